	.target	sm_80

	.elftype	@"ET_EXEC"


//--------------------- .note.nv.tkinfo           --------------------------
	.section	.note.nv.tkinfo,"",@"SHT_NOTE"
	.sectionflags	@"SHF_NOTE_NV_TKINFO"
	.tkinfo
        /*0018*/ 	.word	0x00000002
        /*0030*/ 	.string	""
        /*0030*/ 	.string	"ptxas"
        /*0030*/ 	.string	"Cuda compilation tools, release 13.0, V13.0.88"
        /*0030*/ 	.string	"Build cuda_13.0.r13.0/compiler.36424714_0"
        /*0030*/ 	.string	"-v  -suppress-debug-info  -lineinfo  -arch sm_80 "



//--------------------- .note.nv.cuinfo           --------------------------
	.section	.note.nv.cuinfo,"",@"SHT_NOTE"
	.sectionflags	@"SHF_NOTE_NV_CUINFO"
        /*0018*/ 	.short	0x0002
        /*001a*/ 	.short	0x0050
        /*001c*/ 	.short	0x0082
	.zero		2


//--------------------- .nv.info                  --------------------------
	.section	.nv.info,"",@"SHT_CUDA_INFO"
	.align	4


	//----- nvinfo : EIATTR_REGCOUNT
	.align		4
        /*0000*/ 	.byte	0x04, 0x2f
        /*0002*/ 	.short	(.L_1 - .L_0)
	.align		4
.L_0:
        /*0004*/ 	.word	index@(matmul_kernel)
        /*0008*/ 	.word	0x00000020


	//----- nvinfo : EIATTR_FRAME_SIZE
	.align		4
.L_1:
        /*000c*/ 	.byte	0x04, 0x11
        /*000e*/ 	.short	(.L_3 - .L_2)
	.align		4
.L_2:
        /*0010*/ 	.word	index@(matmul_kernel)
        /*0014*/ 	.word	0x00002ac0


	//----- nvinfo : EIATTR_MIN_STACK_SIZE
	.align		4
.L_3:
        /*0018*/ 	.byte	0x04, 0x12
        /*001a*/ 	.short	(.L_5 - .L_4)
	.align		4
.L_4:
        /*001c*/ 	.word	index@(matmul_kernel)
        /*0020*/ 	.word	0x00002ac0
.L_5:


//--------------------- .nv.info.matmul_kernel    --------------------------
	.section	.nv.info.matmul_kernel,"",@"SHT_CUDA_INFO"
	.sectionflags	@""
	.align	4


	//----- nvinfo : EIATTR_CUDA_API_VERSION
	.align		4
        /*0000*/ 	.byte	0x04, 0x37
        /*0002*/ 	.short	(.L_7 - .L_6)
.L_6:
        /*0004*/ 	.word	0x00000082


	//----- nvinfo : EIATTR_SW2861232_WAR
	.align		4
.L_7:
        /*0008*/ 	.byte	0x01, 0x35
	.zero		2


	//----- nvinfo : EIATTR_PARAM_CBANK
	.align		4
        /*000c*/ 	.byte	0x04, 0x0a
        /*000e*/ 	.short	(.L_9 - .L_8)
	.align		4
.L_8:
        /*0010*/ 	.word	index@(.nv.constant0.matmul_kernel)
        /*0014*/ 	.short	0x0160
        /*0016*/ 	.short	0x0050


	//----- nvinfo : EIATTR_CBANK_PARAM_SIZE
	.align		4
.L_9:
        /*0018*/ 	.byte	0x03, 0x19
        /*001a*/ 	.short	0x0050


	//----- nvinfo : EIATTR_KPARAM_INFO
	.align		4
        /*001c*/ 	.byte	0x04, 0x17
        /*001e*/ 	.short	(.L_11 - .L_10)
.L_10:
        /*0020*/ 	.word	0x00000000
        /*0024*/ 	.short	0x000d
        /*0026*/ 	.short	0x0048
        /*0028*/ 	.byte	0x00, 0xf4, 0x21, 0x00


	//----- nvinfo : EIATTR_KPARAM_INFO
	.align		4
.L_11:
        /*002c*/ 	.byte	0x04, 0x17
        /*002e*/ 	.short	(.L_13 - .L_12)
.L_12:
        /*0030*/ 	.word	0x00000000
        /*0034*/ 	.short	0x000c
        /*0036*/ 	.short	0x0040
        /*0038*/ 	.byte	0x00, 0xf4, 0x21, 0x00


	//----- nvinfo : EIATTR_KPARAM_INFO
	.align		4
.L_13:
        /*003c*/ 	.byte	0x04, 0x17
        /*003e*/ 	.short	(.L_15 - .L_14)
.L_14:
        /*0040*/ 	.word	0x00000000
        /*0044*/ 	.short	0x000b
        /*0046*/ 	.short	0x0038
        /*0048*/ 	.byte	0x00, 0xf0, 0x11, 0x00


	//----- nvinfo : EIATTR_KPARAM_INFO
	.align		4
.L_15:
        /*004c*/ 	.byte	0x04, 0x17
        /*004e*/ 	.short	(.L_17 - .L_16)
.L_16:
        /*0050*/ 	.word	0x00000000
        /*0054*/ 	.short	0x000a
        /*0056*/ 	.short	0x0034
        /*0058*/ 	.byte	0x00, 0xf0, 0x11, 0x00


	//----- nvinfo : EIATTR_KPARAM_INFO
	.align		4
.L_17:
        /*005c*/ 	.byte	0x04, 0x17
        /*005e*/ 	.short	(.L_19 - .L_18)
.L_18:
        /*0060*/ 	.word	0x00000000
        /*0064*/ 	.short	0x0009
        /*0066*/ 	.short	0x0030
        /*0068*/ 	.byte	0x00, 0xf0, 0x11, 0x00


	//----- nvinfo : EIATTR_KPARAM_INFO
	.align		4
.L_19:
        /*006c*/ 	.byte	0x04, 0x17
        /*006e*/ 	.short	(.L_21 - .L_20)
.L_20:
        /*0070*/ 	.word	0x00000000
        /*0074*/ 	.short	0x0008
        /*0076*/ 	.short	0x002c
        /*0078*/ 	.byte	0x00, 0xf0, 0x11, 0x00


	//----- nvinfo : EIATTR_KPARAM_INFO
	.align		4
.L_21:
        /*007c*/ 	.byte	0x04, 0x17
        /*007e*/ 	.short	(.L_23 - .L_22)
.L_22:
        /*0080*/ 	.word	0x00000000
        /*0084*/ 	.short	0x0007
        /*0086*/ 	.short	0x0028
        /*0088*/ 	.byte	0x00, 0xf0, 0x11, 0x00


	//----- nvinfo : EIATTR_KPARAM_INFO
	.align		4
.L_23:
        /*008c*/ 	.byte	0x04, 0x17
        /*008e*/ 	.short	(.L_25 - .L_24)
.L_24:
        /*0090*/ 	.word	0x00000000
        /*0094*/ 	.short	0x0006
        /*0096*/ 	.short	0x0024
        /*0098*/ 	.byte	0x00, 0xf0, 0x11, 0x00


	//----- nvinfo : EIATTR_KPARAM_INFO
	.align		4
.L_25:
        /*009c*/ 	.byte	0x04, 0x17
        /*009e*/ 	.short	(.L_27 - .L_26)
.L_26:
        /*00a0*/ 	.word	0x00000000
        /*00a4*/ 	.short	0x0005
        /*00a6*/ 	.short	0x0020
        /*00a8*/ 	.byte	0x00, 0xf0, 0x11, 0x00


	//----- nvinfo : EIATTR_KPARAM_INFO
	.align		4
.L_27:
        /*00ac*/ 	.byte	0x04, 0x17
        /*00ae*/ 	.short	(.L_29 - .L_28)
.L_28:
        /*00b0*/ 	.word	0x00000000
        /*00b4*/ 	.short	0x0004
        /*00b6*/ 	.short	0x001c
        /*00b8*/ 	.byte	0x00, 0xf0, 0x11, 0x00


	//----- nvinfo : EIATTR_KPARAM_INFO
	.align		4
.L_29:
        /*00bc*/ 	.byte	0x04, 0x17
        /*00be*/ 	.short	(.L_31 - .L_30)
.L_30:
        /*00c0*/ 	.word	0x00000000
        /*00c4*/ 	.short	0x0003
        /*00c6*/ 	.short	0x0018
        /*00c8*/ 	.byte	0x00, 0xf0, 0x11, 0x00


	//----- nvinfo : EIATTR_KPARAM_INFO
	.align		4
.L_31:
        /*00cc*/ 	.byte	0x04, 0x17
        /*00ce*/ 	.short	(.L_33 - .L_32)
.L_32:
        /*00d0*/ 	.word	0x00000000
        /*00d4*/ 	.short	0x0002
        /*00d6*/ 	.short	0x0010
        /*00d8*/ 	.byte	0x00, 0xf4, 0x21, 0x00


	//----- nvinfo : EIATTR_KPARAM_INFO
	.align		4
.L_33:
        /*00dc*/ 	.byte	0x04, 0x17
        /*00de*/ 	.short	(.L_35 - .L_34)
.L_34:
        /*00e0*/ 	.word	0x00000000
        /*00e4*/ 	.short	0x0001
        /*00e6*/ 	.short	0x0008
        /*00e8*/ 	.byte	0x00, 0xf4, 0x21, 0x00


	//----- nvinfo : EIATTR_KPARAM_INFO
	.align		4
.L_35:
        /*00ec*/ 	.byte	0x04, 0x17
        /*00ee*/ 	.short	(.L_37 - .L_36)
.L_36:
        /*00f0*/ 	.word	0x00000000
        /*00f4*/ 	.short	0x0000
        /*00f6*/ 	.short	0x0000
        /*00f8*/ 	.byte	0x00, 0xf4, 0x21, 0x00


	//----- nvinfo : EIATTR_MAXREG_COUNT
	.align		4
.L_37:
        /*00fc*/ 	.byte	0x03, 0x1b
        /*00fe*/ 	.short	0x00ff


	//----- nvinfo : EIATTR_NUM_BARRIERS
	.align		4
        /*0100*/ 	.byte	0x02, 0x4c
        /*0102*/ 	.byte	0x01
	.zero		1


	//----- nvinfo : EIATTR_ANNOTATIONS
	.align		4
        /*0104*/ 	.byte	0x04, 0x55
        /*0106*/ 	.short	(.L_39 - .L_38)


	//   ....[0]....
.L_38:
        /*0108*/ 	.word	0x00000001
        /*010c*/ 	.byte	0xd0, 0x04, 0x00, 0x00, 0x01, 0x00, 0x00, 0x00, 0x30, 0x05, 0x00, 0x00, 0x01, 0x00, 0x00, 0x00
        /* <DEDUP_REMOVED lines=443> */
        /*1ccc*/ 	.byte	0xf0, 0x7b, 0x00, 0x00, 0x01, 0x00, 0x00, 0x00, 0x00, 0x7c, 0x00, 0x00


	//----- nvinfo : EIATTR_MERCURY_ISA_VERSION
	.align		4
.L_39:
        /*1cd8*/ 	.byte	0x03, 0x5f
        /*1cda*/ 	.short	0x0000


	//----- nvinfo : EIATTR_EXIT_INSTR_OFFSETS
	.align		4
        /*1cdc*/ 	.byte	0x04, 0x1c
        /*1cde*/ 	.short	(.L_41 - .L_40)


	//   ....[0]....
.L_40:
        /*1ce0*/ 	.word	0x0003ddf0


	//   ....[1]....
        /*1ce4*/ 	.word	0x0003de20


	//----- nvinfo : EIATTR_REQNTID
	.align		4
.L_41:
        /*1ce8*/ 	.byte	0x04, 0x10
        /*1cea*/ 	.short	(.L_43 - .L_42)
.L_42:
        /*1cec*/ 	.word	0x00000040
        /*1cf0*/ 	.word	0x00000001
        /*1cf4*/ 	.word	0x00000001
.L_43:


//--------------------- .nv.callgraph             --------------------------
	.section	.nv.callgraph,"",@"SHT_CUDA_CALLGRAPH"
	.align	4
	.sectionentsize	8
	.align		4
        /*0000*/ 	.word	0x00000000
	.align		4
        /*0004*/ 	.word	0xffffffff
	.align		4
        /*0008*/ 	.word	0x00000000
	.align		4
        /*000c*/ 	.word	0xfffffffe
	.align		4
        /*0010*/ 	.word	0x00000000
	.align		4
        /*0014*/ 	.word	0xfffffffd
	.align		4
        /*0018*/ 	.word	0x00000000
	.align		4
        /*001c*/ 	.word	0xfffffffc


//--------------------- .nv.rel.action            --------------------------
	.section	.nv.rel.action,"",@"SHT_CUDA_RELOCINFO"
	.align	8
	.sectionentsize	8
        /*0000*/ 	.byte	0x73, 0x00, 0x00, 0x00, 0x00, 0x00, 0x00, 0x00, 0x00, 0x00, 0x00, 0x11, 0x25, 0x00, 0x05, 0x36


//--------------------- .nv.constant0.matmul_kernel --------------------------
	.section	.nv.constant0.matmul_kernel,"a",@progbits
	.sectionflags	@""
	.align	4
.nv.constant0.matmul_kernel:
	.zero		432


//--------------------- .text.matmul_kernel       --------------------------
	.section	.text.matmul_kernel,"ax",@progbits
	.sectioninfo	@"SHI_REGISTERS=32"
	.align	128
        .global         matmul_kernel
        .type           matmul_kernel,@function
        .size           matmul_kernel,(.L_x_5 - matmul_kernel)
        .other          matmul_kernel,@"STO_CUDA_ENTRY STV_DEFAULT"
matmul_kernel:
.text.matmul_kernel:
[----:B------:R-:W-:-:S04]  /*0000*/  IMAD.MOV.U32 R1, RZ, RZ, c[0x0][0x28] ;  /* 0x00000a00ff017624 */ /* 0x000fc800078e00ff */
[----:B------:R-:W-:Y:S01]  /*0010*/  IMAD.MOV.U32 R0, RZ, RZ, c[0x0][0x17c] ;  /* 0x00005f00ff007624 */ /* 0x000fe200078e00ff */
[----:B------:R-:W-:Y:S01]  /*0020*/  IADD3 R1, R1, -0x2ac0, RZ ;  /* 0xffffd54001017810 */ /* 0x000fe20007ffe0ff */
[----:B------:R-:W0:Y:S01]  /*0030*/  S2R R12, SR_TID.X ;  /* 0x00000000000c7919 */ /* 0x000e220000002100 */
[----:B------:R-:W-:Y:S02]  /*0040*/  ULDC.64 UR4, c[0x0][0x118] ;  /* 0x0000460000047ab9 */ /* 0x000fe40000000a00 */
[----:B------:R-:W-:-:S04]  /*0050*/  IADD3 R0, R0, 0x3f, RZ ;  /* 0x0000003f00007810 */ /* 0x000fc80007ffe0ff */
[----:B------:R-:W-:-:S04]  /*0060*/  SHF.R.S32.HI R3, RZ, 0x1f, R0 ;  /* 0x0000001fff037819 */ /* 0x000fc80000011400 */
[----:B------:R-:W-:-:S04]  /*0070*/  LEA.HI R3, R3, R0, RZ, 0x6 ;  /* 0x0000000003037211 */ /* 0x000fc800078f30ff */
[----:B------:R-:W-:Y:S02]  /*0080*/  SHF.R.S32.HI R0, RZ, 0x6, R3 ;  /* 0x00000006ff007819 */ /* 0x000fe40000011403 */
[----:B------:R-:W1:Y:S03]  /*0090*/  S2R R3, SR_CTAID.X ;  /* 0x0000000000037919 */ /* 0x000e660000002500 */
[----:B------:R-:W-:Y:S01]  /*00a0*/  IMAD.SHL.U32 R0, R0, 0x8, RZ ;  /* 0x0000000800007824 */ /* 0x000fe200078e00ff */
[----:B0-----:R-:W-:-:S04]  /*00b0*/  LOP3.LUT R14, R12, 0x3f, RZ, 0xc0, !PT ;  /* 0x0000003f0c0e7812 */ /* 0x001fc800078ec0ff */
[-C--:B------:R-:W-:Y:S02]  /*00c0*/  IABS R7, R0.reuse ;  /* 0x0000000000077213 */ /* 0x080fe40000000000 */
[----:B------:R-:W-:Y:S02]  /*00d0*/  IABS R10, R0 ;  /* 0x00000000000a7213 */ /* 0x000fe40000000000 */
[----:B------:R-:W0:Y:S01]  /*00e0*/  I2F.RP R2, R7 ;  /* 0x0000000700027306 */ /* 0x000e220000209400 */
[----:B-1----:R-:W-:-:S07]  /*00f0*/  IABS R8, R3 ;  /* 0x0000000300087213 */ /* 0x002fce0000000000 */
[----:B0-----:R-:W0:Y:S02]  /*0100*/  MUFU.RCP R2, R2 ;  /* 0x0000000200027308 */ /* 0x001e240000001000 */
[----:B0-----:R-:W-:Y:S01]  /*0110*/  IADD3 R4, R2, 0xffffffe, RZ ;  /* 0x0ffffffe02047810 */ /* 0x001fe20007ffe0ff */
[----:B------:R-:W-:-:S05]  /*0120*/  IMAD.MOV R2, RZ, RZ, -R10 ;  /* 0x000000ffff027224 */ /* 0x000fca00078e0a0a */
[----:B------:R0:W1:Y:S02]  /*0130*/  F2I.FTZ.U32.TRUNC.NTZ R5, R4 ;  /* 0x0000000400057305 */ /* 0x000064000021f000 */
[----:B0-----:R-:W-:Y:S02]  /*0140*/  IMAD.MOV.U32 R4, RZ, RZ, RZ ;  /* 0x000000ffff047224 */ /* 0x001fe400078e00ff */
[----:B-1----:R-:W-:-:S04]  /*0150*/  IMAD.MOV R6, RZ, RZ, -R5 ;  /* 0x000000ffff067224 */ /* 0x002fc800078e0a05 */
[----:B------:R-:W-:Y:S02]  /*0160*/  IMAD R9, R6, R7, RZ ;  /* 0x0000000706097224 */ /* 0x000fe400078e02ff */
[----:B------:R-:W-:Y:S02]  /*0170*/  IMAD.MOV.U32 R6, RZ, RZ, R8 ;  /* 0x000000ffff067224 */ /* 0x000fe400078e0008 */
[----:B------:R-:W-:-:S06]  /*0180*/  IMAD.HI.U32 R5, R5, R9, R4 ;  /* 0x0000000905057227 */ /* 0x000fcc00078e0004 */
[----:B------:R-:W-:-:S04]  /*0190*/  IMAD.HI.U32 R5, R5, R6, RZ ;  /* 0x0000000605057227 */ /* 0x000fc800078e00ff */
[----:B------:R-:W-:-:S05]  /*01a0*/  IMAD R2, R5, R2, R6 ;  /* 0x0000000205027224 */ /* 0x000fca00078e0206 */
[----:B------:R-:W-:-:S13]  /*01b0*/  ISETP.GT.U32.AND P1, PT, R7, R2, PT ;  /* 0x000000020700720c */ /* 0x000fda0003f24070 */
[----:B------:R-:W-:Y:S01]  /*01c0*/  @!P1 IMAD.IADD R2, R2, 0x1, -R7 ;  /* 0x0000000102029824 */ /* 0x000fe200078e0a07 */
[----:B------:R-:W-:Y:S02]  /*01d0*/  @!P1 IADD3 R5, R5, 0x1, RZ ;  /* 0x0000000105059810 */ /* 0x000fe40007ffe0ff */
[----:B------:R-:W-:Y:S02]  /*01e0*/  ISETP.NE.AND P1, PT, R0, RZ, PT ;  /* 0x000000ff0000720c */ /* 0x000fe40003f25270 */
[----:B------:R-:W-:Y:S02]  /*01f0*/  ISETP.GE.U32.AND P0, PT, R2, R7, PT ;  /* 0x000000070200720c */ /* 0x000fe40003f06070 */
[----:B------:R-:W-:-:S04]  /*0200*/  LOP3.LUT R2, R3, R0, RZ, 0x3c, !PT ;  /* 0x0000000003027212 */ /* 0x000fc800078e3cff */
[----:B------:R-:W-:Y:S01]  /*0210*/  ISETP.GE.AND P2, PT, R2, RZ, PT ;  /* 0x000000ff0200720c */ /* 0x000fe20003f46270 */
[----:B------:R-:W-:-:S05]  /*0220*/  IMAD.MOV.U32 R2, RZ, RZ, c[0x0][0x178] ;  /* 0x00005e00ff027624 */ /* 0x000fca00078e00ff */
[----:B------:R-:W-:Y:S02]  /*0230*/  IADD3 R2, R2, 0x7f, RZ ;  /* 0x0000007f02027810 */ /* 0x000fe40007ffe0ff */
[----:B------:R-:W-:-:S05]  /*0240*/  @P0 IADD3 R5, R5, 0x1, RZ ;  /* 0x0000000105050810 */ /* 0x000fca0007ffe0ff */
[----:B------:R-:W-:Y:S01]  /*0250*/  IMAD.MOV.U32 R4, RZ, RZ, R5 ;  /* 0x000000ffff047224 */ /* 0x000fe200078e0005 */
[----:B------:R-:W-:-:S03]  /*0260*/  SHF.R.S32.HI R5, RZ, 0x1f, R2 ;  /* 0x0000001fff057819 */ /* 0x000fc60000011402 */
[----:B------:R-:W-:Y:S01]  /*0270*/  @!P2 IMAD.MOV R4, RZ, RZ, -R4 ;  /* 0x000000ffff04a224 */ /* 0x000fe200078e0a04 */
[----:B------:R-:W-:Y:S02]  /*0280*/  @!P1 LOP3.LUT R4, RZ, R0, RZ, 0x33, !PT ;  /* 0x00000000ff049212 */ /* 0x000fe400078e33ff */
[----:B------:R-:W-:-:S03]  /*0290*/  LEA.HI R5, R5, R2, RZ, 0x7 ;  /* 0x0000000205057211 */ /* 0x000fc600078f38ff */
[----:B------:R-:W-:Y:S02]  /*02a0*/  IMAD.SHL.U32 R2, R4, 0x8, RZ ;  /* 0x0000000804027824 */ /* 0x000fe400078e00ff */
[----:B------:R-:W-:-:S03]  /*02b0*/  IMAD.MOV R4, RZ, RZ, -R4 ;  /* 0x000000ffff047224 */ /* 0x000fc600078e0a04 */
[----:B------:R-:W-:Y:S01]  /*02c0*/  LEA.HI.SX32 R5, R5, -R2, 0x19 ;  /* 0x8000000205057211 */ /* 0x000fe200078fcaff */
[----:B------:R-:W-:Y:S02]  /*02d0*/  IMAD R13, R0, R4, R3 ;  /* 0x00000004000d7224 */ /* 0x000fe400078e0203 */
[----:B------:R-:W-:Y:S01]  /*02e0*/  IMAD.MOV.U32 R4, RZ, RZ, RZ ;  /* 0x000000ffff047224 */ /* 0x000fe200078e00ff */
[----:B------:R-:W-:Y:S02]  /*02f0*/  IMNMX R6, R5, 0x8, PT ;  /* 0x0000000805067817 */ /* 0x000fe40003800200 */
[----:B------:R-:W-:Y:S02]  /*0300*/  IABS R11, R13 ;  /* 0x0000000d000b7213 */ /* 0x000fe40000000000 */
[----:B------:R-:W-:-:S04]  /*0310*/  IABS R9, R6 ;  /* 0x0000000600097213 */ /* 0x000fc80000000000 */
[----:B------:R-:W0:Y:S08]  /*0320*/  I2F.RP R7, R9 ;  /* 0x0000000900077306 */ /* 0x000e300000209400 */
[----:B0-----:R-:W0:Y:S02]  /*0330*/  MUFU.RCP R7, R7 ;  /* 0x0000000700077308 */ /* 0x001e240000001000 */
[----:B0-----:R-:W-:-:S06]  /*0340*/  IADD3 R5, R7, 0xffffffe, RZ ;  /* 0x0ffffffe07057810 */ /* 0x001fcc0007ffe0ff */
[----:B------:R-:W0:Y:S02]  /*0350*/  F2I.FTZ.U32.TRUNC.NTZ R5, R5 ;  /* 0x0000000500057305 */ /* 0x000e24000021f000 */
[----:B0-----:R-:W-:-:S04]  /*0360*/  IMAD.MOV R8, RZ, RZ, -R5 ;  /* 0x000000ffff087224 */ /* 0x001fc800078e0a05 */
[----:B------:R-:W-:-:S04]  /*0370*/  IMAD.MOV.U32 R0, RZ, RZ, R8 ;  /* 0x000000ffff007224 */ /* 0x000fc800078e0008 */
[----:B------:R-:W-:Y:S01]  /*0380*/  IMAD R3, R0, R9, RZ ;  /* 0x0000000900037224 */ /* 0x000fe200078e02ff */
[----:B------:R-:W-:-:S03]  /*0390*/  IABS R0, R6 ;  /* 0x0000000600007213 */ /* 0x000fc60000000000 */
[----:B------:R-:W-:-:S04]  /*03a0*/  IMAD.HI.U32 R4, R5, R3, R4 ;  /* 0x0000000305047227 */ /* 0x000fc800078e0004 */
[----:B------:R-:W-:Y:S02]  /*03b0*/  IMAD.MOV R0, RZ, RZ, -R0 ;  /* 0x000000ffff007224 */ /* 0x000fe400078e0a00 */
        /* <DEDUP_REMOVED lines=9> */
[----:B------:R-:W-:-:S06]  /*0450*/  IMAD.MOV.U32 R0, RZ, RZ, 0x7f ;  /* 0x0000007fff007424 */ /* 0x000fcc00078e00ff */
[----:B------:R-:W-:-:S06]  /*0460*/  @P0 IADD3 R4, R4, 0x1, RZ ;  /* 0x0000000104040810 */ /* 0x000fcc0007ffe0ff */
[----:B------:R-:W-:Y:S01]  /*0470*/  @!P2 IMAD.MOV R4, RZ, RZ, -R4 ;  /* 0x000000ffff04a224 */ /* 0x000fe200078e0a04 */
[----:B------:R-:W-:-:S05]  /*0480*/  @!P1 LOP3.LUT R4, RZ, R6, RZ, 0x33, !PT ;  /* 0x00000006ff049212 */ /* 0x000fca00078e33ff */
[----:B------:R-:W-:Y:S02]  /*0490*/  IMAD.MOV R3, RZ, RZ, -R4 ;  /* 0x000000ffff037224 */ /* 0x000fe400078e0a04 */
[----:B------:R-:W-:Y:S02]  /*04a0*/  IMAD.SHL.U32 R15, R4, 0x40, RZ ;  /* 0x00000040040f7824 */ /* 0x000fe400078e00ff */
[----:B------:R-:W-:Y:S01]  /*04b0*/  IMAD R3, R6, R3, R13 ;  /* 0x0000000306037224 */ /* 0x000fe200078e020d */
[----:B------:R-:W-:Y:S02]  /*04c0*/  IADD3 R6, R0, c[0x0][0x180], RZ ;  /* 0x0000600000067a10 */ /* 0x000fe40007ffe0ff */
[----:B------:R-:W-:Y:S01]  /*04d0*/  STL [R1+0x5bc], R15 ;  /* 0x0005bc0f01007387 */ /* 0x000fe20000100800 */
[----:B------:R-:W-:Y:S01]  /*04e0*/  IMAD.IADD R0, R2, 0x1, R3 ;  /* 0x0000000102007824 */ /* 0x000fe200078e0203 */
[C---:B------:R-:W-:Y:S02]  /*04f0*/  IADD3 R2, R15.reuse, 0x1, RZ ;  /* 0x000000010f027810 */ /* 0x040fe40007ffe0ff */
[C---:B------:R-:W-:Y:S01]  /*0500*/  IADD3 R4, R15.reuse, 0x2, RZ ;  /* 0x000000020f047810 */ /* 0x040fe20007ffe0ff */
[----:B------:R-:W-:Y:S01]  /*0510*/  IMAD.SHL.U32 R0, R0, 0x80, RZ ;  /* 0x0000008000007824 */ /* 0x000fe200078e00ff */
[C---:B------:R-:W-:Y:S01]  /*0520*/  IADD3 R3, R15.reuse, 0x3, RZ ;  /* 0x000000030f037810 */ /* 0x040fe20007ffe0ff */
[----:B------:R0:W-:Y:S01]  /*0530*/  STL [R1+0x11e0], R2 ;  /* 0x0011e00201007387 */ /* 0x0001e20000100800 */
[----:B------:R-:W-:-:S02]  /*0540*/  IADD3 R29, R15, 0x35, RZ ;  /* 0x000000350f1d7810 */ /* 0x000fc40007ffe0ff */
[C---:B------:R-:W-:Y:S01]  /*0550*/  IADD3 R28, R15.reuse, 0x36, RZ ;  /* 0x000000360f1c7810 */ /* 0x040fe20007ffe0ff */
[----:B------:R1:W-:Y:S01]  /*0560*/  STL [R1+0x11e8], R4 ;  /* 0x0011e80401007387 */ /* 0x0003e20000100800 */
[C---:B------:R-:W-:Y:S02]  /*0570*/  IADD3 R5, R15.reuse, 0x3f, RZ ;  /* 0x0000003f0f057810 */ /* 0x040fe40007ffe0ff */
[----:B------:R-:W-:Y:S01]  /*0580*/  ISETP.GT.AND P0, PT, R6, 0x7f, PT ;  /* 0x0000007f0600780c */ /* 0x000fe20003f04270 */
[----:B------:R2:W-:Y:S01]  /*0590*/  STL [R1+0x11e4], R3 ;  /* 0x0011e40301007387 */ /* 0x0005e20000100800 */
[C---:B0-----:R-:W-:Y:S02]  /*05a0*/  IADD3 R2, R15.reuse, 0x4, RZ ;  /* 0x000000040f027810 */ /* 0x041fe40007ffe0ff */
[----:B-1----:R-:W-:-:S03]  /*05b0*/  IADD3 R4, R15, 0x5, RZ ;  /* 0x000000050f047810 */ /* 0x002fc60007ffe0ff */
[----:B------:R0:W-:Y:S01]  /*05c0*/  STL [R1+0x11ec], R2 ;  /* 0x0011ec0201007387 */ /* 0x0001e20000100800 */
[----:B--2---:R-:W-:-:S03]  /*05d0*/  IADD3 R3, R15, 0x6, RZ ;  /* 0x000000060f037810 */ /* 0x004fc60007ffe0ff */
[----:B------:R1:W-:Y:S04]  /*05e0*/  STL [R1+0x11f0], R4 ;  /* 0x0011f00401007387 */ /* 0x0003e80000100800 */
        /* <DEDUP_REMOVED lines=95> */
[----:B------:R-:W-:Y:S01]  /*0be0*/  STL [R1+0x12b0], R29 ;  /* 0x0012b01d01007387 */ /* 0x000fe20000100800 */
[----:B0-----:R-:W-:-:S05]  /*0bf0*/  IADD3 R2, R15, 0x37, RZ ;  /* 0x000000370f027810 */ /* 0x001fca0007ffe0ff */
[----:B------:R0:W-:Y:S04]  /*0c00*/  STL [R1+0x12bc], R2 ;  /* 0x0012bc0201007387 */ /* 0x0001e80000100800 */
[----:B------:R1:W-:Y:S04]  /*0c10*/  STL [R1+0x12b8], R3 ;  /* 0x0012b80301007387 */ /* 0x0003e80000100800 */
[----:B------:R-:W-:Y:S01]  /*0c20*/  STL [R1+0x12b4], R28 ;  /* 0x0012b41c01007387 */ /* 0x000fe20000100800 */
[C---:B0-----:R-:W-:Y:S02]  /*0c30*/  IADD3 R2, R15.reuse, 0x39, RZ ;  /* 0x000000390f027810 */ /* 0x041fe40007ffe0ff */
[----:B-1----:R-:W-:-:S03]  /*0c40*/  IADD3 R3, R15, 0x3b, RZ ;  /* 0x0000003b0f037810 */ /* 0x002fc60007ffe0ff */
[----:B------:R0:W-:Y:S04]  /*0c50*/  STL [R1+0x12c4], R2 ;  /* 0x0012c40201007387 */ /* 0x0001e80000100800 */
[----:B------:R1:W-:Y:S04]  /*0c60*/  STL [R1+0x12c0], R4 ;  /* 0x0012c00401007387 */ /* 0x0003e80000100800 */
[----:B------:R2:W-:Y:S01]  /*0c70*/  STL [R1+0x12cc], R3 ;  /* 0x0012cc0301007387 */ /* 0x0005e20000100800 */
[C---:B0-----:R-:W-:Y:S02]  /*0c80*/  IADD3 R2, R15.reuse, 0x3c, RZ ;  /* 0x0000003c0f027810 */ /* 0x041fe40007ffe0ff */
[----:B-1----:R-:W-:-:S03]  /*0c90*/  IADD3 R4, R15, 0x3e, RZ ;  /* 0x0000003e0f047810 */ /* 0x002fc60007ffe0ff */
[----:B------:R-:W-:Y:S01]  /*0ca0*/  STL [R1+0x12c8], R2 ;  /* 0x0012c80201007387 */ /* 0x000fe20000100800 */
[----:B--2---:R-:W-:-:S03]  /*0cb0*/  IADD3 R3, R15, 0x3d, RZ ;  /* 0x0000003d0f037810 */ /* 0x004fc60007ffe0ff */
[----:B------:R0:W-:Y:S04]  /*0cc0*/  STL [R1+0x12d4], R4 ;  /* 0x0012d40401007387 */ /* 0x0001e80000100800 */
[----:B------:R1:W-:Y:S04]  /*0cd0*/  STL [R1+0x12d8], R3 ;  /* 0x0012d80301007387 */ /* 0x0003e80000100800 */
[----:B------:R1:W-:Y:S01]  /*0ce0*/  STL [R1+0x12d0], R5 ;  /* 0x0012d00501007387 */ /* 0x0003e20000100800 */
[C---:B0-----:R-:W-:Y:S02]  /*0cf0*/  LOP3.LUT R4, R0.reuse, 0x3f, R12, 0xf8, !PT ;  /* 0x0000003f00047812 */ /* 0x041fe400078ef80c */
[----:B------:R-:W-:-:S03]  /*0d00*/  LOP3.LUT R0, R0, 0x40, R14, 0xfe, !PT ;  /* 0x0000004000007812 */ /* 0x000fc600078efe0e */
[----:B------:R1:W-:Y:S04]  /*0d10*/  STL [R1+0x5c0], R4 ;  /* 0x0005c00401007387 */ /* 0x0003e80000100800 */
[----:B------:R1:W-:Y:S01]  /*0d20*/  STL [R1+0x5c4], R0 ;  /* 0x0005c40001007387 */ /* 0x0003e20000100800 */
[----:B------:R-:W-:Y:S05]  /*0d30*/  @P0 BRA `(.L_x_0) ;  /* 0x0000037000000947 */ /* 0x000fea0003800000 */
[----:B-1----:R-:W-:Y:S01]  /*0d40*/  IMAD.SHL.U32 R0, R12, 0x80, RZ ;  /* 0x000000800c007824 */ /* 0x002fe200078e00ff */
[----:B------:R-:W-:Y:S01]  /*0d50*/  CS2R R24, SRZ ;  /* 0x0000000000187805 */ /* 0x000fe2000001ff00 */
[----:B------:R-:W-:Y:S01]  /*0d60*/  CS2R R26, SRZ ;  /* 0x00000000001a7805 */ /* 0x000fe2000001ff00 */
[----:B------:R-:W-:Y:S01]  /*0d70*/  CS2R R20, SRZ ;  /* 0x0000000000147805 */ /* 0x000fe2000001ff00 */
[----:B------:R-:W-:Y:S01]  /*0d80*/  CS2R R22, SRZ ;  /* 0x0000000000167805 */ /* 0x000fe2000001ff00 */
[----:B------:R0:W-:Y:S01]  /*0d90*/  STL [R1+0x11dc], R0 ;  /* 0x0011dc0001007387 */ /* 0x0001e20000100800 */
[----:B------:R-:W-:Y:S01]  /*0da0*/  CS2R R16, SRZ ;  /* 0x0000000000107805 */ /* 0x000fe2000001ff00 */
[----:B------:R-:W-:Y:S01]  /*0db0*/  CS2R R18, SRZ ;  /* 0x0000000000127805 */ /* 0x000fe2000001ff00 */
[----:B------:R-:W-:Y:S01]  /*0dc0*/  CS2R R12, SRZ ;  /* 0x00000000000c7805 */ /* 0x000fe2000001ff00 */
[----:B------:R0:W-:Y:S01]  /*0dd0*/  STL [R1], RZ ;  /* 0x000000ff01007387 */ /* 0x0001e20000100800 */
[----:B------:R-:W-:Y:S01]  /*0de0*/  CS2R R14, SRZ ;  /* 0x00000000000e7805 */ /* 0x000fe2000001ff00 */
[----:B------:R-:W-:Y:S01]  /*0df0*/  CS2R R8, SRZ ;  /* 0x0000000000087805 */ /* 0x000fe2000001ff00 */
[----:B------:R-:W-:Y:S01]  /*0e00*/  CS2R R10, SRZ ;  /* 0x00000000000a7805 */ /* 0x000fe2000001ff00 */
[----:B------:R0:W-:Y:S01]  /*0e10*/  STL [R1+0x4], RZ ;  /* 0x000004ff01007387 */ /* 0x0001e20000100800 */
[----:B------:R-:W-:Y:S01]  /*0e20*/  CS2R R4, SRZ ;  /* 0x0000000000047805 */ /* 0x000fe2000001ff00 */
[----:B------:R-:W-:-:S02]  /*0e30*/  CS2R R6, SRZ ;  /* 0x0000000000067805 */ /* 0x000fc4000001ff00 */
[----:B------:R0:W-:Y:S04]  /*0e40*/  STL [R1+0x8], RZ ;  /* 0x000008ff01007387 */ /* 0x0001e80000100800 */
        /* <DEDUP_REMOVED lines=36> */
[----:B------:R0:W-:Y:S01]  /*1090*/  STL [R1+0x9c], RZ ;  /* 0x00009cff01007387 */ /* 0x0001e20000100800 */
[----:B------:R-:W-:Y:S05]  /*10a0*/  BRA `(.L_x_1) ;  /* 0x000396e000007947 */ /* 0x000fea0003800000 */
.L_x_0:
[----:B-1----:R-:W2:Y:S04]  /*10b0*/  LDL R0, [R1+0x12d0] ;  /* 0x0012d00001007983 */ /* 0x002ea80000100800 */
[----:B------:R-:W3:Y:S04]  /*10c0*/  LDL R18, [R1+0x12d4] ;  /* 0x0012d40001127983 */ /* 0x000ee80000100800 */
[----:B------:R-:W4:Y:S04]  /*10d0*/  LDL R16, [R1+0x12c4] ;  /* 0x0012c40001107983 */ /* 0x000f280000100800 */
[----:B------:R-:W5:Y:S04]  /*10e0*/  LDL R14, [R1+0x12c0] ;  /* 0x0012c000010e7983 */ /* 0x000f680000100800 */
[----:B------:R-:W4:Y:S04]  /*10f0*/  LDL R11, [R1+0x12a8] ;  /* 0x0012a800010b7983 */ /* 0x000f280000100800 */
[----:B------:R-:W4:Y:S04]  /*1100*/  LDL R5, [R1+0x1294] ;  /* 0x0012940001057983 */ /* 0x000f280000100800 */
[----:B------:R-:W4:Y:S04]  /*1110*/  LDL R7, [R1+0x12cc] ;  /* 0x0012cc0001077983 */ /* 0x000f280000100800 */
[----:B------:R-:W4:Y:S04]  /*1120*/  LDL R8, [R1+0x5c0] ;  /* 0x0005c00001087983 */ /* 0x000f280000100800 */
[----:B------:R-:W4:Y:S04]  /*1130*/  LDL R25, [R1+0x5c4] ;  /* 0x0005c40001197983 */ /* 0x000f280000100800 */
[----:B------:R-:W4:Y:S04]  /*1140*/  LDL R17, [R1+0x12b8] ;  /* 0x0012b80001117983 */ /* 0x000f280000100800 */
[----:B------:R-:W4:Y:S04]  /*1150*/  LDL R9, [R1+0x12bc] ;  /* 0x0012bc0001097983 */ /* 0x000f280000100800 */
[----:B------:R-:W4:Y:S01]  /*1160*/  LDL R15, [R1+0x12a4] ;  /* 0x0012a400010f7983 */ /* 0x000f220000100800 */
[----:B------:R-:W-:-:S02]  /*1170*/  IMAD.MOV.U32 R21, RZ, RZ, R2 ;  /* 0x000000ffff157224 */ /* 0x000fc400078e0002 */
[----:B------:R-:W-:Y:S01]  /*1180*/  IMAD.MOV.U32 R20, RZ, RZ, R3 ;  /* 0x000000ffff147224 */ /* 0x000fe200078e0003 */
[----:B------:R-:W5:Y:S04]  /*1190*/  LDL R13, [R1+0x1298] ;  /* 0x00129800010d7983 */ /* 0x000f680000100800 */
[----:B------:R-:W5:Y:S04]  /*11a0*/  LDL R19, [R1+0x12ac] ;  /* 0x0012ac0001137983 */ /* 0x000f680000100800 */
[----:B------:R-:W5:Y:S04]  /*11b0*/  LDL R12, [R1+0x129c] ;  /* 0x00129c00010c7983 */ /* 0x000f680000100800 */
[----:B------:R-:W5:Y:S01]  /*11c0*/  LDL R10, [R1+0x12a0] ;  /* 0x0012a000010a7983 */ /* 0x000f620000100800 */
[----:B--2---:R-:W-:Y:S01]  /*11d0*/  IMAD.MOV.U32 R27, RZ, RZ, R0 ;  /* 0x000000ffff1b7224 */ /* 0x004fe200078e0000 */
[----:B------:R-:W-:-:S05]  /*11e0*/  IABS R0, c[0x0][0x178] ;  /* 0x00005e0000007a13 */ /* 0x000fca0000000000 */
[----:B------:R-:W-:-:S04]  /*11f0*/  IMAD.MOV.U32 R24, RZ, RZ, R0 ;  /* 0x000000ffff187224 */ /* 0x000fc800078e0000 */
[----:B------:R-:W0:Y:S01]  /*1200*/  I2F.RP R2, R24 ;  /* 0x0000001800027306 */ /* 0x000e220000209400 */
[----:B---3--:R-:W-:Y:S02]  /*1210*/  IMAD.MOV.U32 R26, RZ, RZ, R18 ;  /* 0x000000ffff1a7224 */ /* 0x008fe400078e0012 */
[----:B------:R-:W-:Y:S01]  /*1220*/  IMAD.MOV.U32 R18, RZ, RZ, R29 ;  /* 0x000000ffff127224 */ /* 0x000fe200078e001d */
[----:B------:R-:W-:-:S04]  /*1230*/  IABS R29, c[0x0][0x17c] ;  /* 0x00005f00001d7a13 */ /* 0x000fc80000000000 */
[----:B------:R-:W1:Y:S08]  /*1240*/  I2F.RP R0, R29 ;  /* 0x0000001d00007306 */ /* 0x000e700000209400 */
[----:B0-----:R-:W0:Y:S08]  /*1250*/  MUFU.RCP R2, R2 ;  /* 0x0000000200027308 */ /* 0x001e300000001000 */
[----:B-1----:R-:W1:Y:S01]  /*1260*/  MUFU.RCP R0, R0 ;  /* 0x0000000000007308 */ /* 0x002e620000001000 */
[----:B0-----:R-:W-:-:S07]  /*1270*/  IADD3 R2, R2, 0xffffffe, RZ ;  /* 0x0ffffffe02027810 */ /* 0x001fce0007ffe0ff */
[----:B------:R0:W2:Y:S01]  /*1280*/  F2I.FTZ.U32.TRUNC.NTZ R3, R2 ;  /* 0x0000000200037305 */ /* 0x0000a2000021f000 */
[----:B----4-:R-:W-:Y:S02]  /*1290*/  IMAD.MOV.U32 R22, RZ, RZ, R16 ;  /* 0x000000ffff167224 */ /* 0x010fe400078e0010 */
[----:B-----5:R-:W-:Y:S01]  /*12a0*/  IMAD.MOV.U32 R16, RZ, RZ, R14 ;  /* 0x000000ffff107224 */ /* 0x020fe200078e000e */
[----:B-1----:R-:W-:Y:S01]  /*12b0*/  IADD3 R0, R0, 0xffffffe, RZ ;  /* 0x0ffffffe00007810 */ /* 0x002fe20007ffe0ff */
[----:B------:R-:W-:Y:S02]  /*12c0*/  IMAD.MOV.U32 R14, RZ, RZ, R11 ;  /* 0x000000ffff0e7224 */ /* 0x000fe400078e000b */
[----:B------:R-:W-:Y:S02]  /*12d0*/  IMAD.MOV.U32 R11, RZ, RZ, R5 ;  /* 0x000000ffff0b7224 */ /* 0x000fe400078e0005 */
[----:B------:R1:W3:Y:S01]  /*12e0*/  F2I.FTZ.U32.TRUNC.NTZ R5, R0 ;  /* 0x0000000000057305 */ /* 0x0002e2000021f000 */
[----:B------:R-:W-:Y:S01]  /*12f0*/  IMAD.MOV.U32 R23, RZ, RZ, R7 ;  /* 0x000000ffff177224 */ /* 0x000fe200078e0007 */
[----:B------:R-:W-:Y:S01]  /*1300*/  IABS R8, R8 ;  /* 0x0000000800087213 */ /* 0x000fe20000000000 */
[----:B0-----:R-:W-:-:S02]  /*1310*/  IMAD.MOV.U32 R2, RZ, RZ, RZ ;  /* 0x000000ffff027224 */ /* 0x001fc400078e00ff */
[----:B--2---:R-:W-:-:S04]  /*1320*/  IMAD.MOV R7, RZ, RZ, -R3 ;  /* 0x000000ffff077224 */ /* 0x004fc800078e0a03 */
[----:B------:R-:W-:Y:S01]  /*1330*/  IMAD R7, R7, R24, RZ ;  /* 0x0000001807077224 */ /* 0x000fe200078e02ff */
[----:B-1----:R-:W-:Y:S01]  /*1340*/  IABS R0, R25 ;  /* 0x0000001900007213 */ /* 0x002fe20000000000 */
[----:B------:R-:W-:Y:S02]  /*1350*/  IMAD.MOV.U32 R25, RZ, RZ, R26 ;  /* 0x000000ffff197224 */ /* 0x000fe400078e001a */
[----:B------:R-:W-:-:S04]  /*1360*/  IMAD.HI.U32 R7, R3, R7, R2 ;  /* 0x0000000703077227 */ /* 0x000fc800078e0002 */
[----:B------:R-:W-:Y:S02]  /*1370*/  IMAD.MOV.U32 R3, RZ, RZ, R8 ;  /* 0x000000ffff037224 */ /* 0x000fe400078e0008 */
[----:B---3--:R-:W-:Y:S02]  /*1380*/  IMAD.MOV R4, RZ, RZ, -R5 ;  /* 0x000000ffff047224 */ /* 0x008fe400078e0a05 */
[----:B------:R-:W-:Y:S02]  /*1390*/  IMAD.MOV.U32 R26, RZ, RZ, R20 ;  /* 0x000000ffff1a7224 */ /* 0x000fe400078e0014 */
[----:B------:R-:W-:Y:S01]  /*13a0*/  IMAD.MOV.U32 R2, RZ, RZ, R0 ;  /* 0x000000ffff027224 */ /* 0x000fe200078e0000 */
[----:B------:R-:W-:Y:S01]  /*13b0*/  IABS R0, R27 ;  /* 0x0000001b00007213 */ /* 0x000fe20000000000 */
[----:B------:R-:W-:Y:S02]  /*13c0*/  IMAD.MOV.U32 R20, RZ, RZ, R23 ;  /* 0x000000ffff147224 */ /* 0x000fe400078e0017 */
[----:B------:R-:W-:-:S02]  /*13d0*/  IMAD.MOV.U32 R23, RZ, RZ, R17 ;  /* 0x000000ffff177224 */ /* 0x000fc400078e0011 */
[----:B------:R-:W-:Y:S02]  /*13e0*/  IMAD.MOV.U32 R27, RZ, RZ, R21 ;  /* 0x000000ffff1b7224 */ /* 0x000fe400078e0015 */
[----:B------:R-:W-:Y:S02]  /*13f0*/  IMAD.MOV.U32 R17, RZ, RZ, R28 ;  /* 0x000000ffff117224 */ /* 0x000fe400078e001c */
[----:B------:R-:W-:-:S04]  /*1400*/  IMAD.HI.U32 R8, R7, R3, RZ ;  /* 0x0000000307087227 */ /* 0x000fc800078e00ff */
[----:B------:R-:W-:Y:S02]  /*1410*/  IMAD.MOV.U32 R21, RZ, RZ, R16 ;  /* 0x000000ffff157224 */ /* 0x000fe400078e0010 */
[----:B------:R-:W-:Y:S02]  /*1420*/  IMAD R28, R4, R29, RZ ;  /* 0x0000001d041c7224 */ /* 0x000fe400078e02ff */
[----:B------:R-:W-:Y:S01]  /*1430*/  IMAD.MOV.U32 R16, RZ, RZ, R9 ;  /* 0x000000ffff107224 */ /* 0x000fe200078e0009 */
[----:B------:R-:W-:Y:S01]  /*1440*/  SHF.R.S32.HI R9, RZ, 0x1f, R6 ;  /* 0x0000001fff097819 */ /* 0x000fe20000011406 */
[----:B------:R-:W-:Y:S02]  /*1450*/  IMAD.MOV.U32 R4, RZ, RZ, RZ ;  /* 0x000000ffff047224 */ /* 0x000fe400078e00ff */
[----:B------:R-:W-:Y:S01]  /*1460*/  IMAD.HI.U32 R7, R7, R2, RZ ;  /* 0x0000000207077227 */ /* 0x000fe200078e00ff */
[----:B------:R-:W-:-:S03]  /*1470*/  LEA.HI R6, R9, R6, RZ, 0x7 ;  /* 0x0000000609067211 */ /* 0x000fc600078f38ff */
[----:B------:R-:W-:Y:S02]  /*1480*/  IMAD.MOV R8, RZ, RZ, -R8 ;  /* 0x000000ffff087224 */ /* 0x000fe400078e0a08 */
[----:B------:R-:W-:Y:S01]  /*1490*/  IMAD.HI.U32 R28, R5, R28, R4 ;  /* 0x0000001c051c7227 */ /* 0x000fe200078e0004 */
[----:B------:R-:W-:-:S03]  /*14a0*/  IABS R4, R25 ;  /* 0x0000001900047213 */ /* 0x000fc60000000000 */
[----:B------:R-:W-:Y:S02]  /*14b0*/  IMAD.MOV R7, RZ, RZ, -R7 ;  /* 0x000000ffff077224 */ /* 0x000fe400078e0a07 */
[C---:B------:R-:W-:Y:S02]  /*14c0*/  IMAD R3, R24.reuse, R8, R3 ;  /* 0x0000000818037224 */ /* 0x040fe400078e0203 */
[----:B------:R-:W-:Y:S01]  /*14d0*/  IMAD R2, R24, R7, R2 ;  /* 0x0000000718027224 */ /* 0x000fe200078e0202 */
[----:B------:R0:W-:Y:S01]  /*14e0*/  STL [R1+0x3a4], R6 ;  /* 0x0003a40601007387 */ /* 0x0001e20000100800 */
[----:B------:R-:W-:Y:S01]  /*14f0*/  IMAD.HI.U32 R5, R28, R0, RZ ;  /* 0x000000001c057227 */ /* 0x000fe200078e00ff */
[----:B------:R-:W-:Y:S02]  /*1500*/  IABS R8, R26 ;  /* 0x0000001a00087213 */ /* 0x000fe40000000000 */
[----:B------:R1:W-:Y:S01]  /*1510*/  STL [R1+0x84], R3 ;  /* 0x0000840301007387 */ /* 0x0003e20000100800 */
[----:B------:R-:W-:-:S03]  /*1520*/  IMAD.MOV R5, RZ, RZ, -R5 ;  /* 0x000000ffff057224 */ /* 0x000fc600078e0a05 */
[----:B------:R2:W-:Y:S01]  /*1530*/  STL [R1+0x80], R2 ;  /* 0x0000800201007387 */ /* 0x0005e20000100800 */
[----:B0-----:R-:W-:Y:S01]  /*1540*/  IABS R6, R27 ;  /* 0x0000001b00067213 */ /* 0x001fe20000000000 */
[----:B-1----:R-:W-:Y:S01]  /*1550*/  IMAD.MOV.U32 R3, RZ, RZ, R4 ;  /* 0x000000ffff037224 */ /* 0x002fe200078e0004 */
[----:B--2---:R-:W-:-:S03]  /*1560*/  IABS R2, R20 ;  /* 0x0000001400027213 */ /* 0x004fc60000000000 */
[----:B------:R-:W-:-:S04]  /*1570*/  IMAD.HI.U32 R4, R28, R3, RZ ;  /* 0x000000031c047227 */ /* 0x000fc800078e00ff */
[----:B------:R-:W-:-:S04]  /*1580*/  IMAD.HI.U32 R9, R28, R8, RZ ;  /* 0x000000081c097227 */ /* 0x000fc800078e00ff */
[----:B------:R-:W-:Y:S02]  /*1590*/  IMAD R0, R29, R5, R0 ;  /* 0x000000051d007224 */ /* 0x000fe400078e0200 */
[----:B------:R-:W-:-:S04]  /*15a0*/  IMAD.HI.U32 R7, R28, R6, RZ ;  /* 0x000000061c077227 */ /* 0x000fc800078e00ff */
[----:B------:R-:W-:Y:S01]  /*15b0*/  IMAD.HI.U32 R5, R28, R2, RZ ;  /* 0x000000021c057227 */ /* 0x000fe200078e00ff */
[----:B------:R0:W-:Y:S03]  /*15c0*/  STL [R1+0x7c], R0 ;  /* 0x00007c0001007387 */ /* 0x0001e60000100800 */
[----:B------:R-:W-:Y:S02]  /*15d0*/  IMAD.MOV R4, RZ, RZ, -R4 ;  /* 0x000000ffff047224 */ /* 0x000fe400078e0a04 */
[----:B------:R-:W-:Y:S02]  /*15e0*/  IMAD.MOV R9, RZ, RZ, -R9 ;  /* 0x000000ffff097224 */ /* 0x000fe400078e0a09 */
[----:B------:R-:W-:Y:S02]  /*15f0*/  IMAD.MOV R7, RZ, RZ, -R7 ;  /* 0x000000ffff077224 */ /* 0x000fe400078e0a07 */
[----:B------:R-:W-:Y:S01]  /*1600*/  IMAD.MOV R5, RZ, RZ, -R5 ;  /* 0x000000ffff057224 */ /* 0x000fe200078e0a05 */
[----:B0-----:R-:W-:Y:S01]  /*1610*/  IABS R0, R21 ;  /* 0x0000001500007213 */ /* 0x001fe20000000000 */
[----:B------:R-:W-:-:S02]  /*1620*/  IMAD R3, R29, R4, R3 ;  /* 0x000000041d037224 */ /* 0x000fc400078e0203 */
[C---:B------:R-:W-:Y:S02]  /*1630*/  IMAD R8, R29.reuse, R9, R8 ;  /* 0x000000091d087224 */ /* 0x040fe400078e0208 */
[C---:B------:R-:W-:Y:S02]  /*1640*/  IMAD R6, R29.reuse, R7, R6 ;  /* 0x000000071d067224 */ /* 0x040fe400078e0206 */
[----:B------:R-:W-:Y:S01]  /*1650*/  IMAD R2, R29, R5, R2 ;  /* 0x000000051d027224 */ /* 0x000fe200078e0202 */
[----:B------:R0:W-:Y:S01]  /*1660*/  STL [R1+0x78], R3 ;  /* 0x0000780301007387 */ /* 0x0001e20000100800 */
[----:B------:R-:W-:-:S03]  /*1670*/  IMAD.HI.U32 R4, R28, R0, RZ ;  /* 0x000000001c047227 */ /* 0x000fc600078e00ff */
[----:B------:R1:W-:Y:S01]  /*1680*/  STL [R1+0x74], R8 ;  /* 0x0000740801007387 */ /* 0x0003e20000100800 */
[----:B------:R-:W-:-:S03]  /*1690*/  IMAD.MOV R4, RZ, RZ, -R4 ;  /* 0x000000ffff047224 */ /* 0x000fc600078e0a04 */
[----:B------:R2:W-:Y:S01]  /*16a0*/  STL [R1+0x70], R6 ;  /* 0x0000700601007387 */ /* 0x0005e20000100800 */
[----:B0-----:R-:W-:-:S03]  /*16b0*/  IABS R3, R22 ;  /* 0x0000001600037213 */ /* 0x001fc60000000000 */
[----:B------:R0:W-:Y:S01]  /*16c0*/  STL [R1+0x6c], R2 ;  /* 0x00006c0201007387 */ /* 0x0001e20000100800 */
[----:B-1----:R-:W-:Y:S01]  /*16d0*/  IABS R8, R23 ;  /* 0x0000001700087213 */ /* 0x002fe20000000000 */
[----:B------:R-:W-:Y:S01]  /*16e0*/  IMAD.HI.U32 R5, R28, R3, RZ ;  /* 0x000000031c057227 */ /* 0x000fe200078e00ff */
[----:B--2---:R-:W-:-:S03]  /*16f0*/  IABS R6, R16 ;  /* 0x0000001000067213 */ /* 0x004fc60000000000 */
[----:B------:R-:W-:Y:S01]  /*1700*/  IMAD.HI.U32 R9, R28, R8, RZ ;  /* 0x000000081c097227 */ /* 0x000fe200078e00ff */
[----:B0-----:R-:W-:-:S03]  /*1710*/  IABS R2, R17 ;  /* 0x0000001100027213 */ /* 0x001fc60000000000 */
[----:B------:R-:W-:Y:S02]  /*1720*/  IMAD R0, R29, R4, R0 ;  /* 0x000000041d007224 */ /* 0x000fe400078e0200 */
[----:B------:R-:W-:-:S04]  /*1730*/  IMAD.HI.U32 R7, R28, R6, RZ ;  /* 0x000000061c077227 */ /* 0x000fc800078e00ff */
[----:B------:R-:W-:-:S04]  /*1740*/  IMAD.HI.U32 R4, R28, R2, RZ ;  /* 0x000000021c047227 */ /* 0x000fc800078e00ff */
[----:B------:R-:W-:Y:S02]  /*1750*/  IMAD.MOV R5, RZ, RZ, -R5 ;  /* 0x000000ffff057224 */ /* 0x000fe400078e0a05 */
[----:B------:R-:W-:Y:S02]  /*1760*/  IMAD.MOV R9, RZ, RZ, -R9 ;  /* 0x000000ffff097224 */ /* 0x000fe400078e0a09 */
[----:B------:R-:W-:Y:S02]  /*1770*/  IMAD.MOV R7, RZ, RZ, -R7 ;  /* 0x000000ffff077224 */ /* 0x000fe400078e0a07 */
[----:B------:R-:W-:Y:S02]  /*1780*/  IMAD.MOV R4, RZ, RZ, -R4 ;  /* 0x000000ffff047224 */ /* 0x000fe400078e0a04 */
[C---:B------:R-:W-:Y:S02]  /*1790*/  IMAD R3, R29.reuse, R5, R3 ;  /* 0x000000051d037224 */ /* 0x040fe400078e0203 */
[----:B------:R-:W-:-:S02]  /*17a0*/  IMAD R8, R29, R9, R8 ;  /* 0x000000091d087224 */ /* 0x000fc400078e0208 */
[C---:B------:R-:W-:Y:S01]  /*17b0*/  IMAD R6, R29.reuse, R7, R6 ;  /* 0x000000071d067224 */ /* 0x040fe200078e0206 */
[----:B------:R-:W-:Y:S01]  /*17c0*/  STL [R1+0x68], R0 ;  /* 0x0000680001007387 */ /* 0x000fe20000100800 */
[----:B------:R-:W-:-:S03]  /*17d0*/  IMAD R2, R29, R4, R2 ;  /* 0x000000041d027224 */ /* 0x000fc600078e0202 */
[----:B------:R-:W-:Y:S04]  /*17e0*/  STL [R1+0x64], R3 ;  /* 0x0000640301007387 */ /* 0x000fe80000100800 */
[----:B------:R0:W-:Y:S04]  /*17f0*/  STL [R1+0x60], R8 ;  /* 0x0000600801007387 */ /* 0x0001e80000100800 */
[----:B------:R1:W-:Y:S04]  /*1800*/  STL [R1+0x5c], R6 ;  /* 0x00005c0601007387 */ /* 0x0003e80000100800 */
[----:B------:R2:W-:Y:S01]  /*1810*/  STL [R1+0x58], R2 ;  /* 0x0000580201007387 */ /* 0x0005e20000100800 */
[----:B0-----:R-:W-:-:S03]  /*1820*/  IABS R8, R14 ;  /* 0x0000000e00087213 */ /* 0x001fc60000000000 */
[----:B------:R-:W3:Y:S01]  /*1830*/  LDL R14, [R1+0x1290] ;  /* 0x00129000010e7983 */ /* 0x000ee20000100800 */
[----:B-1----:R-:W-:-:S03]  /*1840*/  IABS R6, R15 ;  /* 0x0000000f00067213 */ /* 0x002fc60000000000 */
[----:B------:R-:W4:Y:S01]  /*1850*/  LDL R15, [R1+0x128c] ;  /* 0x00128c00010f7983 */ /* 0x000f220000100800 */
[----:B------:R-:W-:Y:S02]  /*1860*/  IABS R0, R18 ;  /* 0x0000001200007213 */ /* 0x000fe40000000000 */
[----:B------:R-:W-:-:S03]  /*1870*/  IABS R3, R19 ;  /* 0x0000001300037213 */ /* 0x000fc60000000000 */
[C---:B------:R-:W-:Y:S01]  /*1880*/  IMAD.HI.U32 R5, R28.reuse, R0, RZ ;  /* 0x000000001c057227 */ /* 0x040fe200078e00ff */
[----:B--2---:R-:W-:Y:S02]  /*1890*/  IABS R2, R10 ;  /* 0x0000000a00027213 */ /* 0x004fe40000000000 */
[----:B------:R-:W2:Y:S01]  /*18a0*/  LDL R10, [R1+0x1288] ;  /* 0x00128800010a7983 */ /* 0x000ea20000100800 */
[----:B------:R-:W-:Y:S02]  /*18b0*/  IMAD.MOV R5, RZ, RZ, -R5 ;  /* 0x000000ffff057224 */ /* 0x000fe400078e0a05 */
[----:B------:R-:W-:-:S04]  /*18c0*/  IMAD.HI.U32 R4, R28, R3, RZ ;  /* 0x000000031c047227 */ /* 0x000fc800078e00ff */
[----:B------:R-:W-:-:S04]  /*18d0*/  IMAD.HI.U32 R9, R28, R8, RZ ;  /* 0x000000081c097227 */ /* 0x000fc800078e00ff */
[----:B------:R-:W-:Y:S02]  /*18e0*/  IMAD R0, R29, R5, R0 ;  /* 0x000000051d007224 */ /* 0x000fe400078e0200 */
[----:B------:R-:W-:-:S04]  /*18f0*/  IMAD.HI.U32 R7, R28, R6, RZ ;  /* 0x000000061c077227 */ /* 0x000fc800078e00ff */
[----:B------:R-:W-:Y:S02]  /*1900*/  IMAD.MOV R4, RZ, RZ, -R4 ;  /* 0x000000ffff047224 */ /* 0x000fe400078e0a04 */
[----:B------:R-:W-:-:S04]  /*1910*/  IMAD.HI.U32 R5, R28, R2, RZ ;  /* 0x000000021c057227 */ /* 0x000fc800078e00ff */
[----:B------:R-:W-:Y:S02]  /*1920*/  IMAD.MOV R9, RZ, RZ, -R9 ;  /* 0x000000ffff097224 */ /* 0x000fe400078e0a09 */
[----:B------:R-:W-:Y:S02]  /*1930*/  IMAD.MOV R7, RZ, RZ, -R7 ;  /* 0x000000ffff077224 */ /* 0x000fe400078e0a07 */
[C---:B------:R-:W-:Y:S02]  /*1940*/  IMAD R3, R29.reuse, R4, R3 ;  /* 0x000000041d037224 */ /* 0x040fe400078e0203 */
[----:B------:R-:W-:Y:S01]  /*1950*/  IMAD.MOV R5, RZ, RZ, -R5 ;  /* 0x000000ffff057224 */ /* 0x000fe200078e0a05 */
[----:B------:R0:W-:Y:S01]  /*1960*/  STL [R1+0x54], R0 ;  /* 0x0000540001007387 */ /* 0x0001e20000100800 */
[C---:B------:R-:W-:Y:S02]  /*1970*/  IMAD R8, R29.reuse, R9, R8 ;  /* 0x000000091d087224 */ /* 0x040fe400078e0208 */
[----:B------:R-:W-:-:S02]  /*1980*/  IMAD R6, R29, R7, R6 ;  /* 0x000000071d067224 */ /* 0x000fc400078e0206 */
[----:B------:R-:W-:Y:S01]  /*1990*/  IMAD R2, R29, R5, R2 ;  /* 0x000000051d027224 */ /* 0x000fe200078e0202 */
[----:B------:R-:W-:Y:S02]  /*19a0*/  IABS R4, R13 ;  /* 0x0000000d00047213 */ /* 0x000fe40000000000 */
[----:B0-----:R-:W-:Y:S02]  /*19b0*/  IABS R0, R12 ;  /* 0x0000000c00007213 */ /* 0x001fe40000000000 */
[----:B------:R-:W5:Y:S04]  /*19c0*/  LDL R12, [R1+0x1284] ;  /* 0x00128400010c7983 */ /* 0x000f680000100800 */
[----:B------:R-:W-:Y:S04]  /*19d0*/  STL [R1+0x50], R3 ;  /* 0x0000500301007387 */ /* 0x000fe80000100800 */
[----:B------:R0:W-:Y:S04]  /*19e0*/  STL [R1+0x4c], R8 ;  /* 0x00004c0801007387 */ /* 0x0001e80000100800 */
[----:B------:R-:W5:Y:S04]  /*19f0*/  LDL R13, [R1+0x1280] ;  /* 0x00128000010d7983 */ /* 0x000f680000100800 */
[----:B------:R-:W-:Y:S01]  /*1a00*/  STL [R1+0x48], R6 ;  /* 0x0000480601007387 */ /* 0x000fe20000100800 */
[----:B0-----:R-:W-:-:S03]  /*1a10*/  IABS R8, R11 ;  /* 0x0000000b00087213 */ /* 0x001fc60000000000 */
[----:B------:R4:W-:Y:S04]  /*1a20*/  STL [R1+0x44], R2 ;  /* 0x0000440201007387 */ /* 0x0009e80000100800 */
[----:B------:R-:W5:Y:S01]  /*1a30*/  LDL R11, [R1+0x127c] ;  /* 0x00127c00010b7983 */ /* 0x000f620000100800 */
[----:B---3--:R-:W-:-:S03]  /*1a40*/  IABS R5, R14 ;  /* 0x0000000e00057213 */ /* 0x008fc60000000000 */
[----:B------:R-:W3:Y:S01]  /*1a50*/  LDL R14, [R1+0x1278] ;  /* 0x00127800010e7983 */ /* 0x000ee20000100800 */
[----:B----4-:R-:W-:-:S03]  /*1a60*/  IABS R2, R15 ;  /* 0x0000000f00027213 */ /* 0x010fc60000000000 */
[----:B------:R-:W4:Y:S01]  /*1a70*/  LDL R15, [R1+0x1270] ;  /* 0x00127000010f7983 */ /* 0x000f220000100800 */
[----:B------:R-:W-:-:S04]  /*1a80*/  IMAD.HI.U32 R3, R28, R0, RZ ;  /* 0x000000001c037227 */ /* 0x000fc800078e00ff */
[----:B------:R-:W-:Y:S02]  /*1a90*/  IMAD.MOV R3, RZ, RZ, -R3 ;  /* 0x000000ffff037224 */ /* 0x000fe400078e0a03 */
[----:B------:R-:W-:-:S04]  /*1aa0*/  IMAD.HI.U32 R9, R28, R4, RZ ;  /* 0x000000041c097227 */ /* 0x000fc800078e00ff */
[----:B------:R-:W-:-:S04]  /*1ab0*/  IMAD.HI.U32 R7, R28, R8, RZ ;  /* 0x000000081c077227 */ /* 0x000fc800078e00ff */
[----:B------:R-:W-:Y:S02]  /*1ac0*/  IMAD R0, R29, R3, R0 ;  /* 0x000000031d007224 */ /* 0x000fe400078e0200 */
[----:B------:R-:W-:-:S04]  /*1ad0*/  IMAD.HI.U32 R6, R28, R5, RZ ;  /* 0x000000051c067227 */ /* 0x000fc800078e00ff */
[----:B------:R-:W-:-:S04]  /*1ae0*/  IMAD.HI.U32 R3, R28, R2, RZ ;  /* 0x000000021c037227 */ /* 0x000fc800078e00ff */
[----:B------:R-:W-:Y:S02]  /*1af0*/  IMAD.MOV R9, RZ, RZ, -R9 ;  /* 0x000000ffff097224 */ /* 0x000fe400078e0a09 */
[----:B------:R-:W-:Y:S02]  /*1b00*/  IMAD.MOV R7, RZ, RZ, -R7 ;  /* 0x000000ffff077224 */ /* 0x000fe400078e0a07 */
[----:B------:R-:W-:Y:S02]  /*1b10*/  IMAD.MOV R6, RZ, RZ, -R6 ;  /* 0x000000ffff067224 */ /* 0x000fe400078e0a06 */
[----:B------:R-:W-:Y:S01]  /*1b20*/  IMAD.MOV R3, RZ, RZ, -R3 ;  /* 0x000000ffff037224 */ /* 0x000fe200078e0a03 */
[----:B------:R2:W-:Y:S01]  /*1b30*/  STL [R1+0x40], R0 ;  /* 0x0000400001007387 */ /* 0x0005e20000100800 */
[C---:B------:R-:W-:Y:S02]  /*1b40*/  IMAD R4, R29.reuse, R9, R4 ;  /* 0x000000091d047224 */ /* 0x040fe400078e0204 */
[----:B------:R-:W-:-:S02]  /*1b50*/  IMAD R7, R29, R7, R8 ;  /* 0x000000071d077224 */ /* 0x000fc400078e0208 */
[C---:B------:R-:W-:Y:S02]  /*1b60*/  IMAD R5, R29.reuse, R6, R5 ;  /* 0x000000061d057224 */ /* 0x040fe400078e0205 */
[----:B------:R-:W-:Y:S01]  /*1b70*/  IMAD R2, R29, R3, R2 ;  /* 0x000000031d027224 */ /* 0x000fe200078e0202 */
[----:B--2---:R-:W-:Y:S02]  /*1b80*/  IABS R0, R10 ;  /* 0x0000000a00007213 */ /* 0x004fe40000000000 */
[----:B------:R-:W2:Y:S04]  /*1b90*/  LDL R10, [R1+0x1274] ;  /* 0x00127400010a7983 */ /* 0x000ea80000100800 */
[----:B------:R5:W-:Y:S01]  /*1ba0*/  STL [R1+0x3c], R4 ;  /* 0x00003c0401007387 */ /* 0x000be20000100800 */
[----:B------:R-:W-:-:S03]  /*1bb0*/  IMAD.HI.U32 R9, R28, R0, RZ ;  /* 0x000000001c097227 */ /* 0x000fc600078e00ff */
[----:B------:R-:W-:Y:S04]  /*1bc0*/  STL [R1+0x38], R7 ;  /* 0x0000380701007387 */ /* 0x000fe80000100800 */
[----:B------:R0:W-:Y:S01]  /*1bd0*/  STL [R1+0x34], R5 ;  /* 0x0000340501007387 */ /* 0x0001e20000100800 */
[----:B-----5:R-:W-:-:S03]  /*1be0*/  IABS R4, R12 ;  /* 0x0000000c00047213 */ /* 0x020fc60000000000 */
[----:B------:R1:W-:Y:S04]  /*1bf0*/  STL [R1+0x30], R2 ;  /* 0x0000300201007387 */ /* 0x0003e80000100800 */
[----:B------:R-:W5:Y:S04]  /*1c00*/  LDL R19, [R1+0x1268] ;  /* 0x0012680001137983 */ /* 0x000f680000100800 */
[----:B------:R-:W5:Y:S01]  /*1c10*/  LDL R12, [R1+0x126c] ;  /* 0x00126c00010c7983 */ /* 0x000f620000100800 */
[----:B0-----:R-:W-:Y:S02]  /*1c20*/  IMAD.MOV R5, RZ, RZ, -R9 ;  /* 0x000000ffff057224 */ /* 0x001fe400078e0a09 */
[----:B------:R-:W-:Y:S01]  /*1c30*/  IMAD.HI.U32 R7, R28, R4, RZ ;  /* 0x000000041c077227 */ /* 0x000fe200078e00ff */
[----:B-1----:R-:W-:-:S02]  /*1c40*/  IABS R2, R11 ;  /* 0x0000000b00027213 */ /* 0x002fc40000000000 */
[----:B------:R-:W5:Y:S01]  /*1c50*/  LDL R11, [R1+0x1264] ;  /* 0x00126400010b7983 */ /* 0x000f620000100800 */
[----:B------:R-:W-:Y:S01]  /*1c60*/  IMAD R0, R29, R5, R0 ;  /* 0x000000051d007224 */ /* 0x000fe200078e0200 */
[----:B------:R-:W-:Y:S01]  /*1c70*/  IABS R3, R13 ;  /* 0x0000000d00037213 */ /* 0x000fe20000000000 */
[----:B------:R-:W-:-:S04]  /*1c80*/  IMAD.MOV R5, RZ, RZ, -R7 ;  /* 0x000000ffff057224 */ /* 0x000fc800078e0a07 */
[----:B------:R-:W-:Y:S02]  /*1c90*/  IMAD R5, R29, R5, R4 ;  /* 0x000000051d057224 */ /* 0x000fe400078e0204 */
[----:B------:R-:W-:Y:S01]  /*1ca0*/  IMAD.HI.U32 R7, R28, R3, RZ ;  /* 0x000000031c077227 */ /* 0x000fe200078e00ff */
[----:B---3--:R-:W-:Y:S02]  /*1cb0*/  IABS R6, R14 ;  /* 0x0000000e00067213 */ /* 0x008fe40000000000 */
[----:B------:R-:W3:Y:S04]  /*1cc0*/  LDL R14, [R1+0x1260] ;  /* 0x00126000010e7983 */ /* 0x000ee80000100800 */
[----:B------:R0:W-:Y:S04]  /*1cd0*/  STL [R1+0x2c], R0 ;  /* 0x00002c0001007387 */ /* 0x0001e80000100800 */
[----:B------:R-:W3:Y:S04]  /*1ce0*/  LDL R13, [R1+0x125c] ;  /* 0x00125c00010d7983 */ /* 0x000ee80000100800 */
[----:B------:R1:W-:Y:S01]  /*1cf0*/  STL [R1+0x28], R5 ;  /* 0x0000280501007387 */ /* 0x0003e20000100800 */
[----:B0-----:R-:W-:-:S02]  /*1d00*/  IMAD.MOV.U32 R0, RZ, RZ, R6 ;  /* 0x000000ffff007224 */ /* 0x001fc400078e0006 */
[----:B-1----:R-:W-:-:S04]  /*1d10*/  IMAD.MOV R5, RZ, RZ, -R7 ;  /* 0x000000ffff057224 */ /* 0x002fc800078e0a07 */
[----:B------:R-:W-:Y:S01]  /*1d20*/  IMAD R3, R29, R5, R3 ;  /* 0x000000051d037224 */ /* 0x000fe200078e0203 */
[----:B----4-:R-:W-:-:S04]  /*1d30*/  IABS R6, R15 ;  /* 0x0000000f00067213 */ /* 0x010fc80000000000 */
[----:B------:R-:W-:Y:S04]  /*1d40*/  STL [R1+0x24], R3 ;  /* 0x0000240301007387 */ /* 0x000fe80000100800 */
[----:B------:R-:W4:Y:S01]  /*1d50*/  LDL R15, [R1+0x1258] ;  /* 0x00125800010f7983 */ /* 0x000f220000100800 */
[----:B------:R-:W-:-:S04]  /*1d60*/  IMAD.HI.U32 R8, R28, R2, RZ ;  /* 0x000000021c087227 */ /* 0x000fc800078e00ff */
[----:B------:R-:W-:-:S04]  /*1d70*/  IMAD.HI.U32 R9, R28, R0, RZ ;  /* 0x000000001c097227 */ /* 0x000fc800078e00ff */
[----:B------:R-:W-:Y:S02]  /*1d80*/  IMAD.MOV.U32 R4, RZ, RZ, R6 ;  /* 0x000000ffff047224 */ /* 0x000fe400078e0006 */
[----:B------:R-:W-:Y:S02]  /*1d90*/  IMAD.MOV R6, RZ, RZ, -R8 ;  /* 0x000000ffff067224 */ /* 0x000fe400078e0a08 */
[----:B------:R-:W-:Y:S02]  /*1da0*/  IMAD.MOV R7, RZ, RZ, -R9 ;  /* 0x000000ffff077224 */ /* 0x000fe400078e0a09 */
[C---:B------:R-:W-:Y:S01]  /*1db0*/  IMAD R2, R29.reuse, R6, R2 ;  /* 0x000000061d027224 */ /* 0x040fe200078e0202 */
[----:B--2---:R-:W-:Y:S01]  /*1dc0*/  IABS R8, R10 ;  /* 0x0000000a00087213 */ /* 0x004fe20000000000 */
[----:B------:R-:W-:Y:S02]  /*1dd0*/  IMAD R0, R29, R7, R0 ;  /* 0x000000071d007224 */ /* 0x000fe400078e0200 */
[----:B------:R-:W-:Y:S01]  /*1de0*/  IMAD.HI.U32 R9, R28, R4, RZ ;  /* 0x000000041c097227 */ /* 0x000fe200078e00ff */
[----:B------:R0:W-:Y:S04]  /*1df0*/  STL [R1+0x20], R2 ;  /* 0x0000200201007387 */ /* 0x0001e80000100800 */
[----:B------:R-:W2:Y:S04]  /*1e00*/  LDL R10, [R1+0x1254] ;  /* 0x00125400010a7983 */ /* 0x000ea80000100800 */
[----:B------:R1:W-:Y:S01]  /*1e10*/  STL [R1+0x1c], R0 ;  /* 0x00001c0001007387 */ /* 0x0003e20000100800 */
[----:B0-----:R-:W-:Y:S01]  /*1e20*/  IMAD.MOV R2, RZ, RZ, -R9 ;  /* 0x000000ffff027224 */ /* 0x001fe200078e0a09 */
[----:B-----5:R-:W-:-:S02]  /*1e30*/  IABS R3, R19 ;  /* 0x0000001300037213 */ /* 0x020fc40000000000 */
[----:B------:R-:W-:Y:S01]  /*1e40*/  IABS R5, R12 ;  /* 0x0000000c00057213 */ /* 0x000fe20000000000 */
[----:B-1----:R-:W-:Y:S01]  /*1e50*/  IMAD.MOV.U32 R0, RZ, RZ, R8 ;  /* 0x000000ffff007224 */ /* 0x002fe200078e0008 */
[----:B------:R-:W5:Y:S01]  /*1e60*/  LDL R12, [R1+0x1250] ;  /* 0x00125000010c7983 */ /* 0x000f620000100800 */
[----:B------:R-:W-:Y:S02]  /*1e70*/  IMAD R4, R29, R2, R4 ;  /* 0x000000021d047224 */ /* 0x000fe400078e0204 */
[----:B------:R-:W-:Y:S01]  /*1e80*/  IMAD.HI.U32 R7, R28, R0, RZ ;  /* 0x000000001c077227 */ /* 0x000fe200078e00ff */
[----:B------:R-:W-:Y:S02]  /*1e90*/  IABS R6, R11 ;  /* 0x0000000b00067213 */ /* 0x000fe40000000000 */
[----:B------:R-:W5:Y:S01]  /*1ea0*/  LDL R11, [R1+0x124c] ;  /* 0x00124c00010b7983 */ /* 0x000f620000100800 */
[----:B------:R-:W-:Y:S02]  /*1eb0*/  IMAD.MOV.U32 R2, RZ, RZ, R3 ;  /* 0x000000ffff027224 */ /* 0x000fe400078e0003 */
[----:B------:R-:W-:-:S02]  /*1ec0*/  IMAD.MOV.U32 R3, RZ, RZ, R5 ;  /* 0x000000ffff037224 */ /* 0x000fc400078e0005 */
[----:B------:R-:W-:Y:S01]  /*1ed0*/  IMAD.MOV R5, RZ, RZ, -R7 ;  /* 0x000000ffff057224 */ /* 0x000fe200078e0a07 */
[----:B------:R0:W-:Y:S01]  /*1ee0*/  STL [R1+0x18], R4 ;  /* 0x0000180401007387 */ /* 0x0001e20000100800 */
[----:B------:R-:W-:-:S04]  /*1ef0*/  IMAD.HI.U32 R7, R28, R2, RZ ;  /* 0x000000021c077227 */ /* 0x000fc800078e00ff */
[----:B------:R-:W-:Y:S02]  /*1f00*/  IMAD R0, R29, R5, R0 ;  /* 0x000000051d007224 */ /* 0x000fe400078e0200 */
[----:B------:R-:W-:-:S04]  /*1f10*/  IMAD.HI.U32 R8, R28, R3, RZ ;  /* 0x000000031c087227 */ /* 0x000fc800078e00ff */
[----:B0-----:R-:W-:-:S04]  /*1f20*/  IMAD.MOV.U32 R4, RZ, RZ, R6 ;  /* 0x000000ffff047224 */ /* 0x001fc800078e0006 */
[----:B------:R-:W-:Y:S01]  /*1f30*/  IMAD.HI.U32 R9, R28, R4, RZ ;  /* 0x000000041c097227 */ /* 0x000fe200078e00ff */
[----:B---3--:R-:W-:Y:S02]  /*1f40*/  IABS R6, R14 ;  /* 0x0000000e00067213 */ /* 0x008fe40000000000 */
[----:B------:R-:W3:Y:S03]  /*1f50*/  LDL R14, [R1+0x1248] ;  /* 0x00124800010e7983 */ /* 0x000ee60000100800 */
[----:B------:R-:W-:Y:S01]  /*1f60*/  IMAD.MOV.U32 R5, RZ, RZ, R6 ;  /* 0x000000ffff057224 */ /* 0x000fe200078e0006 */
[----:B------:R0:W-:Y:S01]  /*1f70*/  STL [R1+0x14], R0 ;  /* 0x0000140001007387 */ /* 0x0001e20000100800 */
[----:B------:R-:W-:Y:S02]  /*1f80*/  IMAD.MOV R6, RZ, RZ, -R8 ;  /* 0x000000ffff067224 */ /* 0x000fe400078e0a08 */
[----:B0-----:R-:W-:-:S02]  /*1f90*/  IMAD.MOV R0, RZ, RZ, -R7 ;  /* 0x000000ffff007224 */ /* 0x001fc400078e0a07 */
[----:B------:R-:W-:Y:S02]  /*1fa0*/  IMAD.MOV R7, RZ, RZ, -R9 ;  /* 0x000000ffff077224 */ /* 0x000fe400078e0a09 */
[C---:B------:R-:W-:Y:S02]  /*1fb0*/  IMAD R0, R29.reuse, R0, R2 ;  /* 0x000000001d007224 */ /* 0x040fe400078e0202 */
[C---:B------:R-:W-:Y:S02]  /*1fc0*/  IMAD R2, R29.reuse, R6, R3 ;  /* 0x000000061d027224 */ /* 0x040fe400078e0203 */
[----:B------:R-:W-:Y:S01]  /*1fd0*/  IMAD R3, R29, R7, R4 ;  /* 0x000000071d037224 */ /* 0x000fe200078e0204 */
[----:B------:R-:W-:Y:S04]  /*1fe0*/  STL [R1+0x10], R0 ;  /* 0x0000100001007387 */ /* 0x000fe80000100800 */
[----:B------:R-:W-:Y:S04]  /*1ff0*/  STL [R1+0xc], R2 ;  /* 0x00000c0201007387 */ /* 0x000fe80000100800 */
[----:B------:R4:W-:Y:S02]  /*2000*/  STL [R1+0x8], R3 ;  /* 0x0000080301007387 */ /* 0x0009e40000100800 */
[----:B----4-:R-:W-:-:S02]  /*2010*/  IABS R3, R15 ;  /* 0x0000000f00037213 */ /* 0x010fc40000000000 */
[----:B------:R-:W4:Y:S01]  /*2020*/  LDL R15, [R1+0x1240] ;  /* 0x00124000010f7983 */ /* 0x000f220000100800 */
[C---:B------:R-:W-:Y:S01]  /*2030*/  IMAD.HI.U32 R9, R28.reuse, R5, RZ ;  /* 0x000000051c097227 */ /* 0x040fe200078e00ff */
[----:B------:R-:W-:Y:S02]  /*2040*/  IABS R8, R13 ;  /* 0x0000000d00087213 */ /* 0x000fe40000000000 */
[----:B------:R-:W4:Y:S01]  /*2050*/  LDL R13, [R1+0x1244] ;  /* 0x00124400010d7983 */ /* 0x000f220000100800 */
[----:B------:R-:W-:Y:S02]  /*2060*/  IMAD.MOV R2, RZ, RZ, -R9 ;  /* 0x000000ffff027224 */ /* 0x000fe400078e0a09 */
[----:B------:R-:W-:Y:S02]  /*2070*/  IMAD.MOV.U32 R0, RZ, RZ, R8 ;  /* 0x000000ffff007224 */ /* 0x000fe400078e0008 */
[----:B------:R-:W-:Y:S02]  /*2080*/  IMAD R5, R29, R2, R5 ;  /* 0x000000021d057224 */ /* 0x000fe400078e0205 */
[----:B------:R-:W-:Y:S01]  /*2090*/  IMAD.HI.U32 R7, R28, R0, RZ ;  /* 0x000000001c077227 */ /* 0x000fe200078e00ff */
[----:B--2---:R-:W-:-:S02]  /*20a0*/  IABS R4, R10 ;  /* 0x0000000a00047213 */ /* 0x004fc40000000000 */
[----:B------:R-:W2:Y:S01]  /*20b0*/  LDL R10, [R1+0x123c] ;  /* 0x00123c00010a7983 */ /* 0x000ea20000100800 */
[----:B------:R-:W-:Y:S02]  /*20c0*/  IMAD.MOV.U32 R2, RZ, RZ, R3 ;  /* 0x000000ffff027224 */ /* 0x000fe400078e0003 */
[----:B------:R-:W-:Y:S01]  /*20d0*/  IMAD.MOV.U32 R3, RZ, RZ, R4 ;  /* 0x000000ffff037224 */ /* 0x000fe200078e0004 */
[----:B------:R0:W-:Y:S01]  /*20e0*/  STL [R1+0x4], R5 ;  /* 0x0000040501007387 */ /* 0x0001e20000100800 */
[----:B-----5:R-:W-:Y:S01]  /*20f0*/  IABS R6, R12 ;  /* 0x0000000c00067213 */ /* 0x020fe20000000000 */
[----:B0-----:R-:W-:-:S04]  /*2100*/  IMAD.MOV R5, RZ, RZ, -R7 ;  /* 0x000000ffff057224 */ /* 0x001fc800078e0a07 */
[----:B------:R-:W-:Y:S01]  /*2110*/  IMAD.MOV.U32 R4, RZ, RZ, R6 ;  /* 0x000000ffff047224 */ /* 0x000fe200078e0006 */
[----:B------:R-:W-:Y:S01]  /*2120*/  IABS R6, R11 ;  /* 0x0000000b00067213 */ /* 0x000fe20000000000 */
[----:B------:R-:W-:Y:S01]  /*2130*/  IMAD R5, R29, R5, R0 ;  /* 0x000000051d057224 */ /* 0x000fe200078e0200 */
[----:B------:R-:W5:Y:S01]  /*2140*/  LDL R11, [R1+0x1238] ;  /* 0x00123800010b7983 */ /* 0x000f620000100800 */
[----:B------:R-:W-:-:S04]  /*2150*/  IMAD.HI.U32 R7, R28, R2, RZ ;  /* 0x000000021c077227 */ /* 0x000fc800078e00ff */
[C---:B------:R-:W-:Y:S01]  /*2160*/  IMAD.HI.U32 R8, R28.reuse, R3, RZ ;  /* 0x000000031c087227 */ /* 0x040fe200078e00ff */
[----:B------:R0:W-:Y:S03]  /*2170*/  STL [R1], R5 ;  /* 0x0000000501007387 */ /* 0x0001e60000100800 */
[----:B------:R-:W-:-:S04]  /*2180*/  IMAD.HI.U32 R9, R28, R4, RZ ;  /* 0x000000041c097227 */ /* 0x000fc800078e00ff */
[----:B------:R-:W-:Y:S02]  /*2190*/  IMAD.MOV R0, RZ, RZ, -R7 ;  /* 0x000000ffff007224 */ /* 0x000fe400078e0a07 */
[----:B------:R-:W-:Y:S02]  /*21a0*/  IMAD.MOV R7, RZ, RZ, -R9 ;  /* 0x000000ffff077224 */ /* 0x000fe400078e0a09 */
[----:B0-----:R-:W-:Y:S02]  /*21b0*/  IMAD.MOV R5, RZ, RZ, -R8 ;  /* 0x000000ffff057224 */ /* 0x001fe400078e0a08 */
[C---:B------:R-:W-:Y:S02]  /*21c0*/  IMAD R0, R29.reuse, R0, R2 ;  /* 0x000000001d007224 */ /* 0x040fe400078e0202 */
[C---:B------:R-:W-:Y:S02]  /*21d0*/  IMAD R2, R29.reuse, R5, R3 ;  /* 0x000000051d027224 */ /* 0x040fe400078e0203 */
[----:B------:R-:W-:-:S02]  /*21e0*/  IMAD R3, R29, R7, R4 ;  /* 0x000000071d037224 */ /* 0x000fc400078e0204 */
[----:B------:R-:W-:-:S04]  /*21f0*/  IMAD.HI.U32 R9, R28, R6, RZ ;  /* 0x000000061c097227 */ /* 0x000fc800078e00ff */
[----:B------:R-:W-:-:S04]  /*2200*/  IMAD.MOV R4, RZ, RZ, -R9 ;  /* 0x000000ffff047224 */ /* 0x000fc800078e0a09 */
[----:B------:R-:W-:Y:S01]  /*2210*/  IMAD R4, R29, R4, R6 ;  /* 0x000000041d047224 */ /* 0x000fe200078e0206 */
[----:B---3--:R-:W-:Y:S02]  /*2220*/  IABS R8, R14 ;  /* 0x0000000e00087213 */ /* 0x008fe40000000000 */
[----:B------:R-:W3:Y:S04]  /*2230*/  LDL R14, [R1+0x1234] ;  /* 0x00123400010e7983 */ /* 0x000ee80000100800 */
[----:B------:R0:W-:Y:S01]  /*2240*/  STL [R1+0x1508], R0 ;  /* 0x0015080001007387 */ /* 0x0001e20000100800 */
[----:B------:R-:W-:-:S03]  /*2250*/  IMAD.MOV.U32 R5, RZ, RZ, R8 ;  /* 0x000000ffff057224 */ /* 0x000fc600078e0008 */
[----:B------:R1:W-:Y:S04]  /*2260*/  STL [R1+0x1504], R2 ;  /* 0x0015040201007387 */ /* 0x0003e80000100800 */
[----:B------:R-:W-:Y:S04]  /*2270*/  STL [R1+0x1500], R3 ;  /* 0x0015000301007387 */ /* 0x000fe80000100800 */
[----:B------:R-:W3:Y:S04]  /*2280*/  LDL R16, [R1+0x1230] ;  /* 0x0012300001107983 */ /* 0x000ee80000100800 */
[----:B------:R-:W3:Y:S01]  /*2290*/  LDL R17, [R1+0x122c] ;  /* 0x00122c0001117983 */ /* 0x000ee20000100800 */
[----:B----4-:R-:W-:-:S03]  /*22a0*/  IABS R8, R15 ;  /* 0x0000000f00087213 */ /* 0x010fc60000000000 */
[----:B------:R-:W4:Y:S04]  /*22b0*/  LDL R15, [R1+0x1228] ;  /* 0x00122800010f7983 */ /* 0x000f280000100800 */
[----:B------:R-:W-:Y:S04]  /*22c0*/  STL [R1+0x14fc], R4 ;  /* 0x0014fc0401007387 */ /* 0x000fe80000100800 */
[----:B------:R-:W4:Y:S01]  /*22d0*/  LDL R18, [R1+0x1224] ;  /* 0x0012240001127983 */ /* 0x000f220000100800 */
[----:B------:R-:W-:Y:S02]  /*22e0*/  IABS R7, R13 ;  /* 0x0000000d00077213 */ /* 0x000fe40000000000 */
[----:B--2---:R-:W-:Y:S01]  /*22f0*/  IABS R9, R10 ;  /* 0x0000000a00097213 */ /* 0x004fe20000000000 */
[----:B------:R-:W-:-:S04]  /*2300*/  IMAD.HI.U32 R10, R28, R5, RZ ;  /* 0x000000051c0a7227 */ /* 0x000fc800078e00ff */
[----:B------:R-:W-:Y:S02]  /*2310*/  IMAD.MOV.U32 R6, RZ, RZ, R7 ;  /* 0x000000ffff067224 */ /* 0x000fe400078e0007 */
[----:B------:R-:W-:Y:S02]  /*2320*/  IMAD.MOV.U32 R7, RZ, RZ, R8 ;  /* 0x000000ffff077224 */ /* 0x000fe400078e0008 */
[----:B------:R-:W-:Y:S02]  /*2330*/  IMAD.MOV.U32 R8, RZ, RZ, R9 ;  /* 0x000000ffff087224 */ /* 0x000fe400078e0009 */
[----:B------:R-:W-:Y:S02]  /*2340*/  IMAD.MOV R9, RZ, RZ, -R10 ;  /* 0x000000ffff097224 */ /* 0x000fe400078e0a0a */
[----:B------:R-:W-:-:S04]  /*2350*/  IMAD.HI.U32 R12, R28, R7, RZ ;  /* 0x000000071c0c7227 */ /* 0x000fc800078e00ff */
[----:B------:R-:W-:Y:S01]  /*2360*/  IMAD R5, R29, R9, R5 ;  /* 0x000000091d057224 */ /* 0x000fe200078e0205 */
[----:B-----5:R-:W-:Y:S01]  /*2370*/  IABS R10, R11 ;  /* 0x0000000b000a7213 */ /* 0x020fe20000000000 */
[----:B------:R-:W-:-:S04]  /*2380*/  IMAD.HI.U32 R11, R28, R6, RZ ;  /* 0x000000061c0b7227 */ /* 0x000fc800078e00ff */
[----:B------:R-:W-:Y:S01]  /*2390*/  IMAD.HI.U32 R13, R28, R8, RZ ;  /* 0x000000081c0d7227 */ /* 0x000fe200078e00ff */
[----:B------:R2:W-:Y:S03]  /*23a0*/  STL [R1+0x14f8], R5 ;  /* 0x0014f80501007387 */ /* 0x0005e60000100800 */
[----:B------:R-:W-:Y:S01]  /*23b0*/  IMAD.MOV.U32 R9, RZ, RZ, R10 ;  /* 0x000000ffff097224 */ /* 0x000fe200078e000a */
[----:B------:R-:W5:Y:S01]  /*23c0*/  LDL R19, [R1+0x1220] ;  /* 0x0012200001137983 */ /* 0x000f620000100800 */
[----:B------:R-:W-:Y:S02]  /*23d0*/  IMAD.MOV R10, RZ, RZ, -R11 ;  /* 0x000000ffff0a7224 */ /* 0x000fe400078e0a0b */
[----:B------:R-:W-:Y:S02]  /*23e0*/  IMAD.MOV R11, RZ, RZ, -R12 ;  /* 0x000000ffff0b7224 */ /* 0x000fe400078e0a0c */
[----:B------:R-:W-:-:S02]  /*23f0*/  IMAD.MOV R12, RZ, RZ, -R13 ;  /* 0x000000ffff0c7224 */ /* 0x000fc400078e0a0d */
[C---:B------:R-:W-:Y:S02]  /*2400*/  IMAD R6, R29.reuse, R10, R6 ;  /* 0x0000000a1d067224 */ /* 0x040fe400078e0206 */
[C---:B------:R-:W-:Y:S02]  /*2410*/  IMAD R7, R29.reuse, R11, R7 ;  /* 0x0000000b1d077224 */ /* 0x040fe400078e0207 */
[----:B------:R-:W-:Y:S01]  /*2420*/  IMAD R8, R29, R12, R8 ;  /* 0x0000000c1d087224 */ /* 0x000fe200078e0208 */
[----:B------:R0:W-:Y:S04]  /*2430*/  STL [R1+0x150c], R6 ;  /* 0x00150c0601007387 */ /* 0x0001e80000100800 */
[----:B------:R0:W-:Y:S04]  /*2440*/  STL [R1+0x1510], R7 ;  /* 0x0015100701007387 */ /* 0x0001e80000100800 */
[----:B------:R-:W-:Y:S04]  /*2450*/  STL [R1+0x1514], R8 ;  /* 0x0015140801007387 */ /* 0x000fe80000100800 */
[----:B------:R-:W2:Y:S04]  /*2460*/  LDL R20, [R1+0x121c] ;  /* 0x00121c0001147983 */ /* 0x000ea80000100800 */
[----:B------:R-:W2:Y:S04]  /*2470*/  LDL R21, [R1+0x1218] ;  /* 0x0012180001157983 */ /* 0x000ea80000100800 */
[----:B------:R-:W2:Y:S01]  /*2480*/  LDL R22, [R1+0x1214] ;  /* 0x0012140001167983 */ /* 0x000ea20000100800 */
[----:B---3--:R-:W-:Y:S01]  /*2490*/  IABS R13, R14 ;  /* 0x0000000e000d7213 */ /* 0x008fe20000000000 */
[----:B------:R-:W-:-:S04]  /*24a0*/  IMAD.HI.U32 R14, R28, R9, RZ ;  /* 0x000000091c0e7227 */ /* 0x000fc800078e00ff */
[----:B------:R-:W-:Y:S02]  /*24b0*/  IMAD.MOV R11, RZ, RZ, -R14 ;  /* 0x000000ffff0b7224 */ /* 0x000fe400078e0a0e */
[----:B------:R-:W-:Y:S02]  /*24c0*/  IMAD.MOV.U32 R10, RZ, RZ, R13 ;  /* 0x000000ffff0a7224 */ /* 0x000fe400078e000d */
[----:B------:R-:W-:Y:S01]  /*24d0*/  IMAD R9, R29, R11, R9 ;  /* 0x0000000b1d097224 */ /* 0x000fe200078e0209 */
[----:B------:R-:W-:Y:S02]  /*24e0*/  IABS R12, R16 ;  /* 0x00000010000c7213 */ /* 0x000fe40000000000 */
[----:B------:R-:W-:-:S03]  /*24f0*/  IABS R13, R17 ;  /* 0x00000011000d7213 */ /* 0x000fc60000000000 */
[----:B------:R-:W-:Y:S01]  /*2500*/  IMAD.MOV.U32 R11, RZ, RZ, R12 ;  /* 0x000000ffff0b7224 */ /* 0x000fe200078e000c */
[----:B------:R-:W-:Y:S01]  /*2510*/  STL [R1+0x1518], R9 ;  /* 0x0015180901007387 */ /* 0x000fe20000100800 */
[----:B------:R-:W-:-:S03]  /*2520*/  IMAD.MOV.U32 R12, RZ, RZ, R13 ;  /* 0x000000ffff0c7224 */ /* 0x000fc600078e000d */
[----:B------:R-:W3:Y:S01]  /*2530*/  LDL R23, [R1+0x1210] ;  /* 0x0012100001177983 */ /* 0x000ee20000100800 */
[----:B------:R-:W-:-:S04]  /*2540*/  IMAD.HI.U32 R16, R28, R11, RZ ;  /* 0x0000000b1c107227 */ /* 0x000fc800078e00ff */
[----:B------:R-:W-:Y:S01]  /*2550*/  IMAD.HI.U32 R17, R28, R12, RZ ;  /* 0x0000000c1c117227 */ /* 0x000fe200078e00ff */
[----:B----4-:R-:W-:-:S03]  /*2560*/  IABS R14, R15 ;  /* 0x0000000f000e7213 */ /* 0x010fc60000000000 */
[----:B------:R-:W-:-:S04]  /*2570*/  IMAD.HI.U32 R15, R28, R10, RZ ;  /* 0x0000000a1c0f7227 */ /* 0x000fc800078e00ff */
[----:B------:R-:W-:Y:S02]  /*2580*/  IMAD.MOV.U32 R13, RZ, RZ, R14 ;  /* 0x000000ffff0d7224 */ /* 0x000fe400078e000e */
[----:B------:R-:W-:Y:S01]  /*2590*/  IMAD.MOV R14, RZ, RZ, -R15 ;  /* 0x000000ffff0e7224 */ /* 0x000fe200078e0a0f */
[----:B------:R-:W-:Y:S01]  /*25a0*/  IABS R15, R18 ;  /* 0x00000012000f7213 */ /* 0x000fe20000000000 */
[----:B------:R-:W-:-:S04]  /*25b0*/  IMAD.HI.U32 R18, R28, R13, RZ ;  /* 0x0000000d1c127227 */ /* 0x000fc800078e00ff */
[C---:B------:R-:W-:Y:S02]  /*25c0*/  IMAD R10, R29.reuse, R14, R10 ;  /* 0x0000000e1d0a7224 */ /* 0x040fe400078e020a */
[----:B------:R-:W-:Y:S02]  /*25d0*/  IMAD.MOV.U32 R14, RZ, RZ, R15 ;  /* 0x000000ffff0e7224 */ /* 0x000fe400078e000f */
[----:B------:R-:W-:Y:S02]  /*25e0*/  IMAD.MOV R15, RZ, RZ, -R16 ;  /* 0x000000ffff0f7224 */ /* 0x000fe400078e0a10 */
[----:B------:R-:W-:Y:S02]  /*25f0*/  IMAD.MOV R16, RZ, RZ, -R17 ;  /* 0x000000ffff107224 */ /* 0x000fe400078e0a11 */
[----:B------:R-:W-:Y:S02]  /*2600*/  IMAD.MOV R17, RZ, RZ, -R18 ;  /* 0x000000ffff117224 */ /* 0x000fe400078e0a12 */
[----:B------:R-:W-:-:S02]  /*2610*/  IMAD R11, R29, R15, R11 ;  /* 0x0000000f1d0b7224 */ /* 0x000fc400078e020b */
[C---:B------:R-:W-:Y:S01]  /*2620*/  IMAD R12, R29.reuse, R16, R12 ;  /* 0x000000101d0c7224 */ /* 0x040fe200078e020c */
[----:B------:R-:W-:Y:S01]  /*2630*/  STL [R1+0x151c], R10 ;  /* 0x00151c0a01007387 */ /* 0x000fe20000100800 */
[----:B------:R-:W-:-:S03]  /*2640*/  IMAD R13, R29, R17, R13 ;  /* 0x000000111d0d7224 */ /* 0x000fc600078e020d */
[----:B------:R-:W4:Y:S04]  /*2650*/  LDL R24, [R1+0x120c] ;  /* 0x00120c0001187983 */ /* 0x000f280000100800 */
[----:B------:R-:W-:Y:S04]  /*2660*/  STL [R1+0x1520], R11 ;  /* 0x0015200b01007387 */ /* 0x000fe80000100800 */
[----:B------:R-:W-:Y:S04]  /*2670*/  STL [R1+0x14f0], R12 ;  /* 0x0014f00c01007387 */ /* 0x000fe80000100800 */
[----:B------:R-:W-:Y:S04]  /*2680*/  STL [R1+0x14f4], R13 ;  /* 0x0014f40d01007387 */ /* 0x000fe80000100800 */
[----:B0-----:R-:W4:Y:S01]  /*2690*/  LDL R0, [R1+0x1208] ;  /* 0x0012080001007983 */ /* 0x001f220000100800 */
[----:B-----5:R-:W-:Y:S01]  /*26a0*/  IABS R18, R19 ;  /* 0x0000001300127213 */ /* 0x020fe20000000000 */
[----:B------:R-:W-:-:S02]  /*26b0*/  IMAD.HI.U32 R19, R28, R14, RZ ;  /* 0x0000000e1c137227 */ /* 0x000fc400078e00ff */
[----:B------:R-:W5:Y:S02]  /*26c0*/  LDL R25, [R1+0x1204] ;  /* 0x0012040001197983 */ /* 0x000f640000100800 */
[----:B------:R-:W-:Y:S02]  /*26d0*/  IMAD.MOV R16, RZ, RZ, -R19 ;  /* 0x000000ffff107224 */ /* 0x000fe400078e0a13 */
[----:B------:R-:W5:Y:S01]  /*26e0*/  LDL R26, [R1+0x1200] ;  /* 0x00120000011a7983 */ /* 0x000f620000100800 */
[----:B------:R-:W-:Y:S02]  /*26f0*/  IMAD.MOV.U32 R15, RZ, RZ, R18 ;  /* 0x000000ffff0f7224 */ /* 0x000fe400078e0012 */
[----:B------:R-:W-:-:S05]  /*2700*/  IMAD R14, R29, R16, R14 ;  /* 0x000000101d0e7224 */ /* 0x000fca00078e020e */
[----:B------:R-:W-:Y:S04]  /*2710*/  STL [R1+0x1524], R14 ;  /* 0x0015240e01007387 */ /* 0x000fe80000100800 */
[----:B------:R-:W5:Y:S01]  /*2720*/  LDL R27, [R1+0x11fc] ;  /* 0x0011fc00011b7983 */ /* 0x000f620000100800 */
[----:B--2---:R-:W-:Y:S01]  /*2730*/  IABS R17, R20 ;  /* 0x0000001400117213 */ /* 0x004fe20000000000 */
[----:B------:R-:W-:Y:S01]  /*2740*/  IMAD.HI.U32 R20, R28, R15, RZ ;  /* 0x0000000f1c147227 */ /* 0x000fe200078e00ff */
[----:B------:R-:W-:-:S03]  /*2750*/  IABS R18, R21 ;  /* 0x0000001500127213 */ /* 0x000fc60000000000 */
[----:B------:R-:W-:Y:S01]  /*2760*/  IMAD.MOV.U32 R16, RZ, RZ, R17 ;  /* 0x000000ffff107224 */ /* 0x000fe200078e0011 */
[----:B------:R-:W-:Y:S01]  /*2770*/  IABS R19, R22 ;  /* 0x0000001600137213 */ /* 0x000fe20000000000 */
[----:B------:R-:W-:-:S04]  /*2780*/  IMAD.MOV.U32 R17, RZ, RZ, R18 ;  /* 0x000000ffff117224 */ /* 0x000fc800078e0012 */
[----:B------:R-:W-:Y:S02]  /*2790*/  IMAD.MOV.U32 R18, RZ, RZ, R19 ;  /* 0x000000ffff127224 */ /* 0x000fe400078e0013 */
[----:B------:R-:W-:Y:S02]  /*27a0*/  IMAD.MOV R19, RZ, RZ, -R20 ;  /* 0x000000ffff137224 */ /* 0x000fe400078e0a14 */
[----:B------:R-:W-:-:S04]  /*27b0*/  IMAD.HI.U32 R21, R28, R16, RZ ;  /* 0x000000101c157227 */ /* 0x000fc800078e00ff */
[----:B------:R-:W-:-:S04]  /*27c0*/  IMAD.HI.U32 R22, R28, R17, RZ ;  /* 0x000000111c167227 */ /* 0x000fc800078e00ff */
[----:B------:R-:W-:-:S05]  /*27d0*/  IMAD R15, R29, R19, R15 ;  /* 0x000000131d0f7224 */ /* 0x000fca00078e020f */
[----:B------:R0:W-:Y:S04]  /*27e0*/  STL [R1+0x1528], R15 ;  /* 0x0015280f01007387 */ /* 0x0001e80000100800 */
[----:B-1----:R-:W2:Y:S01]  /*27f0*/  LDL R2, [R1+0x11f8] ;  /* 0x0011f80001027983 */ /* 0x002ea20000100800 */
[----:B---3--:R-:W-:Y:S01]  /*2800*/  IABS R20, R23 ;  /* 0x0000001700147213 */ /* 0x008fe20000000000 */
[----:B------:R-:W-:-:S04]  /*2810*/  IMAD.HI.U32 R23, R28, R18, RZ ;  /* 0x000000121c177227 */ /* 0x000fc800078e00ff */
[----:B------:R-:W-:Y:S02]  /*2820*/  IMAD.MOV.U32 R19, RZ, RZ, R20 ;  /* 0x000000ffff137224 */ /* 0x000fe400078e0014 */
[----:B------:R-:W-:Y:S02]  /*2830*/  IMAD.MOV R20, RZ, RZ, -R21 ;  /* 0x000000ffff147224 */ /* 0x000fe400078e0a15 */
[----:B------:R-:W-:Y:S02]  /*2840*/  IMAD.MOV R21, RZ, RZ, -R22 ;  /* 0x000000ffff157224 */ /* 0x000fe400078e0a16 */
[----:B------:R-:W-:Y:S02]  /*2850*/  IMAD.MOV R22, RZ, RZ, -R23 ;  /* 0x000000ffff167224 */ /* 0x000fe400078e0a17 */
[C---:B------:R-:W-:Y:S02]  /*2860*/  IMAD R16, R29.reuse, R20, R16 ;  /* 0x000000141d107224 */ /* 0x040fe400078e0210 */
[----:B------:R-:W-:-:S02]  /*2870*/  IMAD R17, R29, R21, R17 ;  /* 0x000000151d117224 */ /* 0x000fc400078e0211 */
[----:B------:R-:W-:Y:S01]  /*2880*/  IMAD R18, R29, R22, R18 ;  /* 0x000000161d127224 */ /* 0x000fe200078e0212 */
[----:B------:R1:W-:Y:S04]  /*2890*/  STL [R1+0x152c], R16 ;  /* 0x00152c1001007387 */ /* 0x0003e80000100800 */
[----:B------:R-:W-:Y:S04]  /*28a0*/  STL [R1+0x1530], R17 ;  /* 0x0015301101007387 */ /* 0x000fe80000100800 */
[----:B------:R-:W-:Y:S04]  /*28b0*/  STL [R1+0x1534], R18 ;  /* 0x0015341201007387 */ /* 0x000fe80000100800 */
[----:B------:R-:W3:Y:S04]  /*28c0*/  LDL R5, [R1+0x11f4] ;  /* 0x0011f40001057983 */ /* 0x000ee80000100800 */
[----:B------:R-:W3:Y:S01]  /*28d0*/  LDL R4, [R1+0x11f0] ;  /* 0x0011f00001047983 */ /* 0x000ee20000100800 */
[----:B----4-:R-:W-:-:S03]  /*28e0*/  IABS R22, R0 ;  /* 0x0000000000167213 */ /* 0x010fc60000000000 */
[----:B------:R-:W4:Y:S01]  /*28f0*/  LDL R0, [R1+0x5bc] ;  /* 0x0005bc0001007983 */ /* 0x000f220000100800 */
[----:B------:R-:W-:Y:S01]  /*2900*/  IABS R23, R24 ;  /* 0x0000001800177213 */ /* 0x000fe20000000000 */
[----:B------:R-:W-:-:S04]  /*2910*/  IMAD.HI.U32 R24, R28, R19, RZ ;  /* 0x000000131c187227 */ /* 0x000fc800078e00ff */
[----:B------:R-:W-:Y:S01]  /*2920*/  IMAD.MOV.U32 R20, RZ, RZ, R23 ;  /* 0x000000ffff147224 */ /* 0x000fe200078e0017 */
[----:B-----5:R-:W-:Y:S01]  /*2930*/  IABS R23, R25 ;  /* 0x0000001900177213 */ /* 0x020fe20000000000 */
[----:B------:R-:W-:Y:S01]  /*2940*/  IMAD.MOV R21, RZ, RZ, -R24 ;  /* 0x000000ffff157224 */ /* 0x000fe200078e0a18 */
[----:B------:R-:W-:Y:S01]  /*2950*/  IABS R24, R26 ;  /* 0x0000001a00187213 */ /* 0x000fe20000000000 */
[----:B------:R-:W-:-:S04]  /*2960*/  IMAD.HI.U32 R25, R28, R20, RZ ;  /* 0x000000141c197227 */ /* 0x000fc800078e00ff */
[----:B------:R-:W-:Y:S02]  /*2970*/  IMAD R19, R29, R21, R19 ;  /* 0x000000151d137224 */ /* 0x000fe400078e0213 */
[----:B------:R-:W-:Y:S02]  /*2980*/  IMAD.MOV.U32 R21, RZ, RZ, R22 ;  /* 0x000000ffff157224 */ /* 0x000fe400078e0016 */
[----:B------:R-:W-:Y:S02]  /*2990*/  IMAD.MOV.U32 R22, RZ, RZ, R23 ;  /* 0x000000ffff167224 */ /* 0x000fe400078e0017 */
[----:B------:R-:W-:Y:S02]  /*29a0*/  IMAD.MOV.U32 R23, RZ, RZ, R24 ;  /* 0x000000ffff177224 */ /* 0x000fe400078e0018 */
[----:B------:R-:W-:Y:S01]  /*29b0*/  IMAD.MOV R24, RZ, RZ, -R25 ;  /* 0x000000ffff187224 */ /* 0x000fe200078e0a19 */
[----:B------:R-:W-:Y:S01]  /*29c0*/  IABS R25, R27 ;  /* 0x0000001b00197213 */ /* 0x000fe20000000000 */
[----:B------:R-:W-:-:S04]  /*29d0*/  IMAD.HI.U32 R26, R28, R21, RZ ;  /* 0x000000151c1a7227 */ /* 0x000fc800078e00ff */
[----:B------:R-:W-:-:S04]  /*29e0*/  IMAD.HI.U32 R27, R28, R22, RZ ;  /* 0x000000161c1b7227 */ /* 0x000fc800078e00ff */
[C---:B------:R-:W-:Y:S02]  /*29f0*/  IMAD R20, R29.reuse, R24, R20 ;  /* 0x000000181d147224 */ /* 0x040fe400078e0214 */
[----:B------:R-:W-:Y:S02]  /*2a00*/  IMAD.MOV.U32 R24, RZ, RZ, R25 ;  /* 0x000000ffff187224 */ /* 0x000fe400078e0019 */
[----:B------:R-:W-:Y:S02]  /*2a10*/  IMAD.MOV R25, RZ, RZ, -R26 ;  /* 0x000000ffff197224 */ /* 0x000fe400078e0a1a */
[----:B------:R-:W-:Y:S01]  /*2a20*/  IMAD.MOV R26, RZ, RZ, -R27 ;  /* 0x000000ffff1a7224 */ /* 0x000fe200078e0a1b */
[----:B------:R-:W-:Y:S01]  /*2a30*/  STL [R1+0x1538], R19 ;  /* 0x0015381301007387 */ /* 0x000fe20000100800 */
[C---:B------:R-:W-:Y:S02]  /*2a40*/  IMAD R21, R29.reuse, R25, R21 ;  /* 0x000000191d157224 */ /* 0x040fe400078e0215 */
[----:B------:R-:W-:Y:S01]  /*2a50*/  IMAD R22, R29, R26, R22 ;  /* 0x0000001a1d167224 */ /* 0x000fe200078e0216 */
[----:B------:R-:W5:Y:S01]  /*2a60*/  LDL R3, [R1+0x11ec] ;  /* 0x0011ec0001037983 */ /* 0x000f620000100800 */
[----:B------:R-:W-:-:S03]  /*2a70*/  IMAD.HI.U32 R6, R28, R23, RZ ;  /* 0x000000171c067227 */ /* 0x000fc600078e00ff */
[----:B------:R-:W-:Y:S01]  /*2a80*/  STL [R1+0x153c], R20 ;  /* 0x00153c1401007387 */ /* 0x000fe20000100800 */
[----:B------:R-:W-:Y:S01]  /*2a90*/  IMAD.MOV R27, RZ, RZ, -R6 ;  /* 0x000000ffff1b7224 */ /* 0x000fe200078e0a06 */
[----:B--2---:R-:W-:Y:S02]  /*2aa0*/  IABS R7, R2 ;  /* 0x0000000200077213 */ /* 0x004fe40000000000 */
[----:B------:R-:W2:Y:S04]  /*2ab0*/  LDL R2, [R1+0x11e4] ;  /* 0x0011e40001027983 */ /* 0x000ea80000100800 */
[----:B------:R-:W-:Y:S04]  /*2ac0*/  STL [R1+0x1540], R21 ;  /* 0x0015401501007387 */ /* 0x000fe80000100800 */
[----:B------:R-:W-:Y:S01]  /*2ad0*/  STL [R1+0x1544], R22 ;  /* 0x0015441601007387 */ /* 0x000fe20000100800 */
[----:B------:R-:W-:-:S03]  /*2ae0*/  IMAD R23, R29, R27, R23 ;  /* 0x0000001b1d177224 */ /* 0x000fc600078e0217 */
[----:B0-----:R-:W2:Y:S04]  /*2af0*/  LDL.LU R15, [R1+0x80] ;  /* 0x00008000010f7983 */ /* 0x001ea80000300800 */
[----:B------:R-:W2:Y:S01]  /*2b00*/  LDL R13, [R1+0x84] ;  /* 0x00008400010d7983 */ /* 0x000ea20000100800 */
[----:B---3--:R-:W-:Y:S02]  /*2b10*/  IABS R27, R5 ;  /* 0x00000005001b7213 */ /* 0x008fe40000000000 */
[----:B----4-:R-:W-:Y:S02]  /*2b20*/  IABS R5, R0 ;  /* 0x0000000000057213 */ /* 0x010fe40000000000 */
[----:B------:R-:W3:Y:S04]  /*2b30*/  LDL R0, [R1+0x11e8] ;  /* 0x0011e80001007983 */ /* 0x000ee80000100800 */
[----:B------:R-:W4:Y:S04]  /*2b40*/  LDL.LU R11, [R1+0x7c] ;  /* 0x00007c00010b7983 */ /* 0x000f280000300800 */
[----:B------:R-:W4:Y:S04]  /*2b50*/  LDL.LU R10, [R1+0x78] ;  /* 0x00007800010a7983 */ /* 0x000f280000300800 */
[----:B------:R-:W4:Y:S04]  /*2b60*/  LDL.LU R9, [R1+0x74] ;  /* 0x0000740001097983 */ /* 0x000f280000300800 */
[----:B------:R-:W4:Y:S01]  /*2b70*/  LDL.LU R8, [R1+0x70] ;  /* 0x0000700001087983 */ /* 0x000f220000300800 */
[----:B------:R-:W-:-:S04]  /*2b80*/  IMAD.HI.U32 R6, R28, R24, RZ ;  /* 0x000000181c067227 */ /* 0x000fc800078e00ff */
[----:B------:R-:W-:Y:S02]  /*2b90*/  IMAD.MOV.U32 R25, RZ, RZ, R7 ;  /* 0x000000ffff197224 */ /* 0x000fe400078e0007 */
[----:B------:R-:W-:Y:S01]  /*2ba0*/  IMAD.MOV R26, RZ, RZ, -R6 ;  /* 0x000000ffff1a7224 */ /* 0x000fe200078e0a06 */
[----:B------:R-:W-:Y:S01]  /*2bb0*/  IABS R6, R4 ;  /* 0x0000000400067213 */ /* 0x000fe20000000000 */
[----:B------:R-:W-:-:S04]  /*2bc0*/  IMAD.HI.U32 R4, R28, R25, RZ ;  /* 0x000000191c047227 */ /* 0x000fc800078e00ff */
[----:B------:R-:W-:Y:S02]  /*2bd0*/  IMAD R24, R29, R26, R24 ;  /* 0x0000001a1d187224 */ /* 0x000fe400078e0218 */
[----:B------:R-:W-:Y:S02]  /*2be0*/  IMAD.MOV.U32 R26, RZ, RZ, R27 ;  /* 0x000000ffff1a7224 */ /* 0x000fe400078e001b */
[----:B------:R-:W-:Y:S02]  /*2bf0*/  IMAD.MOV.U32 R27, RZ, RZ, R6 ;  /* 0x000000ffff1b7224 */ /* 0x000fe400078e0006 */
[----:B------:R-:W-:Y:S02]  /*2c00*/  IMAD.MOV.U32 R6, RZ, RZ, R5 ;  /* 0x000000ffff067224 */ /* 0x000fe400078e0005 */
[----:B------:R-:W-:Y:S02]  /*2c10*/  IMAD.MOV R12, RZ, RZ, -R4 ;  /* 0x000000ffff0c7224 */ /* 0x000fe400078e0a04 */
[----:B------:R-:W-:Y:S01]  /*2c20*/  IMAD.HI.U32 R7, R28, R26, RZ ;  /* 0x0000001a1c077227 */ /* 0x000fe200078e00ff */
[----:B-----5:R-:W-:-:S03]  /*2c30*/  IABS R5, R3 ;  /* 0x0000000300057213 */ /* 0x020fc60000000000 */
[----:B------:R-:W-:Y:S01]  /*2c40*/  IMAD.HI.U32 R4, R28, R27, RZ ;  /* 0x0000001b1c047227 */ /* 0x000fe200078e00ff */
[----:B-1----:R-:W-:-:S03]  /*2c50*/  IABS R16, c[0x0][0x178] ;  /* 0x00005e0000107a13 */ /* 0x002fc60000000000 */
[----:B------:R-:W-:-:S04]  /*2c60*/  IMAD.HI.U32 R3, R28, R6, RZ ;  /* 0x000000061c037227 */ /* 0x000fc800078e00ff */
[----:B------:R-:W-:Y:S02]  /*2c70*/  IMAD R25, R29, R12, R25 ;  /* 0x0000000c1d197224 */ /* 0x000fe400078e0219 */
[----:B------:R-:W-:Y:S02]  /*2c80*/  IMAD.MOV R12, RZ, RZ, -R7 ;  /* 0x000000ffff0c7224 */ /* 0x000fe400078e0a07 */
[----:B------:R-:W-:Y:S02]  /*2c90*/  IMAD.MOV R7, RZ, RZ, -R4 ;  /* 0x000000ffff077224 */ /* 0x000fe400078e0a04 */
[----:B------:R-:W-:Y:S01]  /*2ca0*/  IMAD.MOV R4, RZ, RZ, -R3 ;  /* 0x000000ffff047224 */ /* 0x000fe200078e0a03 */
[----:B--2---:R-:W-:Y:S01]  /*2cb0*/  IABS R2, R2 ;  /* 0x0000000200027213 */ /* 0x004fe20000000000 */
[----:B------:R-:W-:-:S04]  /*2cc0*/  IMAD.HI.U32 R3, R28, R5, RZ ;  /* 0x000000051c037227 */ /* 0x000fc800078e00ff */
[----:B------:R-:W-:Y:S02]  /*2cd0*/  IMAD R14, R29, R4, R6 ;  /* 0x000000041d0e7224 */ /* 0x000fe400078e0206 */
[----:B------:R-:W-:Y:S01]  /*2ce0*/  IMAD.MOV R4, RZ, RZ, -R3 ;  /* 0x000000ffff047224 */ /* 0x000fe200078e0a03 */
[----:B------:R-:W-:-:S03]  /*2cf0*/  ISETP.GT.U32.AND P0, PT, R16, R13, PT ;  /* 0x0000000d1000720c */ /* 0x000fc60003f04070 */
[C---:B------:R-:W-:Y:S01]  /*2d00*/  IMAD R4, R29.reuse, R4, R5 ;  /* 0x000000041d047224 */ /* 0x040fe200078e0205 */
[C---:B------:R-:W-:Y:S01]  /*2d10*/  ISETP.GT.U32.AND P6, PT, R29.reuse, R14, PT ;  /* 0x0000000e1d00720c */ /* 0x040fe20003fc4070 */
[----:B------:R-:W-:-:S03]  /*2d20*/  IMAD R27, R29, R7, R27 ;  /* 0x000000071d1b7224 */ /* 0x000fc600078e021b */
[----:B------:R0:W-:Y:S01]  /*2d30*/  STL [R1+0x94], R4 ;  /* 0x0000940401007387 */ /* 0x0001e20000100800 */
[----:B------:R-:W-:-:S03]  /*2d40*/  IMAD R26, R29, R12, R26 ;  /* 0x0000000c1d1a7224 */ /* 0x000fc600078e021a */
[----:B------:R-:W2:Y:S01]  /*2d50*/  LDL R7, [R1+0x11e0] ;  /* 0x0011e00001077983 */ /* 0x000ea20000100800 */
[----:B------:R-:W-:-:S03]  /*2d60*/  @!P0 IMAD.IADD R13, R13, 0x1, -R16 ;  /* 0x000000010d0d8824 */ /* 0x000fc600078e0a10 */
[----:B------:R-:W5:Y:S04]  /*2d70*/  LDL.LU R6, [R1+0x6c] ;  /* 0x00006c0001067983 */ /* 0x000f680000300800 */
[----:B0-----:R-:W2:Y:S01]  /*2d80*/  LDL.LU R4, [R1+0x68] ;  /* 0x0000680001047983 */ /* 0x001ea20000300800 */
[----:B------:R-:W-:Y:S01]  /*2d90*/  @!P6 IMAD.IADD R14, R14, 0x1, -R29 ;  /* 0x000000010e0ee824 */ /* 0x000fe200078e0a1d */
[----:B---3--:R-:W-:Y:S01]  /*2da0*/  IABS R3, R0 ;  /* 0x0000000000037213 */ /* 0x008fe20000000000 */
[----:B------:R-:W-:-:S04]  /*2db0*/  IMAD.HI.U32 R0, R28, R2, RZ ;  /* 0x000000021c007227 */ /* 0x000fc800078e00ff */
[----:B------:R-:W-:Y:S01]  /*2dc0*/  IMAD.MOV R0, RZ, RZ, -R0 ;  /* 0x000000ffff007224 */ /* 0x000fe200078e0a00 */
[C---:B----4-:R-:W-:Y:S01]  /*2dd0*/  ISETP.GT.U32.AND P1, PT, R29.reuse, R11, PT ;  /* 0x0000000b1d00720c */ /* 0x050fe20003f24070 */
[----:B------:R-:W-:Y:S01]  /*2de0*/  IMAD.MOV.U32 R22, RZ, RZ, R3 ;  /* 0x000000ffff167224 */ /* 0x000fe200078e0003 */
[C---:B------:R-:W-:Y:S01]  /*2df0*/  ISETP.GT.U32.AND P5, PT, R29.reuse, R10, PT ;  /* 0x0000000a1d00720c */ /* 0x040fe20003fa4070 */
[C---:B------:R-:W-:Y:S01]  /*2e00*/  IMAD R0, R29.reuse, R0, R2 ;  /* 0x000000001d007224 */ /* 0x040fe200078e0202 */
[C---:B------:R-:W-:Y:S02]  /*2e10*/  ISETP.GT.U32.AND P4, PT, R29.reuse, R9, PT ;  /* 0x000000091d00720c */ /* 0x040fe40003f84070 */
[----:B------:R-:W-:Y:S01]  /*2e20*/  ISETP.GT.U32.AND P2, PT, R29, R8, PT ;  /* 0x000000081d00720c */ /* 0x000fe20003f44070 */
[----:B------:R-:W-:Y:S01]  /*2e30*/  IMAD.HI.U32 R12, R28, R22, RZ ;  /* 0x000000161c0c7227 */ /* 0x000fe200078e00ff */
[----:B------:R-:W3:Y:S04]  /*2e40*/  LDL.LU R2, [R1+0x64] ;  /* 0x0000640001027983 */ /* 0x000ee80000300800 */
[----:B------:R-:W-:Y:S01]  /*2e50*/  @!P0 STL [R1+0x84], R13 ;  /* 0x0000840d01008387 */ /* 0x000fe20000100800 */
[----:B------:R-:W-:-:S03]  /*2e60*/  IMAD.MOV R12, RZ, RZ, -R12 ;  /* 0x000000ffff0c7224 */ /* 0x000fc600078e0a0c */
[----:B------:R0:W-:Y:S01]  /*2e70*/  STL [R1+0x90], R0 ;  /* 0x0000900001007387 */ /* 0x0001e20000100800 */
[----:B------:R-:W-:Y:S01]  /*2e80*/  IMAD R12, R29, R12, R22 ;  /* 0x0000000c1d0c7224 */ /* 0x000fe200078e0216 */
[----:B------:R-:W-:Y:S01]  /*2e90*/  ISETP.GT.U32.AND P0, PT, R16, R13, PT ;  /* 0x0000000d1000720c */ /* 0x000fe20003f04070 */
[--C-:B------:R-:W-:Y:S01]  /*2ea0*/  @!P1 IMAD.IADD R11, R11, 0x1, -R29.reuse ;  /* 0x000000010b0b9824 */ /* 0x100fe200078e0a1d */
[----:B0-----:R-:W4:Y:S04]  /*2eb0*/  LDL.LU R0, [R1+0x60] ;  /* 0x0000600001007983 */ /* 0x001f280000300800 */
[----:B------:R-:W3:Y:S04]  /*2ec0*/  LDL.LU R3, [R1+0x5c] ;  /* 0x00005c0001037983 */ /* 0x000ee80000300800 */
[----:B------:R-:W3:Y:S01]  /*2ed0*/  LDL.LU R5, [R1+0x58] ;  /* 0x0000580001057983 */ /* 0x000ee20000300800 */
[----:B------:R-:W-:-:S03]  /*2ee0*/  @!P5 IMAD.IADD R10, R10, 0x1, -R29 ;  /* 0x000000010a0ad824 */ /* 0x000fc600078e0a1d */
[----:B------:R-:W3:Y:S01]  /*2ef0*/  LDL.LU R21, [R1+0x54] ;  /* 0x0000540001157983 */ /* 0x000ee20000300800 */
[----:B------:R-:W-:-:S03]  /*2f00*/  @!P4 IMAD.IADD R9, R9, 0x1, -R29 ;  /* 0x000000010909c824 */ /* 0x000fc600078e0a1d */
[----:B------:R-:W3:Y:S01]  /*2f10*/  LDL.LU R20, [R1+0x50] ;  /* 0x0000500001147983 */ /* 0x000ee20000300800 */
[----:B------:R-:W-:-:S03]  /*2f20*/  @!P2 IMAD.IADD R8, R8, 0x1, -R29 ;  /* 0x000000010808a824 */ /* 0x000fc600078e0a1d */
[----:B------:R-:W3:Y:S04]  /*2f30*/  LDL.LU R19, [R1+0x4c] ;  /* 0x00004c0001137983 */ /* 0x000ee80000300800 */
[----:B------:R-:W3:Y:S04]  /*2f40*/  LDL.LU R18, [R1+0x48] ;  /* 0x0000480001127983 */ /* 0x000ee80000300800 */
[----:B------:R-:W3:Y:S01]  /*2f50*/  LDL.LU R17, [R1+0x44] ;  /* 0x0000440001117983 */ /* 0x000ee20000300800 */
[----:B------:R-:W-:-:S03]  /*2f60*/  ISETP.GT.U32.AND P1, PT, R29, R14, PT ;  /* 0x0000000e1d00720c */ /* 0x000fc60003f24070 */
[----:B------:R-:W3:Y:S01]  /*2f70*/  LDL.LU R13, [R1+0x40] ;  /* 0x00004000010d7983 */ /* 0x000ee20000300800 */
[----:B------:R-:W-:-:S03]  /*2f80*/  ISETP.GT.U32.AND P5, PT, R29, R11, PT ;  /* 0x0000000b1d00720c */ /* 0x000fc60003fa4070 */
[----:B------:R-:W3:Y:S01]  /*2f90*/  LDL.LU R22, [R1+0x1544] ;  /* 0x0015440001167983 */ /* 0x000ee20000300800 */
[C---:B------:R-:W-:Y:S02]  /*2fa0*/  ISETP.GT.U32.AND P4, PT, R29.reuse, R10, PT ;  /* 0x0000000a1d00720c */ /* 0x040fe40003f84070 */
[C---:B------:R-:W-:Y:S01]  /*2fb0*/  ISETP.GT.U32.AND P2, PT, R29.reuse, R9, PT ;  /* 0x000000091d00720c */ /* 0x040fe20003f44070 */
[----:B------:R0:W-:Y:S01]  /*2fc0*/  STL [R1+0x8c], R12 ;  /* 0x00008c0c01007387 */ /* 0x0001e20000100800 */
[----:B------:R-:W-:-:S03]  /*2fd0*/  ISETP.GT.U32.AND P6, PT, R29, R8, PT ;  /* 0x000000081d00720c */ /* 0x000fc60003fc4070 */
[----:B0-----:R-:W3:Y:S04]  /*2fe0*/  LDL.LU R12, [R1+0x3c] ;  /* 0x00003c00010c7983 */ /* 0x001ee80000300800 */
[----:B------:R-:W3:Y:S01]  /*2ff0*/  LDL R29, [R1+0x84] ;  /* 0x00008400011d7983 */ /* 0x000ee20000100800 */
[----:B------:R-:W-:-:S13]  /*3000*/  ISETP.GT.U32.AND P3, PT, R16, R15, PT ;  /* 0x0000000f1000720c */ /* 0x000fda0003f64070 */
[----:B------:R-:W-:-:S05]  /*3010*/  @!P3 IMAD.IADD R15, R15, 0x1, -R16 ;  /* 0x000000010f0fb824 */ /* 0x000fca00078e0a10 */
[----:B------:R-:W-:-:S13]  /*3020*/  ISETP.GT.U32.AND P3, PT, R16, R15, PT ;  /* 0x0000000f1000720c */ /* 0x000fda0003f64070 */
[--C-:B------:R-:W-:Y:S01]  /*3030*/  @!P3 IMAD.IADD R15, R15, 0x1, -R16.reuse ;  /* 0x000000010f0fb824 */ /* 0x100fe200078e0a10 */
[----:B--2---:R-:W-:Y:S01]  /*3040*/  IABS R7, R7 ;  /* 0x0000000700077213 */ /* 0x004fe20000000000 */
[----:B---3--:R-:W-:-:S05]  /*3050*/  @!P0 IMAD.IADD R29, R29, 0x1, -R16 ;  /* 0x000000011d1d8824 */ /* 0x008fca00078e0a10 */
[----:B------:R0:W-:Y:S02]  /*3060*/  @!P0 STL [R1+0x84], R29 ;  /* 0x0000841d01008387 */ /* 0x0001e40000100800 */
[----:B0-----:R-:W-:-:S04]  /*3070*/  IABS R29, c[0x0][0x17c] ;  /* 0x00005f00001d7a13 */ /* 0x001fc80000000000 */
[C---:B-----5:R-:W-:Y:S01]  /*3080*/  ISETP.GT.U32.AND P0, PT, R29.reuse, R6, PT ;  /* 0x000000061d00720c */ /* 0x060fe20003f04070 */
[--C-:B------:R-:W-:Y:S01]  /*3090*/  @!P1 IMAD.IADD R14, R14, 0x1, -R29.reuse ;  /* 0x000000010e0e9824 */ /* 0x100fe200078e0a1d */
[C---:B------:R-:W-:Y:S02]  /*30a0*/  ISETP.GT.U32.AND P3, PT, R29.reuse, R4, PT ;  /* 0x000000041d00720c */ /* 0x040fe40003f64070 */
[----:B------:R-:W-:Y:S01]  /*30b0*/  ISETP.GT.U32.AND P1, PT, R29, R2, PT ;  /* 0x000000021d00720c */ /* 0x000fe20003f24070 */
[--C-:B------:R-:W-:Y:S01]  /*30c0*/  @!P5 IMAD.IADD R11, R11, 0x1, -R29.reuse ;  /* 0x000000010b0bd824 */ /* 0x100fe200078e0a1d */
[C---:B----4-:R-:W-:Y:S01]  /*30d0*/  ISETP.GT.U32.AND P5, PT, R29.reuse, R0, PT ;  /* 0x000000001d00720c */ /* 0x050fe20003fa4070 */
[--C-:B------:R-:W-:Y:S01]  /*30e0*/  @!P6 IMAD.IADD R8, R8, 0x1, -R29.reuse ;  /* 0x000000010808e824 */ /* 0x100fe200078e0a1d */
[C---:B------:R-:W-:Y:S01]  /*30f0*/  ISETP.GT.U32.AND P6, PT, R29.reuse, R21, PT ;  /* 0x000000151d00720c */ /* 0x040fe20003fc4070 */
[----:B------:R-:W-:Y:S01]  /*3100*/  @!P4 IMAD.IADD R10, R10, 0x1, -R29 ;  /* 0x000000010a0ac824 */ /* 0x000fe200078e0a1d */
[----:B------:R-:W-:-:S03]  /*3110*/  ISETP.GT.U32.AND P4, PT, R29, R3, PT ;  /* 0x000000031d00720c */ /* 0x000fc60003f84070 */
[--C-:B------:R-:W-:Y:S01]  /*3120*/  @!P0 IMAD.IADD R6, R6, 0x1, -R29.reuse ;  /* 0x0000000106068824 */ /* 0x100fe200078e0a1d */
[C---:B------:R-:W-:Y:S01]  /*3130*/  ISETP.GT.U32.AND P0, PT, R29.reuse, R20, PT ;  /* 0x000000141d00720c */ /* 0x040fe20003f04070 */
[--C-:B------:R-:W-:Y:S01]  /*3140*/  @!P3 IMAD.IADD R4, R4, 0x1, -R29.reuse ;  /* 0x000000010404b824 */ /* 0x100fe200078e0a1d */
[C---:B------:R-:W-:Y:S01]  /*3150*/  ISETP.GT.U32.AND P3, PT, R29.reuse, R19, PT ;  /* 0x000000131d00720c */ /* 0x040fe20003f64070 */
[--C-:B------:R-:W-:Y:S01]  /*3160*/  @!P1 IMAD.IADD R2, R2, 0x1, -R29.reuse ;  /* 0x0000000102029824 */ /* 0x100fe200078e0a1d */
[C---:B------:R-:W-:Y:S01]  /*3170*/  ISETP.GT.U32.AND P1, PT, R29.reuse, R18, PT ;  /* 0x000000121d00720c */ /* 0x040fe20003f24070 */
[--C-:B------:R-:W-:Y:S01]  /*3180*/  @!P5 IMAD.IADD R0, R0, 0x1, -R29.reuse ;  /* 0x000000010000d824 */ /* 0x100fe200078e0a1d */
[----:B------:R-:W-:Y:S01]  /*3190*/  ISETP.GT.U32.AND P5, PT, R29, R17, PT ;  /* 0x000000111d00720c */ /* 0x000fe20003fa4070 */
[--C-:B------:R-:W-:Y:S01]  /*31a0*/  @!P2 IMAD.IADD R9, R9, 0x1, -R29.reuse ;  /* 0x000000010909a824 */ /* 0x100fe200078e0a1d */
[----:B------:R-:W-:Y:S01]  /*31b0*/  ISETP.GT.U32.AND P2, PT, R29, R5, PT ;  /* 0x000000051d00720c */ /* 0x000fe20003f44070 */
[--C-:B------:R-:W-:Y:S01]  /*31c0*/  @!P6 IMAD.IADD R21, R21, 0x1, -R29.reuse ;  /* 0x000000011515e824 */ /* 0x100fe200078e0a1d */
[----:B------:R-:W-:Y:S01]  /*31d0*/  ISETP.GT.U32.AND P6, PT, R29, R6, PT ;  /* 0x000000061d00720c */ /* 0x000fe20003fc4070 */
[--C-:B------:R-:W-:Y:S01]  /*31e0*/  @!P4 IMAD.IADD R3, R3, 0x1, -R29.reuse ;  /* 0x000000010303c824 */ /* 0x100fe200078e0a1d */
[C---:B------:R-:W-:Y:S01]  /*31f0*/  ISETP.GT.U32.AND P4, PT, R29.reuse, R13, PT ;  /* 0x0000000d1d00720c */ /* 0x040fe20003f84070 */
[--C-:B------:R-:W-:Y:S01]  /*3200*/  @!P0 IMAD.IADD R20, R20, 0x1, -R29.reuse ;  /* 0x0000000114148824 */ /* 0x100fe200078e0a1d */
[----:B------:R-:W-:Y:S01]  /*3210*/  ISETP.GT.U32.AND P0, PT, R29, R4, PT ;  /* 0x000000041d00720c */ /* 0x000fe20003f04070 */
[--C-:B------:R-:W-:Y:S01]  /*3220*/  @!P3 IMAD.IADD R19, R19, 0x1, -R29.reuse ;  /* 0x000000011313b824 */ /* 0x100fe200078e0a1d */
[----:B------:R0:W-:Y:S01]  /*3230*/  STL [R1+0x80], R15 ;  /* 0x0000800f01007387 */ /* 0x0001e20000100800 */
[C---:B------:R-:W-:Y:S01]  /*3240*/  ISETP.GT.U32.AND P3, PT, R29.reuse, R2, PT ;  /* 0x000000021d00720c */ /* 0x040fe20003f64070 */
[--C-:B------:R-:W-:Y:S01]  /*3250*/  @!P1 IMAD.IADD R18, R18, 0x1, -R29.reuse ;  /* 0x0000000112129824 */ /* 0x100fe200078e0a1d */
[----:B------:R-:W-:Y:S01]  /*3260*/  ISETP.GT.U32.AND P1, PT, R29, R0, PT ;  /* 0x000000001d00720c */ /* 0x000fe20003f24070 */
[----:B------:R1:W-:Y:S01]  /*3270*/  STL [R1+0x88], R14 ;  /* 0x0000880e01007387 */ /* 0x0003e20000100800 */
[----:B------:R-:W-:-:S03]  /*3280*/  @!P5 IMAD.IADD R17, R17, 0x1, -R29 ;  /* 0x000000011111d824 */ /* 0x000fc600078e0a1d */
[----:B------:R2:W-:Y:S01]  /*3290*/  STL [R1+0x7c], R11 ;  /* 0x00007c0b01007387 */ /* 0x0005e20000100800 */
[----:B------:R-:W-:-:S03]  /*32a0*/  ISETP.GT.U32.AND P5, PT, R29, R3, PT ;  /* 0x000000031d00720c */ /* 0x000fc60003fa4070 */
[----:B------:R3:W-:Y:S01]  /*32b0*/  STL [R1+0x78], R10 ;  /* 0x0000780a01007387 */ /* 0x0007e20000100800 */
[----:B------:R-:W-:-:S03]  /*32c0*/  @!P2 IMAD.IADD R5, R5, 0x1, -R29 ;  /* 0x000000010505a824 */ /* 0x000fc600078e0a1d */
[----:B------:R-:W4:Y:S04]  /*32d0*/  LDL.LU R16, [R1+0x38] ;  /* 0x0000380001107983 */ /* 0x000f280000300800 */
[----:B------:R-:W-:Y:S01]  /*32e0*/  STL [R1+0x74], R9 ;  /* 0x0000740901007387 */ /* 0x000fe20000100800 */
[----:B------:R-:W-:-:S03]  /*32f0*/  @!P6 IMAD.IADD R6, R6, 0x1, -R29 ;  /* 0x000000010606e824 */ /* 0x000fc600078e0a1d */
[----:B0-----:R-:W5:Y:S01]  /*3300*/  LDL.LU R15, [R1+0x34] ;  /* 0x00003400010f7983 */ /* 0x001f620000300800 */
[----:B------:R-:W-:-:S03]  /*3310*/  @!P4 IMAD.IADD R13, R13, 0x1, -R29 ;  /* 0x000000010d0dc824 */ /* 0x000fc600078e0a1d */
[----:B------:R0:W-:Y:S01]  /*3320*/  STL [R1+0x70], R8 ;  /* 0x0000700801007387 */ /* 0x0001e20000100800 */
[----:B------:R-:W-:-:S03]  /*3330*/  ISETP.GT.U32.AND P4, PT, R29, R5, PT ;  /* 0x000000051d00720c */ /* 0x000fc60003f84070 */
[----:B-1----:R-:W5:Y:S01]  /*3340*/  LDL.LU R14, [R1+0x30] ;  /* 0x00003000010e7983 */ /* 0x002f620000300800 */
[----:B------:R-:W-:-:S03]  /*3350*/  @!P0 IMAD.IADD R4, R4, 0x1, -R29 ;  /* 0x0000000104048824 */ /* 0x000fc600078e0a1d */
[----:B--2---:R-:W2:Y:S01]  /*3360*/  LDL.LU R11, [R1+0x2c] ;  /* 0x00002c00010b7983 */ /* 0x004ea20000300800 */
[----:B------:R-:W-:-:S03]  /*3370*/  @!P3 IMAD.IADD R2, R2, 0x1, -R29 ;  /* 0x000000010202b824 */ /* 0x000fc600078e0a1d */
[----:B---3--:R-:W3:Y:S01]  /*3380*/  LDL.LU R10, [R1+0x28] ;  /* 0x00002800010a7983 */ /* 0x008ee20000300800 */
[----:B0-----:R-:W-:Y:S02]  /*3390*/  IMAD.MOV.U32 R8, RZ, RZ, R7 ;  /* 0x000000ffff087224 */ /* 0x001fe400078e0007 */
[--C-:B------:R-:W-:Y:S01]  /*33a0*/  @!P1 IMAD.IADD R0, R0, 0x1, -R29.reuse ;  /* 0x0000000100009824 */ /* 0x100fe200078e0a1d */
[----:B------:R-:W3:Y:S04]  /*33b0*/  LDL.LU R9, [R1+0x24] ;  /* 0x0000240001097983 */ /* 0x000ee80000300800 */
[----:B------:R0:W-:Y:S01]  /*33c0*/  STL [R1+0x6c], R6 ;  /* 0x00006c0601007387 */ /* 0x0001e20000100800 */
[----:B------:R-:W-:-:S03]  /*33d0*/  @!P5 IMAD.IADD R3, R3, 0x1, -R29 ;  /* 0x000000010303d824 */ /* 0x000fc600078e0a1d */
[----:B------:R-:W3:Y:S04]  /*33e0*/  LDL.LU R7, [R1+0x20] ;  /* 0x0000200001077983 */ /* 0x000ee80000300800 */
[----:B------:R-:W-:Y:S04]  /*33f0*/  STL [R1+0x68], R4 ;  /* 0x0000680401007387 */ /* 0x000fe80000100800 */
[----:B0-----:R-:W3:Y:S04]  /*3400*/  LDL.LU R6, [R1+0x1c] ;  /* 0x00001c0001067983 */ /* 0x001ee80000300800 */
[----:B------:R-:W-:Y:S04]  /*3410*/  STL [R1+0x64], R2 ;  /* 0x0000640201007387 */ /* 0x000fe80000100800 */
[----:B------:R0:W-:Y:S01]  /*3420*/  STL [R1+0x60], R0 ;  /* 0x0000600001007387 */ /* 0x0001e20000100800 */
[----:B------:R-:W-:-:S03]  /*3430*/  @!P4 IMAD.IADD R5, R5, 0x1, -R29 ;  /* 0x000000010505c824 */ /* 0x000fc600078e0a1d */
[----:B0-----:R-:W3:Y:S04]  /*3440*/  LDL.LU R0, [R1+0x18] ;  /* 0x0000180001007983 */ /* 0x001ee80000300800 */
[----:B------:R-:W3:Y:S04]  /*3450*/  LDL.LU R2, [R1+0x14] ;  /* 0x0000140001027983 */ /* 0x000ee80000300800 */
[----:B------:R0:W-:Y:S04]  /*3460*/  STL [R1+0x5c], R3 ;  /* 0x00005c0301007387 */ /* 0x0001e80000100800 */
[----:B0-----:R-:W3:Y:S04]  /*3470*/  LDL.LU R3, [R1+0x10] ;  /* 0x0000100001037983 */ /* 0x001ee80000300800 */
[----:B------:R-:W3:Y:S04]  /*3480*/  LDL.LU R4, [R1+0xc] ;  /* 0x00000c0001047983 */ /* 0x000ee80000300800 */
[----:B------:R0:W-:Y:S04]  /*3490*/  STL [R1+0x58], R5 ;  /* 0x0000580501007387 */ /* 0x0001e80000100800 */
[----:B0-----:R-:W3:Y:S01]  /*34a0*/  LDL.LU R5, [R1+0x8] ;  /* 0x0000080001057983 */ /* 0x001ee20000300800 */
[----:B------:R-:W-:-:S02]  /*34b0*/  ISETP.GT.U32.AND P2, PT, R29, R12, PT ;  /* 0x0000000c1d00720c */ /* 0x000fc40003f44070 */
[C---:B------:R-:W-:Y:S02]  /*34c0*/  ISETP.GT.U32.AND P0, PT, R29.reuse, R20, PT ;  /* 0x000000141d00720c */ /* 0x040fe40003f04070 */
[C---:B------:R-:W-:Y:S02]  /*34d0*/  ISETP.GT.U32.AND P3, PT, R29.reuse, R19, PT ;  /* 0x000000131d00720c */ /* 0x040fe40003f64070 */
[----:B------:R-:W-:-:S07]  /*34e0*/  ISETP.GT.U32.AND P1, PT, R29, R18, PT ;  /* 0x000000121d00720c */ /* 0x000fce0003f24070 */
[--C-:B------:R-:W-:Y:S01]  /*34f0*/  @!P2 IMAD.IADD R12, R12, 0x1, -R29.reuse ;  /* 0x000000010c0ca824 */ /* 0x100fe200078e0a1d */
[C---:B------:R-:W-:Y:S02]  /*3500*/  ISETP.GT.U32.AND P2, PT, R29.reuse, R21, PT ;  /* 0x000000151d00720c */ /* 0x040fe40003f44070 */
[C---:B------:R-:W-:Y:S02]  /*3510*/  ISETP.GT.U32.AND P5, PT, R29.reuse, R17, PT ;  /* 0x000000111d00720c */ /* 0x040fe40003fa4070 */
[C---:B------:R-:W-:Y:S02]  /*3520*/  ISETP.GT.U32.AND P4, PT, R29.reuse, R13, PT ;  /* 0x0000000d1d00720c */ /* 0x040fe40003f84070 */
[----:B------:R-:W-:Y:S01]  /*3530*/  ISETP.GT.U32.AND P6, PT, R29, R12, PT ;  /* 0x0000000c1d00720c */ /* 0x000fe20003fc4070 */
[--C-:B------:R-:W-:Y:S02]  /*3540*/  @!P0 IMAD.IADD R20, R20, 0x1, -R29.reuse ;  /* 0x0000000114148824 */ /* 0x100fe400078e0a1d */
[----:B------:R-:W-:-:S04]  /*3550*/  @!P3 IMAD.IADD R19, R19, 0x1, -R29 ;  /* 0x000000011313b824 */ /* 0x000fc800078e0a1d */
[--C-:B------:R-:W-:Y:S02]  /*3560*/  @!P2 IMAD.IADD R21, R21, 0x1, -R29.reuse ;  /* 0x000000011515a824 */ /* 0x100fe400078e0a1d */
[--C-:B------:R-:W-:Y:S02]  /*3570*/  @!P1 IMAD.IADD R18, R18, 0x1, -R29.reuse ;  /* 0x0000000112129824 */ /* 0x100fe400078e0a1d */
[--C-:B------:R-:W-:Y:S02]  /*3580*/  @!P5 IMAD.IADD R17, R17, 0x1, -R29.reuse ;  /* 0x000000011111d824 */ /* 0x100fe400078e0a1d */
[--C-:B------:R-:W-:Y:S02]  /*3590*/  @!P4 IMAD.IADD R13, R13, 0x1, -R29.reuse ;  /* 0x000000010d0dc824 */ /* 0x100fe400078e0a1d */
[----:B------:R-:W-:Y:S01]  /*35a0*/  @!P6 IMAD.IADD R12, R12, 0x1, -R29 ;  /* 0x000000010c0ce824 */ /* 0x000fe200078e0a1d */
[----:B------:R0:W-:Y:S04]  /*35b0*/  STL [R1+0x54], R21 ;  /* 0x0000541501007387 */ /* 0x0001e80000100800 */
[----:B0-----:R-:W3:Y:S04]  /*35c0*/  LDL.LU R21, [R1+0x1540] ;  /* 0x0015400001157983 */ /* 0x001ee80000300800 */
[----:B------:R0:W-:Y:S04]  /*35d0*/  STL [R1+0x50], R20 ;  /* 0x0000501401007387 */ /* 0x0001e80000100800 */
[----:B0-----:R-:W3:Y:S04]  /*35e0*/  LDL.LU R20, [R1+0x153c] ;  /* 0x00153c0001147983 */ /* 0x001ee80000300800 */
[----:B------:R0:W-:Y:S04]  /*35f0*/  STL [R1+0x4c], R19 ;  /* 0x00004c1301007387 */ /* 0x0001e80000100800 */
[----:B0-----:R-:W3:Y:S04]  /*3600*/  LDL.LU R19, [R1+0x1538] ;  /* 0x0015380001137983 */ /* 0x001ee80000300800 */
[----:B------:R0:W-:Y:S04]  /*3610*/  STL [R1+0x48], R18 ;  /* 0x0000481201007387 */ /* 0x0001e80000100800 */
[----:B0-----:R-:W3:Y:S04]  /*3620*/  LDL.LU R18, [R1+0x1534] ;  /* 0x0015340001127983 */ /* 0x001ee80000300800 */
[----:B------:R0:W-:Y:S01]  /*3630*/  STL [R1+0x44], R17 ;  /* 0x0000441101007387 */ /* 0x0001e20000100800 */
[----:B------:R-:W-:-:S03]  /*3640*/  IMAD.HI.U32 R28, R28, R8, RZ ;  /* 0x000000081c1c7227 */ /* 0x000fc600078e00ff */
[----:B0-----:R-:W3:Y:S04]  /*3650*/  LDL.LU R17, [R1+0x1530] ;  /* 0x0015300001117983 */ /* 0x001ee80000300800 */
[----:B------:R0:W-:Y:S04]  /*3660*/  STL [R1+0x40], R13 ;  /* 0x0000400d01007387 */ /* 0x0001e80000100800 */
[----:B0-----:R-:W3:Y:S04]  /*3670*/  LDL.LU R13, [R1+0x4] ;  /* 0x00000400010d7983 */ /* 0x001ee80000300800 */
[----:B------:R0:W-:Y:S01]  /*3680*/  STL [R1+0x3c], R12 ;  /* 0x00003c0c01007387 */ /* 0x0001e20000100800 */
[----:B------:R-:W-:-:S03]  /*3690*/  IMAD.MOV R28, RZ, RZ, -R28 ;  /* 0x000000ffff1c7224 */ /* 0x000fc600078e0a1c */
[----:B0-----:R-:W3:Y:S01]  /*36a0*/  LDL.LU R12, [R1] ;  /* 0x00000000010c7983 */ /* 0x001ee20000300800 */
[C---:B------:R-:W-:Y:S01]  /*36b0*/  IMAD R28, R29.reuse, R28, R8 ;  /* 0x0000001c1d1c7224 */ /* 0x040fe200078e0208 */
[C---:B----4-:R-:W-:Y:S02]  /*36c0*/  ISETP.GT.U32.AND P2, PT, R29.reuse, R16, PT ;  /* 0x000000101d00720c */ /* 0x050fe40003f44070 */
[C---:B-----5:R-:W-:Y:S02]  /*36d0*/  ISETP.GT.U32.AND P0, PT, R29.reuse, R15, PT ;  /* 0x0000000f1d00720c */ /* 0x060fe40003f04070 */
[C---:B------:R-:W-:Y:S02]  /*36e0*/  ISETP.GT.U32.AND P3, PT, R29.reuse, R14, PT ;  /* 0x0000000e1d00720c */ /* 0x040fe40003f64070 */
[C---:B--2---:R-:W-:Y:S02]  /*36f0*/  ISETP.GT.U32.AND P1, PT, R29.reuse, R11, PT ;  /* 0x0000000b1d00720c */ /* 0x044fe40003f24070 */
[----:B---3--:R-:W-:-:S05]  /*3700*/  ISETP.GT.U32.AND P5, PT, R29, R10, PT ;  /* 0x0000000a1d00720c */ /* 0x008fca0003fa4070 */
[--C-:B------:R-:W-:Y:S01]  /*3710*/  @!P2 IMAD.IADD R16, R16, 0x1, -R29.reuse ;  /* 0x000000011010a824 */ /* 0x100fe200078e0a1d */
[----:B------:R-:W-:Y:S01]  /*3720*/  ISETP.GT.U32.AND P4, PT, R29, R9, PT ;  /* 0x000000091d00720c */ /* 0x000fe20003f84070 */
[--C-:B------:R-:W-:Y:S02]  /*3730*/  @!P0 IMAD.IADD R15, R15, 0x1, -R29.reuse ;  /* 0x000000010f0f8824 */ /* 0x100fe400078e0a1d */
[--C-:B------:R-:W-:Y:S01]  /*3740*/  @!P3 IMAD.IADD R14, R14, 0x1, -R29.reuse ;  /* 0x000000010e0eb824 */ /* 0x100fe200078e0a1d */
[----:B------:R-:W-:Y:S01]  /*3750*/  ISETP.GT.U32.AND P6, PT, R29, R7, PT ;  /* 0x000000071d00720c */ /* 0x000fe20003fc4070 */
[--C-:B------:R-:W-:Y:S01]  /*3760*/  @!P1 IMAD.IADD R11, R11, 0x1, -R29.reuse ;  /* 0x000000010b0b9824 */ /* 0x100fe200078e0a1d */
[----:B------:R-:W-:Y:S01]  /*3770*/  ISETP.GT.U32.AND P2, PT, R29, R6, PT ;  /* 0x000000061d00720c */ /* 0x000fe20003f44070 */
[----:B------:R-:W-:-:S06]  /*3780*/  @!P5 IMAD.IADD R10, R10, 0x1, -R29 ;  /* 0x000000010a0ad824 */ /* 0x000fcc00078e0a1d */
[----:B------:R-:W-:-:S04]  /*3790*/  @!P4 IMAD.IADD R9, R9, 0x1, -R29 ;  /* 0x000000010909c824 */ /* 0x000fc800078e0a1d */
[--C-:B------:R-:W-:Y:S01]  /*37a0*/  @!P6 IMAD.IADD R7, R7, 0x1, -R29.reuse ;  /* 0x000000010707e824 */ /* 0x100fe200078e0a1d */
[C---:B------:R-:W-:Y:S02]  /*37b0*/  ISETP.GT.U32.AND P6, PT, R29.reuse, R16, PT ;  /* 0x000000101d00720c */ /* 0x040fe40003fc4070 */
[C---:B------:R-:W-:Y:S02]  /*37c0*/  ISETP.GT.U32.AND P0, PT, R29.reuse, R0, PT ;  /* 0x000000001d00720c */ /* 0x040fe40003f04070 */
[C---:B------:R-:W-:Y:S01]  /*37d0*/  ISETP.GT.U32.AND P3, PT, R29.reuse, R2, PT ;  /* 0x000000021d00720c */ /* 0x040fe20003f64070 */
[----:B------:R-:W-:Y:S01]  /*37e0*/  @!P2 IMAD.IADD R6, R6, 0x1, -R29 ;  /* 0x000000010606a824 */ /* 0x000fe200078e0a1d */
[C---:B------:R-:W-:Y:S02]  /*37f0*/  ISETP.GT.U32.AND P2, PT, R29.reuse, R15, PT ;  /* 0x0000000f1d00720c */ /* 0x040fe40003f44070 */
[C---:B------:R-:W-:Y:S02]  /*3800*/  ISETP.GT.U32.AND P1, PT, R29.reuse, R3, PT ;  /* 0x000000031d00720c */ /* 0x040fe40003f24070 */
[----:B------:R-:W-:-:S05]  /*3810*/  ISETP.GT.U32.AND P5, PT, R29, R4, PT ;  /* 0x000000041d00720c */ /* 0x000fca0003fa4070 */
[--C-:B------:R-:W-:Y:S01]  /*3820*/  @!P0 IMAD.IADD R0, R0, 0x1, -R29.reuse ;  /* 0x0000000100008824 */ /* 0x100fe200078e0a1d */
[C---:B------:R-:W-:Y:S01]  /*3830*/  ISETP.GT.U32.AND P0, PT, R29.reuse, R14, PT ;  /* 0x0000000e1d00720c */ /* 0x040fe20003f04070 */
[--C-:B------:R-:W-:Y:S01]  /*3840*/  @!P3 IMAD.IADD R2, R2, 0x1, -R29.reuse ;  /* 0x000000010202b824 */ /* 0x100fe200078e0a1d */
[C---:B------:R-:W-:Y:S02]  /*3850*/  ISETP.GT.U32.AND P3, PT, R29.reuse, R11, PT ;  /* 0x0000000b1d00720c */ /* 0x040fe40003f64070 */
[----:B------:R-:W-:Y:S01]  /*3860*/  ISETP.GT.U32.AND P4, PT, R29, R5, PT ;  /* 0x000000051d00720c */ /* 0x000fe20003f84070 */
[--C-:B------:R-:W-:Y:S01]  /*3870*/  @!P1 IMAD.IADD R3, R3, 0x1, -R29.reuse ;  /* 0x0000000103039824 */ /* 0x100fe200078e0a1d */
[C---:B------:R-:W-:Y:S01]  /*3880*/  ISETP.GT.U32.AND P1, PT, R29.reuse, R10, PT ;  /* 0x0000000a1d00720c */ /* 0x040fe20003f24070 */
[--C-:B------:R-:W-:Y:S01]  /*3890*/  @!P5 IMAD.IADD R4, R4, 0x1, -R29.reuse ;  /* 0x000000010404d824 */ /* 0x100fe200078e0a1d */
[----:B------:R-:W-:Y:S01]  /*38a0*/  ISETP.GT.U32.AND P5, PT, R29, R9, PT ;  /* 0x000000091d00720c */ /* 0x000fe20003fa4070 */
[----:B------:R-:W-:-:S02]  /*38b0*/  @!P6 IMAD.IADD R16, R16, 0x1, -R29 ;  /* 0x000000011010e824 */ /* 0x000fc400078e0a1d */
[--C-:B------:R-:W-:Y:S01]  /*38c0*/  @!P2 IMAD.IADD R15, R15, 0x1, -R29.reuse ;  /* 0x000000010f0fa824 */ /* 0x100fe200078e0a1d */
[----:B------:R-:W-:Y:S01]  /*38d0*/  ISETP.GT.U32.AND P2, PT, R29, R6, PT ;  /* 0x000000061d00720c */ /* 0x000fe20003f44070 */
[----:B------:R-:W-:-:S04]  /*38e0*/  @!P0 IMAD.IADD R14, R14, 0x1, -R29 ;  /* 0x000000010e0e8824 */ /* 0x000fc800078e0a1d */
[--C-:B------:R-:W-:Y:S01]  /*38f0*/  @!P4 IMAD.IADD R5, R5, 0x1, -R29.reuse ;  /* 0x000000010505c824 */ /* 0x100fe200078e0a1d */
[C---:B------:R-:W-:Y:S01]  /*3900*/  ISETP.GT.U32.AND P4, PT, R29.reuse, R7, PT ;  /* 0x000000071d00720c */ /* 0x040fe20003f84070 */
[----:B------:R0:W-:Y:S01]  /*3910*/  STL [R1+0x38], R16 ;  /* 0x0000381001007387 */ /* 0x0001e20000100800 */
[----:B------:R-:W-:Y:S01]  /*3920*/  ISETP.GT.U32.AND P0, PT, R29, R0, PT ;  /* 0x000000001d00720c */ /* 0x000fe20003f04070 */
[--C-:B------:R-:W-:Y:S01]  /*3930*/  @!P3 IMAD.IADD R11, R11, 0x1, -R29.reuse ;  /* 0x000000010b0bb824 */ /* 0x100fe200078e0a1d */
[C---:B------:R-:W-:Y:S01]  /*3940*/  ISETP.GT.U32.AND P3, PT, R29.reuse, R2, PT ;  /* 0x000000021d00720c */ /* 0x040fe20003f64070 */
[--C-:B------:R-:W-:Y:S01]  /*3950*/  @!P1 IMAD.IADD R10, R10, 0x1, -R29.reuse ;  /* 0x000000010a0a9824 */ /* 0x100fe200078e0a1d */
[----:B------:R-:W-:Y:S01]  /*3960*/  ISETP.GT.U32.AND P1, PT, R29, R3, PT ;  /* 0x000000031d00720c */ /* 0x000fe20003f24070 */
[----:B------:R-:W-:Y:S01]  /*3970*/  @!P5 IMAD.IADD R9, R9, 0x1, -R29 ;  /* 0x000000010909d824 */ /* 0x000fe200078e0a1d */
[----:B0-----:R-:W2:Y:S01]  /*3980*/  LDL.LU R16, [R1+0x152c] ;  /* 0x00152c0001107983 */ /* 0x001ea20000300800 */
[----:B------:R-:W-:-:S03]  /*3990*/  ISETP.GT.U32.AND P5, PT, R29, R4, PT ;  /* 0x000000041d00720c */ /* 0x000fc60003fa4070 */
[----:B------:R0:W-:Y:S01]  /*39a0*/  STL [R1+0x34], R15 ;  /* 0x0000340f01007387 */ /* 0x0001e20000100800 */
[----:B------:R-:W-:Y:S01]  /*39b0*/  ISETP.GT.U32.AND P6, PT, R29, R5, PT ;  /* 0x000000051d00720c */ /* 0x000fe20003fc4070 */
[--C-:B------:R-:W-:Y:S02]  /*39c0*/  @!P4 IMAD.IADD R7, R7, 0x1, -R29.reuse ;  /* 0x000000010707c824 */ /* 0x100fe400078e0a1d */
[----:B0-----:R-:W3:Y:S04]  /*39d0*/  LDL.LU R15, [R1+0x1528] ;  /* 0x00152800010f7983 */ /* 0x001ee80000300800 */
[----:B------:R0:W-:Y:S01]  /*39e0*/  STL [R1+0x30], R14 ;  /* 0x0000300e01007387 */ /* 0x0001e20000100800 */
[--C-:B------:R-:W-:Y:S02]  /*39f0*/  @!P2 IMAD.IADD R6, R6, 0x1, -R29.reuse ;  /* 0x000000010606a824 */ /* 0x100fe400078e0a1d */
[--C-:B------:R-:W-:Y:S01]  /*3a00*/  @!P0 IMAD.IADD R0, R0, 0x1, -R29.reuse ;  /* 0x0000000100008824 */ /* 0x100fe200078e0a1d */
[----:B0-----:R-:W4:Y:S04]  /*3a10*/  LDL.LU R14, [R1+0x1524] ;  /* 0x00152400010e7983 */ /* 0x001f280000300800 */
[----:B------:R0:W-:Y:S01]  /*3a20*/  STL [R1+0x2c], R11 ;  /* 0x00002c0b01007387 */ /* 0x0001e20000100800 */
[----:B------:R-:W-:-:S03]  /*3a30*/  @!P3 IMAD.IADD R2, R2, 0x1, -R29 ;  /* 0x000000010202b824 */ /* 0x000fc600078e0a1d */
[----:B0-----:R-:W5:Y:S04]  /*3a40*/  LDL.LU R11, [R1+0x1520] ;  /* 0x00152000010b7983 */ /* 0x001f680000300800 */
[----:B------:R0:W-:Y:S01]  /*3a50*/  STL [R1+0x28], R10 ;  /* 0x0000280a01007387 */ /* 0x0001e20000100800 */
[----:B------:R-:W-:-:S03]  /*3a60*/  @!P1 IMAD.IADD R3, R3, 0x1, -R29 ;  /* 0x0000000103039824 */ /* 0x000fc600078e0a1d */
[----:B0-----:R-:W2:Y:S04]  /*3a70*/  LDL.LU R10, [R1+0x151c] ;  /* 0x00151c00010a7983 */ /* 0x001ea80000300800 */
[----:B------:R0:W-:Y:S01]  /*3a80*/  STL [R1+0x24], R9 ;  /* 0x0000240901007387 */ /* 0x0001e20000100800 */
[----:B------:R-:W-:-:S03]  /*3a90*/  @!P5 IMAD.IADD R4, R4, 0x1, -R29 ;  /* 0x000000010404d824 */ /* 0x000fc600078e0a1d */
[----:B0-----:R-:W2:Y:S04]  /*3aa0*/  LDL.LU R9, [R1+0x1518] ;  /* 0x0015180001097983 */ /* 0x001ea80000300800 */
[----:B------:R-:W2:Y:S04]  /*3ab0*/  LDL.LU R8, [R1+0x1514] ;  /* 0x0015140001087983 */ /* 0x000ea80000300800 */
[----:B------:R0:W-:Y:S01]  /*3ac0*/  STL [R1+0x20], R7 ;  /* 0x0000200701007387 */ /* 0x0001e20000100800 */
[----:B------:R-:W-:-:S03]  /*3ad0*/  @!P6 IMAD.IADD R5, R5, 0x1, -R29 ;  /* 0x000000010505e824 */ /* 0x000fc600078e0a1d */
[----:B0-----:R-:W2:Y:S04]  /*3ae0*/  LDL.LU R7, [R1+0x1510] ;  /* 0x0015100001077983 */ /* 0x001ea80000300800 */
[----:B------:R0:W-:Y:S04]  /*3af0*/  STL [R1+0x1c], R6 ;  /* 0x00001c0601007387 */ /* 0x0001e80000100800 */
[----:B0-----:R-:W2:Y:S04]  /*3b00*/  LDL.LU R6, [R1+0x150c] ;  /* 0x00150c0001067983 */ /* 0x001ea80000300800 */
[----:B------:R0:W-:Y:S04]  /*3b10*/  STL [R1+0x18], R0 ;  /* 0x0000180001007387 */ /* 0x0001e80000100800 */
[----:B0-----:R-:W3:Y:S04]  /*3b20*/  LDL.LU R0, [R1+0x1508] ;  /* 0x0015080001007983 */ /* 0x001ee80000300800 */
[----:B------:R0:W-:Y:S04]  /*3b30*/  STL [R1+0x14], R2 ;  /* 0x0000140201007387 */ /* 0x0001e80000100800 */
[----:B0-----:R-:W4:Y:S04]  /*3b40*/  LDL.LU R2, [R1+0x1504] ;  /* 0x0015040001027983 */ /* 0x001f280000300800 */
[----:B------:R0:W-:Y:S04]  /*3b50*/  STL [R1+0x10], R3 ;  /* 0x0000100301007387 */ /* 0x0001e80000100800 */
[----:B0-----:R-:W5:Y:S04]  /*3b60*/  LDL.LU R3, [R1+0x1500] ;  /* 0x0015000001037983 */ /* 0x001f680000300800 */
[----:B------:R0:W-:Y:S04]  /*3b70*/  STL [R1+0xc], R4 ;  /* 0x00000c0401007387 */ /* 0x0001e80000100800 */
[----:B0-----:R-:W5:Y:S04]  /*3b80*/  LDL.LU R4, [R1+0x14fc] ;  /* 0x0014fc0001047983 */ /* 0x001f680000300800 */
[----:B------:R0:W-:Y:S04]  /*3b90*/  STL [R1+0x8], R5 ;  /* 0x0000080501007387 */ /* 0x0001e80000100800 */
[----:B0-----:R-:W5:Y:S01]  /*3ba0*/  LDL.LU R5, [R1+0x14f8] ;  /* 0x0014f80001057983 */ /* 0x001f620000300800 */
[----:B------:R-:W-:-:S02]  /*3bb0*/  ISETP.GT.U32.AND P4, PT, R29, R13, PT ;  /* 0x0000000d1d00720c */ /* 0x000fc40003f84070 */
[----:B------:R-:W-:-:S11]  /*3bc0*/  ISETP.GT.U32.AND P2, PT, R29, R12, PT ;  /* 0x0000000c1d00720c */ /* 0x000fd60003f44070 */
[--C-:B------:R-:W-:Y:S02]  /*3bd0*/  @!P4 IMAD.IADD R13, R13, 0x1, -R29.reuse ;  /* 0x000000010d0dc824 */ /* 0x100fe400078e0a1d */
[----:B------:R-:W-:Y:S01]  /*3be0*/  @!P2 IMAD.IADD R12, R12, 0x1, -R29 ;  /* 0x000000010c0ca824 */ /* 0x000fe200078e0a1d */
[----:B--2---:R-:W-:-:S13]  /*3bf0*/  ISETP.GT.U32.AND P4, PT, R29, R6, PT ;  /* 0x000000061d00720c */ /* 0x004fda0003f84070 */
[----:B------:R-:W-:Y:S01]  /*3c00*/  @!P4 IMAD.IADD R6, R6, 0x1, -R29 ;  /* 0x000000010606c824 */ /* 0x000fe200078e0a1d */
[C---:B------:R-:W-:Y:S02]  /*3c10*/  ISETP.GT.U32.AND P4, PT, R29.reuse, R12, PT ;  /* 0x0000000c1d00720c */ /* 0x040fe40003f84070 */
[C---:B---3--:R-:W-:Y:S02]  /*3c20*/  ISETP.GT.U32.AND P0, PT, R29.reuse, R0, PT ;  /* 0x000000001d00720c */ /* 0x048fe40003f04070 */
[----:B----4-:R-:W-:-:S09]  /*3c30*/  ISETP.GT.U32.AND P3, PT, R29, R2, PT ;  /* 0x000000021d00720c */ /* 0x010fd20003f64070 */
[--C-:B------:R-:W-:Y:S01]  /*3c40*/  @!P4 IMAD.IADD R12, R12, 0x1, -R29.reuse ;  /* 0x000000010c0cc824 */ /* 0x100fe200078e0a1d */
[C---:B------:R-:W-:Y:S01]  /*3c50*/  ISETP.GT.U32.AND P2, PT, R29.reuse, R7, PT ;  /* 0x000000071d00720c */ /* 0x040fe20003f44070 */
[----:B------:R-:W-:Y:S01]  /*3c60*/  @!P0 IMAD.IADD R0, R0, 0x1, -R29 ;  /* 0x0000000100008824 */ /* 0x000fe200078e0a1d */
[C---:B-----5:R-:W-:Y:S02]  /*3c70*/  ISETP.GT.U32.AND P1, PT, R29.reuse, R3, PT ;  /* 0x000000031d00720c */ /* 0x060fe40003f24070 */
[----:B------:R-:W-:-:S13]  /*3c80*/  ISETP.GT.U32.AND P6, PT, R29, R5, PT ;  /* 0x000000051d00720c */ /* 0x000fda0003fc4070 */
[----:B------:R-:W-:Y:S01]  /*3c90*/  @!P6 IMAD.IADD R5, R5, 0x1, -R29 ;  /* 0x000000010505e824 */ /* 0x000fe200078e0a1d */
[C---:B------:R-:W-:Y:S02]  /*3ca0*/  ISETP.GT.U32.AND P6, PT, R29.reuse, R13, PT ;  /* 0x0000000d1d00720c */ /* 0x040fe40003fc4070 */
[----:B------:R-:W-:-:S11]  /*3cb0*/  ISETP.GT.U32.AND P5, PT, R29, R4, PT ;  /* 0x000000041d00720c */ /* 0x000fd60003fa4070 */
[----:B------:R-:W-:-:S05]  /*3cc0*/  @!P6 IMAD.IADD R13, R13, 0x1, -R29 ;  /* 0x000000010d0de824 */ /* 0x000fca00078e0a1d */
[----:B------:R0:W-:Y:S01]  /*3cd0*/  STL [R1+0x4], R13 ;  /* 0x0000040d01007387 */ /* 0x0001e20000100800 */
[C---:B------:R-:W-:Y:S01]  /*3ce0*/  ISETP.GT.U32.AND P0, PT, R29.reuse, R8, PT ;  /* 0x000000081d00720c */ /* 0x040fe20003f04070 */
[--C-:B------:R-:W-:Y:S02]  /*3cf0*/  @!P3 IMAD.IADD R2, R2, 0x1, -R29.reuse ;  /* 0x000000010202b824 */ /* 0x100fe400078e0a1d */
[----:B0-----:R-:W2:Y:S04]  /*3d00*/  LDL.LU R13, [R1+0x14f4] ;  /* 0x0014f400010d7983 */ /* 0x001ea80000300800 */
[----:B------:R0:W-:Y:S01]  /*3d10*/  STL [R1], R12 ;  /* 0x0000000c01007387 */ /* 0x0001e20000100800 */
[----:B------:R-:W-:Y:S01]  /*3d20*/  ISETP.GT.U32.AND P3, PT, R29, R9, PT ;  /* 0x000000091d00720c */ /* 0x000fe20003f64070 */
[--C-:B------:R-:W-:Y:S01]  /*3d30*/  @!P1 IMAD.IADD R3, R3, 0x1, -R29.reuse ;  /* 0x0000000103039824 */ /* 0x100fe200078e0a1d */
[C---:B------:R-:W-:Y:S01]  /*3d40*/  ISETP.GT.U32.AND P1, PT, R29.reuse, R10, PT ;  /* 0x0000000a1d00720c */ /* 0x040fe20003f24070 */
[----:B0-----:R-:W3:Y:S01]  /*3d50*/  LDL.LU R12, [R1+0x14f0] ;  /* 0x0014f000010c7983 */ /* 0x001ee20000300800 */
[--C-:B------:R-:W-:Y:S01]  /*3d60*/  @!P5 IMAD.IADD R4, R4, 0x1, -R29.reuse ;  /* 0x000000010404d824 */ /* 0x100fe200078e0a1d */
[----:B------:R-:W-:Y:S01]  /*3d70*/  ISETP.GT.U32.AND P5, PT, R29, R11, PT ;  /* 0x0000000b1d00720c */ /* 0x000fe20003fa4070 */
[--C-:B------:R-:W-:Y:S01]  /*3d80*/  @!P2 IMAD.IADD R7, R7, 0x1, -R29.reuse ;  /* 0x000000010707a824 */ /* 0x100fe200078e0a1d */
[C---:B------:R-:W-:Y:S01]  /*3d90*/  ISETP.GT.U32.AND P2, PT, R29.reuse, R0, PT ;  /* 0x000000001d00720c */ /* 0x040fe20003f44070 */
[----:B------:R-:W-:Y:S01]  /*3da0*/  @!P0 IMAD.IADD R8, R8, 0x1, -R29 ;  /* 0x0000000108088824 */ /* 0x000fe200078e0a1d */
[----:B------:R-:W-:-:S04]  /*3db0*/  ISETP.GT.U32.AND P0, PT, R29, R2, PT ;  /* 0x000000021d00720c */ /* 0x000fc80003f04070 */
        /* <DEDUP_REMOVED lines=8> */
[C---:B------:R-:W-:Y:S01]  /*3e40*/  ISETP.GT.U32.AND P2, PT, R29.reuse, R7, PT ;  /* 0x000000071d00720c */ /* 0x040fe20003f44070 */
[----:B------:R-:W-:Y:S01]  /*3e50*/  @!P0 IMAD.IADD R2, R2, 0x1, -R29 ;  /* 0x0000000102028824 */ /* 0x000fe200078e0a1d */
[----:B------:R-:W-:-:S03]  /*3e60*/  ISETP.GT.U32.AND P0, PT, R29, R8, PT ;  /* 0x000000081d00720c */ /* 0x000fc60003f04070 */
[--C-:B------:R-:W-:Y:S01]  /*3e70*/  @!P3 IMAD.IADD R3, R3, 0x1, -R29.reuse ;  /* 0x000000010303b824 */ /* 0x100fe200078e0a1d */
[C---:B------:R-:W-:Y:S01]  /*3e80*/  ISETP.GT.U32.AND P3, PT, R29.reuse, R9, PT ;  /* 0x000000091d00720c */ /* 0x040fe20003f64070 */
[--C-:B------:R-:W-:Y:S01]  /*3e90*/  @!P1 IMAD.IADD R4, R4, 0x1, -R29.reuse ;  /* 0x0000000104049824 */ /* 0x100fe200078e0a1d */
[C---:B------:R-:W-:Y:S02]  /*3ea0*/  ISETP.GT.U32.AND P1, PT, R29.reuse, R10, PT ;  /* 0x0000000a1d00720c */ /* 0x040fe40003f24070 */
[----:B------:R-:W-:Y:S01]  /*3eb0*/  ISETP.GT.U32.AND P4, PT, R29, R11, PT ;  /* 0x0000000b1d00720c */ /* 0x000fe20003f84070 */
[----:B------:R0:W-:Y:S01]  /*3ec0*/  STL [R1+0x14d8], R0 ;  /* 0x0014d80001007387 */ /* 0x0001e20000100800 */
[--C-:B------:R-:W-:Y:S02]  /*3ed0*/  @!P6 IMAD.IADD R5, R5, 0x1, -R29.reuse ;  /* 0x000000010505e824 */ /* 0x100fe400078e0a1d */
[--C-:B------:R-:W-:Y:S02]  /*3ee0*/  @!P5 IMAD.IADD R6, R6, 0x1, -R29.reuse ;  /* 0x000000010606d824 */ /* 0x100fe400078e0a1d */
[--C-:B------:R-:W-:Y:S01]  /*3ef0*/  @!P2 IMAD.IADD R7, R7, 0x1, -R29.reuse ;  /* 0x000000010707a824 */ /* 0x100fe200078e0a1d */
[----:B0-----:R-:W4:Y:S04]  /*3f00*/  LDL.LU R0, [R1+0x90] ;  /* 0x0000900001007983 */ /* 0x001f280000300800 */
[----:B------:R0:W-:Y:S01]  /*3f10*/  STL [R1+0x14dc], R2 ;  /* 0x0014dc0201007387 */ /* 0x0001e20000100800 */
[----:B------:R-:W-:-:S02]  /*3f20*/  @!P0 IMAD.IADD R8, R8, 0x1, -R29 ;  /* 0x0000000108088824 */ /* 0x000fc400078e0a1d */
[--C-:B------:R-:W-:Y:S01]  /*3f30*/  @!P3 IMAD.IADD R9, R9, 0x1, -R29.reuse ;  /* 0x000000010909b824 */ /* 0x100fe200078e0a1d */
[----:B------:R-:W-:Y:S01]  /*3f40*/  STL [R1+0x14d0], R3 ;  /* 0x0014d00301007387 */ /* 0x000fe20000100800 */
[----:B------:R-:W-:-:S03]  /*3f50*/  @!P1 IMAD.IADD R10, R10, 0x1, -R29 ;  /* 0x000000010a0a9824 */ /* 0x000fc600078e0a1d */
[----:B0-----:R-:W0:Y:S01]  /*3f60*/  S2R R2, SR_TID.X ;  /* 0x0000000000027919 */ /* 0x001e220000002100 */
[----:B------:R-:W-:-:S03]  /*3f70*/  @!P4 IMAD.IADD R11, R11, 0x1, -R29 ;  /* 0x000000010b0bc824 */ /* 0x000fc600078e0a1d */
[----:B------:R-:W-:Y:S04]  /*3f80*/  STL [R1+0x14c8], R4 ;  /* 0x0014c80401007387 */ /* 0x000fe80000100800 */
[----:B------:R-:W-:Y:S04]  /*3f90*/  STL [R1+0x14cc], R5 ;  /* 0x0014cc0501007387 */ /* 0x000fe80000100800 */
[----:B------:R-:W-:Y:S04]  /*3fa0*/  STL [R1+0x14d4], R6 ;  /* 0x0014d40601007387 */ /* 0x000fe80000100800 */
[----:B------:R-:W-:Y:S04]  /*3fb0*/  STL [R1+0x14c4], R7 ;  /* 0x0014c40701007387 */ /* 0x000fe80000100800 */
[----:B------:R-:W-:Y:S04]  /*3fc0*/  STL [R1+0x14c0], R8 ;  /* 0x0014c00801007387 */ /* 0x000fe80000100800 */
[----:B------:R-:W-:Y:S04]  /*3fd0*/  STL [R1+0x14e0], R9 ;  /* 0x0014e00901007387 */ /* 0x000fe80000100800 */
[----:B------:R-:W-:Y:S04]  /*3fe0*/  STL [R1+0x14e4], R10 ;  /* 0x0014e40a01007387 */ /* 0x000fe80000100800 */
[----:B------:R1:W-:Y:S04]  /*3ff0*/  STL [R1+0x14e8], R11 ;  /* 0x0014e80b01007387 */ /* 0x0003e80000100800 */
[----:B-1----:R-:W5:Y:S01]  /*4000*/  LDL.LU R11, [R1+0x94] ;  /* 0x00009400010b7983 */ /* 0x002f620000300800 */
[----:B0-----:R-:W-:-:S03]  /*4010*/  LOP3.LUT R2, R2, 0x7, RZ, 0xc0, !PT ;  /* 0x0000000702027812 */ /* 0x001fc600078ec0ff */
[----:B------:R-:W5:Y:S02]  /*4020*/  LDL R4, [R1+0x5c0] ;  /* 0x0005c00001047983 */ /* 0x000f640000100800 */
[----:B------:R-:W-:Y:S02]  /*4030*/  IMAD R3, R2, 0x110, RZ ;  /* 0x0000011002037824 */ /* 0x000fe400078e02ff */
[----:B------:R-:W5:Y:S04]  /*4040*/  LDL R2, [R1+0x5c4] ;  /* 0x0005c40001027983 */ /* 0x000f680000100800 */
[----:B------:R-:W5:Y:S01]  /*4050*/  LDL.LU R5, [R1+0x8c] ;  /* 0x00008c0001057983 */ /* 0x000f620000300800 */
[C---:B------:R-:W-:Y:S02]  /*4060*/  ISETP.GT.U32.AND P2, PT, R29.reuse, R14, PT ;  /* 0x0000000e1d00720c */ /* 0x040fe40003f44070 */
[----:B------:R-:W-:-:S02]  /*4070*/  ISETP.GT.U32.AND P3, PT, R29, R16, PT ;  /* 0x000000101d00720c */ /* 0x000fc40003f64070 */
[C---:B------:R-:W-:Y:S02]  /*4080*/  ISETP.GT.U32.AND P1, PT, R29.reuse, R17, PT ;  /* 0x000000111d00720c */ /* 0x040fe40003f24070 */
[C---:B------:R-:W-:Y:S02]  /*4090*/  ISETP.GT.U32.AND P0, PT, R29.reuse, R15, PT ;  /* 0x0000000f1d00720c */ /* 0x040fe40003f04070 */
[----:B------:R-:W-:-:S05]  /*40a0*/  ISETP.GT.U32.AND P4, PT, R29, R18, PT ;  /* 0x000000121d00720c */ /* 0x000fca0003f84070 */
[--C-:B------:R-:W-:Y:S01]  /*40b0*/  @!P2 IMAD.IADD R14, R14, 0x1, -R29.reuse ;  /* 0x000000010e0ea824 */ /* 0x100fe200078e0a1d */
[----:B------:R-:W-:Y:S01]  /*40c0*/  ISETP.GT.U32.AND P2, PT, R29, R21, PT ;  /* 0x000000151d00720c */ /* 0x000fe20003f44070 */
[--C-:B------:R-:W-:Y:S02]  /*40d0*/  @!P3 IMAD.IADD R16, R16, 0x1, -R29.reuse ;  /* 0x000000011010b824 */ /* 0x100fe400078e0a1d */
[--C-:B------:R-:W-:Y:S02]  /*40e0*/  @!P1 IMAD.IADD R17, R17, 0x1, -R29.reuse ;  /* 0x0000000111119824 */ /* 0x100fe400078e0a1d */
[--C-:B------:R-:W-:Y:S01]  /*40f0*/  @!P0 IMAD.IADD R15, R15, 0x1, -R29.reuse ;  /* 0x000000010f0f8824 */ /* 0x100fe200078e0a1d */
[C---:B------:R-:W-:Y:S01]  /*4100*/  ISETP.GT.U32.AND P0, PT, R29.reuse, R22, PT ;  /* 0x000000161d00720c */ /* 0x040fe20003f04070 */
[----:B------:R-:W-:Y:S01]  /*4110*/  @!P4 IMAD.IADD R18, R18, 0x1, -R29 ;  /* 0x000000011212c824 */ /* 0x000fe200078e0a1d */
[----:B------:R-:W-:-:S05]  /*4120*/  ISETP.GT.U32.AND P4, PT, R29, R14, PT ;  /* 0x0000000e1d00720c */ /* 0x000fca0003f84070 */
[----:B------:R-:W-:Y:S01]  /*4130*/  @!P2 IMAD.IADD R21, R21, 0x1, -R29 ;  /* 0x000000011515a824 */ /* 0x000fe200078e0a1d */
[----:B------:R-:W-:-:S05]  /*4140*/  ISETP.GT.U32.AND P2, PT, R29, R17, PT ;  /* 0x000000111d00720c */ /* 0x000fca0003f44070 */
[--C-:B------:R-:W-:Y:S02]  /*4150*/  @!P0 IMAD.IADD R22, R22, 0x1, -R29.reuse ;  /* 0x0000000116168824 */ /* 0x100fe400078e0a1d */
[----:B------:R-:W-:Y:S01]  /*4160*/  @!P4 IMAD.IADD R14, R14, 0x1, -R29 ;  /* 0x000000010e0ec824 */ /* 0x000fe200078e0a1d */
[----:B------:R-:W-:-:S05]  /*4170*/  ISETP.GT.U32.AND P4, PT, R29, R21, PT ;  /* 0x000000151d00720c */ /* 0x000fca0003f84070 */
[--C-:B------:R-:W-:Y:S01]  /*4180*/  @!P2 IMAD.IADD R17, R17, 0x1, -R29.reuse ;  /* 0x000000011111a824 */ /* 0x100fe200078e0a1d */
[C---:B------:R-:W-:Y:S02]  /*4190*/  ISETP.GT.U32.AND P2, PT, R29.reuse, R24, PT ;  /* 0x000000181d00720c */ /* 0x040fe40003f44070 */
[----:B------:R-:W-:Y:S01]  /*41a0*/  ISETP.GT.U32.AND P0, PT, R29, R18, PT ;  /* 0x000000121d00720c */ /* 0x000fe20003f04070 */
[----:B------:R-:W0:Y:S04]  /*41b0*/  S2R R8, SR_TID.X ;  /* 0x0000000000087919 */ /* 0x000e280000002100 */
[----:B------:R-:W-:-:S06]  /*41c0*/  @!P4 IMAD.IADD R21, R21, 0x1, -R29 ;  /* 0x000000011515c824 */ /* 0x000fcc00078e0a1d */
[--C-:B------:R-:W-:Y:S02]  /*41d0*/  @!P2 IMAD.IADD R24, R24, 0x1, -R29.reuse ;  /* 0x000000011818a824 */ /* 0x100fe400078e0a1d */
[----:B------:R-:W-:Y:S01]  /*41e0*/  @!P0 IMAD.IADD R18, R18, 0x1, -R29 ;  /* 0x0000000112128824 */ /* 0x000fe200078e0a1d */
[C---:B------:R-:W-:Y:S02]  /*41f0*/  ISETP.GT.U32.AND P0, PT, R29.reuse, R25, PT ;  /* 0x000000191d00720c */ /* 0x040fe40003f04070 */
[----:B------:R-:W-:Y:S01]  /*4200*/  ISETP.GT.U32.AND P2, PT, R29, R24, PT ;  /* 0x000000181d00720c */ /* 0x000fe20003f44070 */
[----:B0-----:R-:W-:-:S10]  /*4210*/  IMAD.SHL.U32 R6, R8, 0x2, RZ ;  /* 0x0000000208067824 */ /* 0x001fd400078e00ff */
[--C-:B------:R-:W-:Y:S02]  /*4220*/  @!P0 IMAD.IADD R25, R25, 0x1, -R29.reuse ;  /* 0x0000000119198824 */ /* 0x100fe400078e0a1d */
[----:B------:R-:W-:Y:S01]  /*4230*/  @!P2 IMAD.IADD R24, R24, 0x1, -R29 ;  /* 0x000000011818a824 */ /* 0x000fe200078e0a1d */
[----:B------:R-:W-:Y:S02]  /*4240*/  LOP3.LUT R7, R6, 0x10, RZ, 0xc0, !PT ;  /* 0x0000001006077812 */ /* 0x000fe400078ec0ff */
[----:B------:R-:W-:Y:S02]  /*4250*/  LOP3.LUT R3, R3, 0x30, R6, 0x78, !PT ;  /* 0x0000003003037812 */ /* 0x000fe400078e7806 */
[----:B------:R-:W-:Y:S02]  /*4260*/  LOP3.LUT R7, R7, 0x20, R8, 0xf8, !PT ;  /* 0x0000002007077812 */ /* 0x000fe400078ef808 */
[C---:B--2---:R-:W-:Y:S02]  /*4270*/  ISETP.GT.U32.AND P5, PT, R29.reuse, R13, PT ;  /* 0x0000000d1d00720c */ /* 0x044fe40003fa4070 */
[----:B---3--:R-:W-:-:S11]  /*4280*/  ISETP.GT.U32.AND P6, PT, R29, R12, PT ;  /* 0x0000000c1d00720c */ /* 0x008fd60003fc4070 */
[--C-:B------:R-:W-:Y:S01]  /*4290*/  @!P5 IMAD.IADD R13, R13, 0x1, -R29.reuse ;  /* 0x000000010d0dd824 */ /* 0x100fe200078e0a1d */
[C---:B------:R-:W-:Y:S01]  /*42a0*/  ISETP.GT.U32.AND P5, PT, R29.reuse, R20, PT ;  /* 0x000000141d00720c */ /* 0x040fe20003fa4070 */
[----:B------:R-:W-:Y:S01]  /*42b0*/  @!P6 IMAD.IADD R12, R12, 0x1, -R29 ;  /* 0x000000010c0ce824 */ /* 0x000fe200078e0a1d */
[----:B------:R-:W-:-:S11]  /*42c0*/  ISETP.GT.U32.AND P6, PT, R29, R19, PT ;  /* 0x000000131d00720c */ /* 0x000fd60003fc4070 */
[--C-:B------:R-:W-:Y:S01]  /*42d0*/  @!P5 IMAD.IADD R20, R20, 0x1, -R29.reuse ;  /* 0x000000011414d824 */ /* 0x100fe200078e0a1d */
[C---:B------:R-:W-:Y:S02]  /*42e0*/  ISETP.GT.U32.AND P5, PT, R29.reuse, R16, PT ;  /* 0x000000101d00720c */ /* 0x040fe40003fa4070 */
[----:B------:R-:W-:Y:S01]  /*42f0*/  ISETP.GT.U32.AND P1, PT, R29, R13, PT ;  /* 0x0000000d1d00720c */ /* 0x000fe20003f24070 */
[----:B------:R-:W-:Y:S01]  /*4300*/  @!P6 IMAD.IADD R19, R19, 0x1, -R29 ;  /* 0x000000011313e824 */ /* 0x000fe200078e0a1d */
[----:B------:R-:W-:-:S09]  /*4310*/  ISETP.GT.U32.AND P6, PT, R29, R15, PT ;  /* 0x0000000f1d00720c */ /* 0x000fd20003fc4070 */
[--C-:B------:R-:W-:Y:S01]  /*4320*/  @!P5 IMAD.IADD R16, R16, 0x1, -R29.reuse ;  /* 0x000000011010d824 */ /* 0x100fe200078e0a1d */
[----:B------:R-:W-:Y:S01]  /*4330*/  ISETP.GT.U32.AND P5, PT, R29, R23, PT ;  /* 0x000000171d00720c */ /* 0x000fe20003fa4070 */
[--C-:B------:R-:W-:Y:S01]  /*4340*/  @!P1 IMAD.IADD R13, R13, 0x1, -R29.reuse ;  /* 0x000000010d0d9824 */ /* 0x100fe200078e0a1d */
[----:B------:R-:W-:Y:S01]  /*4350*/  ISETP.GT.U32.AND P1, PT, R29, R19, PT ;  /* 0x000000131d00720c */ /* 0x000fe20003f24070 */
[----:B------:R-:W-:Y:S01]  /*4360*/  @!P6 IMAD.IADD R15, R15, 0x1, -R29 ;  /* 0x000000010f0fe824 */ /* 0x000fe200078e0a1d */
[----:B------:R-:W-:-:S09]  /*4370*/  ISETP.GT.U32.AND P6, PT, R29, R22, PT ;  /* 0x000000161d00720c */ /* 0x000fd20003fc4070 */
[--C-:B------:R-:W-:Y:S01]  /*4380*/  @!P5 IMAD.IADD R23, R23, 0x1, -R29.reuse ;  /* 0x000000011717d824 */ /* 0x100fe200078e0a1d */
[----:B----4-:R-:W-:Y:S01]  /*4390*/  ISETP.GT.U32.AND P5, PT, R29, R0, PT ;  /* 0x000000001d00720c */ /* 0x010fe20003fa4070 */
[--C-:B------:R-:W-:Y:S01]  /*43a0*/  @!P1 IMAD.IADD R19, R19, 0x1, -R29.reuse ;  /* 0x0000000113139824 */ /* 0x100fe200078e0a1d */
[C---:B------:R-:W-:Y:S01]  /*43b0*/  ISETP.GT.U32.AND P1, PT, R29.reuse, R26, PT ;  /* 0x0000001a1d00720c */ /* 0x040fe20003f24070 */
[----:B------:R-:W-:Y:S01]  /*43c0*/  @!P6 IMAD.IADD R22, R22, 0x1, -R29 ;  /* 0x000000011616e824 */ /* 0x000fe200078e0a1d */
[----:B------:R-:W-:-:S09]  /*43d0*/  ISETP.GT.U32.AND P6, PT, R29, R23, PT ;  /* 0x000000171d00720c */ /* 0x000fd20003fc4070 */
[--C-:B------:R-:W-:Y:S01]  /*43e0*/  @!P5 IMAD.IADD R0, R0, 0x1, -R29.reuse ;  /* 0x000000010000d824 */ /* 0x100fe200078e0a1d */
[----:B------:R-:W-:Y:S01]  /*43f0*/  ISETP.GT.U32.AND P3, PT, R29, R12, PT ;  /* 0x0000000c1d00720c */ /* 0x000fe20003f64070 */
[----:B------:R-:W-:-:S03]  /*4400*/  @!P1 IMAD.IADD R26, R26, 0x1, -R29 ;  /* 0x000000011a1a9824 */ /* 0x000fc600078e0a1d */
[----:B------:R-:W-:Y:S01]  /*4410*/  ISETP.GT.U32.AND P2, PT, R29, R0, PT ;  /* 0x000000001d00720c */ /* 0x000fe20003f44070 */
[----:B------:R-:W-:Y:S01]  /*4420*/  @!P6 IMAD.IADD R23, R23, 0x1, -R29 ;  /* 0x000000011717e824 */ /* 0x000fe200078e0a1d */
[----:B-----5:R-:W-:-:S13]  /*4430*/  ISETP.GT.U32.AND P4, PT, R29, R11, PT ;  /* 0x0000000b1d00720c */ /* 0x020fda0003f84070 */
[--C-:B------:R-:W-:Y:S01]  /*4440*/  @!P4 IMAD.IADD R11, R11, 0x1, -R29.reuse ;  /* 0x000000010b0bc824 */ /* 0x100fe200078e0a1d */
[C---:B------:R-:W-:Y:S02]  /*4450*/  ISETP.GT.U32.AND P0, PT, R29.reuse, R5, PT ;  /* 0x000000051d00720c */ /* 0x040fe40003f04070 */
[C---:B------:R-:W-:Y:S02]  /*4460*/  ISETP.GT.U32.AND P4, PT, R29.reuse, R26, PT ;  /* 0x0000001a1d00720c */ /* 0x040fe40003f84070 */
[----:B------:R-:W-:Y:S01]  /*4470*/  ISETP.GT.U32.AND P6, PT, R29, R11, PT ;  /* 0x0000000b1d00720c */ /* 0x000fe20003fc4070 */
[--C-:B------:R-:W-:Y:S02]  /*4480*/  @!P3 IMAD.IADD R12, R12, 0x1, -R29.reuse ;  /* 0x000000010c0cb824 */ /* 0x100fe400078e0a1d */
[----:B------:R-:W-:-:S03]  /*4490*/  @!P2 IMAD.IADD R0, R0, 0x1, -R29 ;  /* 0x000000010000a824 */ /* 0x000fc600078e0a1d */
[----:B------:R-:W-:Y:S03]  /*44a0*/  STL [R1+0x14ec], R12 ;  /* 0x0014ec0c01007387 */ /* 0x000fe60000100800 */
[--C-:B------:R-:W-:Y:S01]  /*44b0*/  @!P0 IMAD.IADD R5, R5, 0x1, -R29.reuse ;  /* 0x0000000105058824 */ /* 0x100fe200078e0a1d */
[----:B------:R-:W-:Y:S01]  /*44c0*/  ISETP.GE.AND P0, PT, R4, RZ, PT ;  /* 0x000000ff0400720c */ /* 0x000fe20003f06270 */
[--C-:B------:R-:W-:Y:S02]  /*44d0*/  @!P4 IMAD.IADD R26, R26, 0x1, -R29.reuse ;  /* 0x000000011a1ac824 */ /* 0x100fe400078e0a1d */
[----:B------:R-:W-:Y:S01]  /*44e0*/  @!P6 IMAD.IADD R11, R11, 0x1, -R29 ;  /* 0x000000010b0be824 */ /* 0x000fe200078e0a1d */
[----:B------:R-:W-:Y:S01]  /*44f0*/  ISETP.GE.AND P4, PT, R2, RZ, PT ;  /* 0x000000ff0200720c */ /* 0x000fe20003f86270 */
[----:B------:R-:W2:Y:S04]  /*4500*/  LDL R9, [R1+0x12d0] ;  /* 0x0012d00001097983 */ /* 0x000ea80000100800 */
[----:B------:R-:W3:Y:S04]  /*4510*/  LDL R6, [R1+0x12d4] ;  /* 0x0012d40001067983 */ /* 0x000ee80000100800 */
[----:B------:R-:W4:Y:S04]  /*4520*/  LDL R3, [R1+0x12d8] ;  /* 0x0012d80001037983 */ /* 0x000f280000100800 */
[----:B------:R-:W5:Y:S04]  /*4530*/  LDL R4, [R1+0x12c8] ;  /* 0x0012c80001047983 */ /* 0x000f680000100800 */
[----:B------:R-:W4:Y:S04]  /*4540*/  LDL R10, [R1+0x12cc] ;  /* 0x0012cc00010a7983 */ /* 0x000f280000100800 */
[----:B------:R-:W4:Y:S04]  /*4550*/  LDL R8, [R1+0x12c0] ;  /* 0x0012c00001087983 */ /* 0x000f280000100800 */
[----:B------:R-:W4:Y:S04]  /*4560*/  LDL R2, [R1+0x12c4] ;  /* 0x0012c40001027983 */ /* 0x000f280000100800 */
[----:B------:R-:W4:Y:S04]  /*4570*/  LDL R7, [R1+0x12b8] ;  /* 0x0012b80001077983 */ /* 0x000f280000100800 */
[----:B------:R0:W-:Y:S04]  /*4580*/  STL [R1+0x90], R0 ;  /* 0x0000900001007387 */ /* 0x0001e80000100800 */
[----:B------:R1:W-:Y:S04]  /*4590*/  STL [R1+0x94], R11 ;  /* 0x0000940b01007387 */ /* 0x0003e80000100800 */
[----:B0-----:R-:W4:Y:S04]  /*45a0*/  LDL R0, [R1+0x12bc] ;  /* 0x0012bc0001007983 */ /* 0x001f280000100800 */
[----:B------:R-:W4:Y:S04]  /*45b0*/  LDL.LU R12, [R1+0x84] ;  /* 0x00008400010c7983 */ /* 0x000f280000300800 */
[----:B-1----:R-:W4:Y:S01]  /*45c0*/  LDL.LU R11, [R1+0x80] ;  /* 0x00008000010b7983 */ /* 0x002f220000300800 */
[----:B------:R-:W-:-:S02]  /*45d0*/  ISETP.GT.U32.AND P3, PT, R29, R20, PT ;  /* 0x000000141d00720c */ /* 0x000fc40003f64070 */
[----:B------:R-:W-:-:S11]  /*45e0*/  ISETP.GT.U32.AND P1, PT, R29, R28, PT ;  /* 0x0000001c1d00720c */ /* 0x000fd60003f24070 */
[--C-:B------:R-:W-:Y:S01]  /*45f0*/  @!P3 IMAD.IADD R20, R20, 0x1, -R29.reuse ;  /* 0x000000011414b824 */ /* 0x100fe200078e0a1d */
[----:B------:R-:W-:Y:S01]  /*4600*/  ISETP.GT.U32.AND P3, PT, R29, R27, PT ;  /* 0x0000001b1d00720c */ /* 0x000fe20003f64070 */
[----:B------:R-:W-:-:S12]  /*4610*/  @!P1 IMAD.IADD R28, R28, 0x1, -R29 ;  /* 0x000000011c1c9824 */ /* 0x000fd800078e0a1d */
[----:B------:R-:W-:Y:S01]  /*4620*/  @!P3 IMAD.IADD R27, R27, 0x1, -R29 ;  /* 0x000000011b1bb824 */ /* 0x000fe200078e0a1d */
[C---:B------:R-:W-:Y:S02]  /*4630*/  ISETP.GT.U32.AND P3, PT, R29.reuse, R25, PT ;  /* 0x000000191d00720c */ /* 0x040fe40003f64070 */
[C---:B------:R-:W-:Y:S02]  /*4640*/  ISETP.GT.U32.AND P1, PT, R29.reuse, R5, PT ;  /* 0x000000051d00720c */ /* 0x040fe40003f24070 */
[----:B------:R-:W-:-:S09]  /*4650*/  ISETP.GT.U32.AND P5, PT, R29, R27, PT ;  /* 0x0000001b1d00720c */ /* 0x000fd20003fa4070 */
[--C-:B------:R-:W-:Y:S01]  /*4660*/  @!P3 IMAD.IADD R25, R25, 0x1, -R29.reuse ;  /* 0x000000011919b824 */ /* 0x100fe200078e0a1d */
[----:B------:R-:W-:Y:S01]  /*4670*/  ISETP.GT.U32.AND P3, PT, R29, R28, PT ;  /* 0x0000001c1d00720c */ /* 0x000fe20003f64070 */
[--C-:B------:R-:W-:Y:S02]  /*4680*/  @!P1 IMAD.IADD R5, R5, 0x1, -R29.reuse ;  /* 0x0000000105059824 */ /* 0x100fe400078e0a1d */
[----:B------:R-:W-:Y:S01]  /*4690*/  @!P5 IMAD.IADD R27, R27, 0x1, -R29 ;  /* 0x000000011b1bd824 */ /* 0x000fe200078e0a1d */
[----:B------:R-:W-:-:S09]  /*46a0*/  ISETP.NE.AND P5, PT, RZ, c[0x0][0x178], PT ;  /* 0x00005e00ff007a0c */ /* 0x000fd20003fa5270 */
[----:B------:R-:W-:Y:S01]  /*46b0*/  @!P3 IMAD.IADD R28, R28, 0x1, -R29 ;  /* 0x000000011c1cb824 */ /* 0x000fe200078e0a1d */
[----:B--2---:R-:W-:Y:S02]  /*46c0*/  ISETP.GE.AND P6, PT, R9, RZ, PT ;  /* 0x000000ff0900720c */ /* 0x004fe40003fc6270 */
[----:B------:R-:W-:Y:S02]  /*46d0*/  LOP3.LUT R9, RZ, c[0x0][0x178], RZ, 0x33, !PT ;  /* 0x00005e00ff097a12 */ /* 0x000fe400078e33ff */
[----:B---3--:R-:W-:Y:S02]  /*46e0*/  ISETP.GE.AND P2, PT, R6, RZ, PT ;  /* 0x000000ff0600720c */ /* 0x008fe40003f46270 */
[----:B------:R-:W2:Y:S04]  /*46f0*/  LDL R6, [R1+0x12b4] ;  /* 0x0012b40001067983 */ /* 0x000ea80000100800 */
[----:B------:R0:W-:Y:S01]  /*4700*/  STL [R1+0x8c], R5 ;  /* 0x00008c0501007387 */ /* 0x0001e20000100800 */
[----:B-----5:R-:W-:-:S03]  /*4710*/  ISETP.GE.AND P1, PT, R4, RZ, PT ;  /* 0x000000ff0400720c */ /* 0x020fc60003f26270 */
[----:B0-----:R-:W3:Y:S01]  /*4720*/  LDL R5, [R1+0x12b0] ;  /* 0x0012b00001057983 */ /* 0x001ee20000100800 */
[----:B----4-:R-:W-:Y:S01]  /*4730*/  ISETP.GE.AND P3, PT, R10, RZ, PT ;  /* 0x000000ff0a00720c */ /* 0x010fe20003f66270 */
[----:B------:R-:W-:Y:S02]  /*4740*/  @!P0 IMAD.MOV R12, RZ, RZ, -R12 ;  /* 0x000000ffff0c8224 */ /* 0x000fe400078e0a0c */
[----:B------:R-:W-:-:S03]  /*4750*/  @!P4 IMAD.MOV R11, RZ, RZ, -R11 ;  /* 0x000000ffff0bc224 */ /* 0x000fc600078e0a0b */
[----:B------:R-:W-:Y:S02]  /*4760*/  SEL R29, R9, R12, !P5 ;  /* 0x0000000c091d7207 */ /* 0x000fe40006800000 */
[----:B------:R-:W-:Y:S02]  /*4770*/  ISETP.GE.AND P0, PT, R3, RZ, PT ;  /* 0x000000ff0300720c */ /* 0x000fe40003f06270 */
[----:B------:R-:W4:Y:S01]  /*4780*/  LDL R3, [R1+0x12ac] ;  /* 0x0012ac0001037983 */ /* 0x000f220000100800 */
[----:B------:R-:W-:-:S03]  /*4790*/  SEL R9, R9, R11, !P5 ;  /* 0x0000000b09097207 */ /* 0x000fc60006800000 */
[----:B------:R-:W5:Y:S04]  /*47a0*/  LDL.LU R12, [R1+0x14ec] ;  /* 0x0014ec00010c7983 */ /* 0x000f680000300800 */
[----:B------:R-:W2:Y:S04]  /*47b0*/  LDL.LU R11, [R1+0x14e8] ;  /* 0x0014e800010b7983 */ /* 0x000ea80000300800 */
[----:B------:R-:W-:Y:S04]  /*47c0*/  STL [R1+0x394], R29 ;  /* 0x0003941d01007387 */ /* 0x000fe80000100800 */
[----:B------:R-:W2:Y:S04]  /*47d0*/  LDL R4, [R1+0x12a8] ;  /* 0x0012a80001047983 */ /* 0x000ea80000100800 */
[----:B------:R0:W-:Y:S01]  /*47e0*/  STL [R1+0x390], R9 ;  /* 0x0003900901007387 */ /* 0x0001e20000100800 */
[----:B------:R-:W-:-:S03]  /*47f0*/  ISETP.GE.AND P4, PT, R8, RZ, PT ;  /* 0x000000ff0800720c */ /* 0x000fc60003f86270 */
[----:B0-----:R-:W2:Y:S04]  /*4800*/  LDL.LU R9, [R1+0x7c] ;  /* 0x00007c0001097983 */ /* 0x001ea80000300800 */
[----:B------:R-:W3:Y:S04]  /*4810*/  LDL R8, [R1+0x12a4] ;  /* 0x0012a40001087983 */ /* 0x000ee80000100800 */
[----:B------:R-:W3:Y:S01]  /*4820*/  LDL.LU R10, [R1+0x78] ;  /* 0x00007800010a7983 */ /* 0x000ee20000300800 */
[----:B------:R-:W-:-:S03]  /*4830*/  ISETP.GE.AND P5, PT, R2, RZ, PT ;  /* 0x000000ff0200720c */ /* 0x000fc60003fa6270 */
[----:B------:R-:W4:Y:S01]  /*4840*/  LDL R2, [R1+0x12a0] ;  /* 0x0012a00001027983 */ /* 0x000f220000100800 */
[----:B--2---:R-:W-:-:S05]  /*4850*/  @!P6 IMAD.MOV R9, RZ, RZ, -R9 ;  /* 0x000000ffff09e224 */ /* 0x004fca00078e0a09 */
[----:B------:R0:W-:Y:S01]  /*4860*/  STL [R1+0xa8], R9 ;  /* 0x0000a80901007387 */ /* 0x0001e20000100800 */
[----:B---3--:R-:W-:Y:S01]  /*4870*/  @!P2 IMAD.MOV R10, RZ, RZ, -R10 ;  /* 0x000000ffff0aa224 */ /* 0x008fe200078e0a0a */
[----:B------:R-:W-:Y:S02]  /*4880*/  ISETP.GE.AND P2, PT, R7, RZ, PT ;  /* 0x000000ff0700720c */ /* 0x000fe40003f46270 */
[----:B0-----:R-:W2:Y:S04]  /*4890*/  LDL.LU R9, [R1+0x74] ;  /* 0x0000740001097983 */ /* 0x001ea80000300800 */
[----:B------:R-:W3:Y:S04]  /*48a0*/  LDL R7, [R1+0x129c] ;  /* 0x00129c0001077983 */ /* 0x000ee80000100800 */
[----:B------:R0:W-:Y:S04]  /*48b0*/  STL [R1+0xa4], R10 ;  /* 0x0000a40a01007387 */ /* 0x0001e80000100800 */
[----:B0-----:R-:W3:Y:S01]  /*48c0*/  LDL.LU R10, [R1+0x70] ;  /* 0x00007000010a7983 */ /* 0x001ee20000300800 */
[----:B--2---:R-:W-:Y:S01]  /*48d0*/  @!P0 IMAD.MOV R9, RZ, RZ, -R9 ;  /* 0x000000ffff098224 */ /* 0x004fe200078e0a09 */
[----:B------:R-:W-:-:S02]  /*48e0*/  ISETP.GE.AND P0, PT, R0, RZ, PT ;  /* 0x000000ff0000720c */ /* 0x000fc40003f06270 */
[----:B------:R-:W2:Y:S04]  /*48f0*/  LDL R0, [R1+0x1298] ;  /* 0x0012980001007983 */ /* 0x000ea80000100800 */
[----:B------:R0:W-:Y:S04]  /*4900*/  STL [R1+0xa0], R9 ;  /* 0x0000a00901007387 */ /* 0x0001e80000100800 */
[----:B0-----:R-:W2:Y:S01]  /*4910*/  LDL.LU R9, [R1+0x6c] ;  /* 0x00006c0001097983 */ /* 0x001ea20000300800 */
[----:B---3--:R-:W-:Y:S01]  /*4920*/  @!P1 IMAD.MOV R10, RZ, RZ, -R10 ;  /* 0x000000ffff0a9224 */ /* 0x008fe200078e0a0a */
[----:B------:R-:W-:-:S02]  /*4930*/  ISETP.GE.AND P1, PT, R6, RZ, PT ;  /* 0x000000ff0600720c */ /* 0x000fc40003f26270 */
        /* <DEDUP_REMOVED lines=9> */
[----:B----4-:R-:W-:-:S02]  /*49d0*/  ISETP.GE.AND P4, PT, R3, RZ, PT ;  /* 0x000000ff0300720c */ /* 0x010fc40003f86270 */
[----:B------:R-:W3:Y:S04]  /*49e0*/  LDL R3, [R1+0x128c] ;  /* 0x00128c0001037983 */ /* 0x000ee80000100800 */
[----:B------:R0:W-:Y:S04]  /*49f0*/  STL [R1+0x84], R10 ;  /* 0x0000840a01007387 */ /* 0x0001e80000100800 */
[----:B0-----:R-:W4:Y:S01]  /*4a00*/  LDL.LU R10, [R1+0x60] ;  /* 0x00006000010a7983 */ /* 0x001f220000300800 */
[----:B--2---:R-:W-:Y:S01]  /*4a10*/  @!P5 IMAD.MOV R9, RZ, RZ, -R9 ;  /* 0x000000ffff09d224 */ /* 0x004fe200078e0a09 */
[----:B------:R-:W-:-:S02]  /*4a20*/  ISETP.GE.AND P5, PT, R4, RZ, PT ;  /* 0x000000ff0400720c */ /* 0x000fc40003fa6270 */
[----:B------:R-:W2:Y:S04]  /*4a30*/  LDL R4, [R1+0x1288] ;  /* 0x0012880001047983 */ /* 0x000ea80000100800 */
[----:B------:R0:W-:Y:S04]  /*4a40*/  STL [R1+0x80], R9 ;  /* 0x0000800901007387 */ /* 0x0001e80000100800 */
[----:B0-----:R-:W2:Y:S01]  /*4a50*/  LDL.LU R9, [R1+0x5c] ;  /* 0x00005c0001097983 */ /* 0x001ea20000300800 */
[----:B----4-:R-:W-:Y:S01]  /*4a60*/  @!P2 IMAD.MOV R10, RZ, RZ, -R10 ;  /* 0x000000ffff0aa224 */ /* 0x010fe200078e0a0a */
[----:B------:R-:W-:-:S02]  /*4a70*/  ISETP.GE.AND P2, PT, R8, RZ, PT ;  /* 0x000000ff0800720c */ /* 0x000fc40003f46270 */
[----:B------:R-:W4:Y:S04]  /*4a80*/  LDL R8, [R1+0x1284] ;  /* 0x0012840001087983 */ /* 0x000f280000100800 */
        /* <DEDUP_REMOVED lines=24> */
[----:B------:R-:W2:Y:S04]  /*4c10*/  LDL.LU R5, [R1+0x44] ;  /* 0x0000440001057983 */ /* 0x000ea80000300800 */
[----:B------:R0:W-:Y:S04]  /*4c20*/  STL [R1+0x68], R9 ;  /* 0x0000680901007387 */ /* 0x0001e80000100800 */
[----:B0-----:R-:W4:Y:S01]  /*4c30*/  LDL R9, [R1+0x1274] ;  /* 0x0012740001097983 */ /* 0x001f220000100800 */
[----:B---3--:R-:W-:-:S05]  /*4c40*/  @!P2 IMAD.MOV R10, RZ, RZ, -R10 ;  /* 0x000000ffff0aa224 */ /* 0x008fca00078e0a0a */
[----:B------:R0:W-:Y:S04]  /*4c50*/  STL [R1+0x64], R10 ;  /* 0x0000640a01007387 */ /* 0x0001e80000100800 */
[----:B0-----:R-:W3:Y:S01]  /*4c60*/  LDL.LU R10, [R1+0x40] ;  /* 0x00004000010a7983 */ /* 0x001ee20000300800 */
[----:B------:R-:W-:-:S03]  /*4c70*/  ISETP.GE.AND P2, PT, R3, RZ, PT ;  /* 0x000000ff0300720c */ /* 0x000fc60003f46270 */
[----:B------:R-:W4:Y:S01]  /*4c80*/  LDL R3, [R1+0x1268] ;  /* 0x0012680001037983 */ /* 0x000f220000100800 */
[----:B--2---:R-:W-:Y:S01]  /*4c90*/  @!P0 IMAD.MOV R5, RZ, RZ, -R5 ;  /* 0x000000ffff058224 */ /* 0x004fe200078e0a05 */
[----:B------:R-:W-:Y:S02]  /*4ca0*/  ISETP.GE.AND P0, PT, R4, RZ, PT ;  /* 0x000000ff0400720c */ /* 0x000fe40003f06270 */
[----:B------:R-:W2:Y:S04]  /*4cb0*/  LDL.LU R4, [R1+0x3c] ;  /* 0x00003c0001047983 */ /* 0x000ea80000300800 */
[----:B------:R0:W-:Y:S04]  /*4cc0*/  STL [R1+0x60], R5 ;  /* 0x0000600501007387 */ /* 0x0001e80000100800 */
[----:B0-----:R-:W5:Y:S01]  /*4cd0*/  LDL R5, [R1+0x126c] ;  /* 0x00126c0001057983 */ /* 0x001f620000100800 */
[----:B---3--:R-:W-:-:S05]  /*4ce0*/  @!P1 IMAD.MOV R10, RZ, RZ, -R10 ;  /* 0x000000ffff0a9224 */ /* 0x008fca00078e0a0a */
[----:B------:R0:W-:Y:S04]  /*4cf0*/  STL [R1+0x5c], R10 ;  /* 0x00005c0a01007387 */ /* 0x0001e80000100800 */
[----:B0-----:R-:W3:Y:S01]  /*4d00*/  LDL.LU R10, [R1+0x38] ;  /* 0x00003800010a7983 */ /* 0x001ee20000300800 */
[----:B----4-:R-:W-:-:S03]  /*4d10*/  ISETP.GE.AND P1, PT, R8, RZ, PT ;  /* 0x000000ff0800720c */ /* 0x010fc60003f26270 */
[----:B------:R-:W4:Y:S01]  /*4d20*/  LDL R8, [R1+0x1264] ;  /* 0x0012640001087983 */ /* 0x000f220000100800 */
[----:B--2---:R-:W-:Y:S01]  /*4d30*/  @!P3 IMAD.MOV R4, RZ, RZ, -R4 ;  /* 0x000000ffff04b224 */ /* 0x004fe200078e0a04 */
[----:B------:R-:W-:-:S04]  /*4d40*/  ISETP.GE.AND P3, PT, R2, RZ, PT ;  /* 0x000000ff0200720c */ /* 0x000fc80003f66270 */
[----:B------:R0:W-:Y:S04]  /*4d50*/  STL [R1+0x58], R4 ;  /* 0x0000580401007387 */ /* 0x0001e80000100800 */
[----:B0-----:R-:W2:Y:S04]  /*4d60*/  LDL R4, [R1+0x1260] ;  /* 0x0012600001047983 */ /* 0x001ea80000100800 */
[----:B------:R-:W2:Y:S01]  /*4d70*/  LDL.LU R2, [R1+0x34] ;  /* 0x0000340001027983 */ /* 0x000ea20000300800 */
[----:B---3--:R-:W-:Y:S01]  /*4d80*/  @!P4 IMAD.MOV R10, RZ, RZ, -R10 ;  /* 0x000000ffff0ac224 */ /* 0x008fe200078e0a0a */
[----:B------:R-:W-:-:S02]  /*4d90*/  ISETP.GE.AND P4, PT, R7, RZ, PT ;  /* 0x000000ff0700720c */ /* 0x000fc40003f86270 */
[----:B------:R-:W3:Y:S04]  /*4da0*/  LDL R7, [R1+0x125c] ;  /* 0x00125c0001077983 */ /* 0x000ee80000100800 */
[----:B------:R0:W-:Y:S04]  /*4db0*/  STL [R1+0x54], R10 ;  /* 0x0000540a01007387 */ /* 0x0001e80000100800 */
[----:B0-----:R-:W3:Y:S01]  /*4dc0*/  LDL.LU R10, [R1+0x30] ;  /* 0x00003000010a7983 */ /* 0x001ee20000300800 */
[----:B--2---:R-:W-:Y:S01]  /*4dd0*/  @!P5 IMAD.MOV R2, RZ, RZ, -R2 ;  /* 0x000000ffff02d224 */ /* 0x004fe200078e0a02 */
[----:B------:R-:W-:-:S04]  /*4de0*/  ISETP.GE.AND P5, PT, R0, RZ, PT ;  /* 0x000000ff0000720c */ /* 0x000fc80003fa6270 */
[----:B------:R0:W-:Y:S04]  /*4df0*/  STL [R1+0x50], R2 ;  /* 0x0000500201007387 */ /* 0x0001e80000100800 */
[----:B0-----:R-:W2:Y:S04]  /*4e00*/  LDL R2, [R1+0x1258] ;  /* 0x0012580001027983 */ /* 0x001ea80000100800 */
[----:B------:R-:W2:Y:S04]  /*4e10*/  LDL.LU R0, [R1+0x2c] ;  /* 0x00002c0001007983 */ /* 0x000ea80000300800 */
[----:B------:R-:W4:Y:S01]  /*4e20*/  LDL R29, [R1+0x1254] ;  /* 0x00125400011d7983 */ /* 0x000f220000100800 */
[----:B---3--:R-:W-:Y:S01]  /*4e30*/  @!P2 IMAD.MOV R10, RZ, RZ, -R10 ;  /* 0x000000ffff0aa224 */ /* 0x008fe200078e0a0a */
[----:B------:R-:W-:-:S02]  /*4e40*/  ISETP.GE.AND P2, PT, R6, RZ, PT ;  /* 0x000000ff0600720c */ /* 0x000fc40003f46270 */
[----:B------:R-:W3:Y:S04]  /*4e50*/  LDL.LU R6, [R1+0x28] ;  /* 0x0000280001067983 */ /* 0x000ee80000300800 */
[----:B------:R-:W-:Y:S01]  /*4e60*/  STL [R1+0x4c], R10 ;  /* 0x00004c0a01007387 */ /* 0x000fe20000100800 */
[----:B--2---:R-:W-:Y:S01]  /*4e70*/  @!P0 IMAD.MOV R0, RZ, RZ, -R0 ;  /* 0x000000ffff008224 */ /* 0x004fe200078e0a00 */
[----:B------:R-:W-:-:S04]  /*4e80*/  ISETP.GE.AND P0, PT, R9, RZ, PT ;  /* 0x000000ff0900720c */ /* 0x000fc80003f06270 */
[----:B------:R0:W-:Y:S04]  /*4e90*/  STL [R1+0x48], R0 ;  /* 0x0000480001007387 */ /* 0x0001e80000100800 */
[----:B0-----:R-:W2:Y:S04]  /*4ea0*/  LDL R0, [R1+0x1250] ;  /* 0x0012500001007983 */ /* 0x001ea80000100800 */
[----:B------:R-:W2:Y:S01]  /*4eb0*/  LDL.LU R9, [R1+0x24] ;  /* 0x0000240001097983 */ /* 0x000ea20000300800 */
[----:B---3--:R-:W-:-:S05]  /*4ec0*/  @!P1 IMAD.MOV R6, RZ, RZ, -R6 ;  /* 0x000000ffff069224 */ /* 0x008fca00078e0a06 */
[----:B------:R0:W-:Y:S04]  /*4ed0*/  STL [R1+0x44], R6 ;  /* 0x0000440601007387 */ /* 0x0001e80000100800 */
[----:B0-----:R-:W3:Y:S04]  /*4ee0*/  LDL R6, [R1+0x124c] ;  /* 0x00124c0001067983 */ /* 0x001ee80000100800 */
[----:B------:R-:W3:Y:S01]  /*4ef0*/  LDL.LU R10, [R1+0x20] ;  /* 0x00002000010a7983 */ /* 0x000ee20000300800 */
[----:B------:R-:W-:-:S03]  /*4f00*/  ISETP.GE.AND P1, PT, R3, RZ, PT ;  /* 0x000000ff0300720c */ /* 0x000fc60003f26270 */
[----:B------:R-:W4:Y:S01]  /*4f10*/  LDL R3, [R1+0x1248] ;  /* 0x0012480001037983 */ /* 0x000f220000100800 */
[----:B--2---:R-:W-:-:S05]  /*4f20*/  @!P3 IMAD.MOV R9, RZ, RZ, -R9 ;  /* 0x000000ffff09b224 */ /* 0x004fca00078e0a09 */
[----:B------:R0:W-:Y:S01]  /*4f30*/  STL [R1+0x40], R9 ;  /* 0x0000400901007387 */ /* 0x0001e20000100800 */
[----:B-----5:R-:W-:-:S03]  /*4f40*/  ISETP.GE.AND P3, PT, R5, RZ, PT ;  /* 0x000000ff0500720c */ /* 0x020fc60003f66270 */
[----:B0-----:R-:W2:Y:S04]  /*4f50*/  LDL.LU R9, [R1+0x1c] ;  /* 0x00001c0001097983 */ /* 0x001ea80000300800 */
[----:B------:R-:W5:Y:S01]  /*4f60*/  LDL R5, [R1+0x1244] ;  /* 0x0012440001057983 */ /* 0x000f620000100800 */
[----:B---3--:R-:W-:Y:S01]  /*4f70*/  @!P4 IMAD.MOV R10, RZ, RZ, -R10 ;  /* 0x000000ffff0ac224 */ /* 0x008fe200078e0a0a */
[----:B----4-:R-:W-:-:S04]  /*4f80*/  ISETP.GE.AND P4, PT, R8, RZ, PT ;  /* 0x000000ff0800720c */ /* 0x010fc80003f86270 */
[----:B------:R0:W-:Y:S04]  /*4f90*/  STL [R1+0x3c], R10 ;  /* 0x00003c0a01007387 */ /* 0x0001e80000100800 */
[----:B0-----:R-:W3:Y:S04]  /*4fa0*/  LDL.LU R10, [R1+0x14e4] ;  /* 0x0014e400010a7983 */ /* 0x001ee80000300800 */
[----:B------:R-:W4:Y:S01]  /*4fb0*/  LDL.LU R8, [R1+0x18] ;  /* 0x0000180001087983 */ /* 0x000f220000300800 */
[----:B--2---:R-:W-:-:S05]  /*4fc0*/  @!P5 IMAD.MOV R9, RZ, RZ, -R9 ;  /* 0x000000ffff09d224 */ /* 0x004fca00078e0a09 */
[----:B------:R0:W-:Y:S01]  /*4fd0*/  STL [R1+0x38], R9 ;  /* 0x0000380901007387 */ /* 0x0001e20000100800 */
[----:B------:R-:W-:-:S03]  /*4fe0*/  ISETP.GE.AND P5, PT, R4, RZ, PT ;  /* 0x000000ff0400720c */ /* 0x000fc60003fa6270 */
[----:B0-----:R-:W2:Y:S04]  /*4ff0*/  LDL.LU R9, [R1+0x14] ;  /* 0x0000140001097983 */ /* 0x001ea80000300800 */
[----:B------:R-:W3:Y:S01]  /*5000*/  LDL R4, [R1+0x123c] ;  /* 0x00123c0001047983 */ /* 0x000ee20000100800 */
[----:B----4-:R-:W-:-:S05]  /*5010*/  @!P2 IMAD.MOV R8, RZ, RZ, -R8 ;  /* 0x000000ffff08a224 */ /* 0x010fca00078e0a08 */
[----:B------:R0:W-:Y:S04]  /*5020*/  STL [R1+0x34], R8 ;  /* 0x0000340801007387 */ /* 0x0001e80000100800 */
[----:B0-----:R-:W4:Y:S01]  /*5030*/  LDL.LU R8, [R1+0x10] ;  /* 0x0000100001087983 */ /* 0x001f220000300800 */
[----:B------:R-:W-:-:S03]  /*5040*/  ISETP.GE.AND P2, PT, R7, RZ, PT ;  /* 0x000000ff0700720c */ /* 0x000fc60003f46270 */
[----:B------:R-:W3:Y:S01]  /*5050*/  LDL R7, [R1+0x1238] ;  /* 0x0012380001077983 */ /* 0x000ee20000100800 */
[----:B--2---:R-:W-:Y:S01]  /*5060*/  @!P0 IMAD.MOV R9, RZ, RZ, -R9 ;  /* 0x000000ffff098224 */ /* 0x004fe200078e0a09 */
[----:B------:R-:W-:-:S04]  /*5070*/  ISETP.GE.AND P0, PT, R2, RZ, PT ;  /* 0x000000ff0200720c */ /* 0x000fc80003f06270 */
[----:B------:R0:W-:Y:S04]  /*5080*/  STL [R1+0x30], R9 ;  /* 0x0000300901007387 */ /* 0x0001e80000100800 */
[----:B0-----:R-:W2:Y:S04]  /*5090*/  LDL.LU R9, [R1+0x14e0] ;  /* 0x0014e00001097983 */ /* 0x001ea80000300800 */
[----:B------:R-:W2:Y:S01]  /*50a0*/  LDL.LU R2, [R1+0xc] ;  /* 0x00000c0001027983 */ /* 0x000ea20000300800 */
[----:B----4-:R-:W-:Y:S01]  /*50b0*/  @!P1 IMAD.MOV R8, RZ, RZ, -R8 ;  /* 0x000000ffff089224 */ /* 0x010fe200078e0a08 */
[----:B------:R-:W-:-:S04]  /*50c0*/  ISETP.GE.AND P1, PT, R29, RZ, PT ;  /* 0x000000ff1d00720c */ /* 0x000fc80003f26270 */
[----:B------:R0:W-:Y:S04]  /*50d0*/  STL [R1+0x2c], R8 ;  /* 0x00002c0801007387 */ /* 0x0001e80000100800 */
[----:B0-----:R-:W4:Y:S04]  /*50e0*/  LDL R8, [R1+0x1234] ;  /* 0x0012340001087983 */ /* 0x001f280000100800 */
[----:B------:R-:W3:Y:S01]  /*50f0*/  LDL.LU R29, [R1+0x8] ;  /* 0x00000800011d7983 */ /* 0x000ee20000300800 */
[----:B--2---:R-:W-:Y:S01]  /*5100*/  @!P3 IMAD.MOV R2, RZ, RZ, -R2 ;  /* 0x000000ffff02b224 */ /* 0x004fe200078e0a02 */
[----:B------:R-:W-:-:S04]  /*5110*/  ISETP.GE.AND P3, PT, R0, RZ, PT ;  /* 0x000000ff0000720c */ /* 0x000fc80003f66270 */
[----:B------:R0:W-:Y:S04]  /*5120*/  STL [R1+0x28], R2 ;  /* 0x0000280201007387 */ /* 0x0001e80000100800 */
[----:B0-----:R-:W2:Y:S04]  /*5130*/  LDL.LU R2, [R1+0x14dc] ;  /* 0x0014dc0001027983 */ /* 0x001ea80000300800 */
[----:B------:R-:W2:Y:S01]  /*5140*/  LDL.LU R0, [R1+0x4] ;  /* 0x0000040001007983 */ /* 0x000ea20000300800 */
[----:B---3--:R-:W-:Y:S01]  /*5150*/  @!P4 IMAD.MOV R29, RZ, RZ, -R29 ;  /* 0x000000ffff1dc224 */ /* 0x008fe200078e0a1d */
[----:B------:R-:W-:-:S04]  /*5160*/  ISETP.GE.AND P4, PT, R6, RZ, PT ;  /* 0x000000ff0600720c */ /* 0x000fc80003f86270 */
[----:B------:R0:W-:Y:S04]  /*5170*/  STL [R1+0x24], R29 ;  /* 0x0000241d01007387 */ /* 0x0001e80000100800 */
[----:B0-----:R-:W3:Y:S04]  /*5180*/  LDL R29, [R1+0x122c] ;  /* 0x00122c00011d7983 */ /* 0x001ee80000100800 */
[----:B------:R-:W3:Y:S01]  /*5190*/  LDL.LU R6, [R1] ;  /* 0x0000000001067983 */ /* 0x000ee20000300800 */
[----:B--2---:R-:W-:-:S05]  /*51a0*/  @!P5 IMAD.MOV R0, RZ, RZ, -R0 ;  /* 0x000000ffff00d224 */ /* 0x004fca00078e0a00 */
[----:B------:R0:W-:Y:S04]  /*51b0*/  STL [R1+0x20], R0 ;  /* 0x0000200001007387 */ /* 0x0001e80000100800 */
[----:B0-----:R-:W2:Y:S01]  /*51c0*/  LDL.LU R0, [R1+0x14d8] ;  /* 0x0014d80001007983 */ /* 0x001ea20000300800 */
[----:B---3--:R-:W-:Y:S01]  /*51d0*/  @!P2 IMAD.MOV R6, RZ, RZ, -R6 ;  /* 0x000000ffff06a224 */ /* 0x008fe200078e0a06 */
[----:B-----5:R-:W-:Y:S01]  /*51e0*/  ISETP.GE.AND P2, PT, R5, RZ, PT ;  /* 0x000000ff0500720c */ /* 0x020fe20003f46270 */
[----:B------:R-:W-:-:S03]  /*51f0*/  IMAD.MOV.U32 R5, RZ, RZ, R2 ;  /* 0x000000ffff057224 */ /* 0x000fc600078e0002 */
[----:B------:R0:W-:Y:S04]  /*5200*/  STL [R1+0x1c], R6 ;  /* 0x00001c0601007387 */ /* 0x0001e80000100800 */
[----:B0-----:R-:W3:Y:S04]  /*5210*/  LDL.LU R6, [R1+0x14d4] ;  /* 0x0014d40001067983 */ /* 0x001ee80000300800 */
[----:B------:R-:W5:Y:S01]  /*5220*/  LDL R2, [R1+0x1240] ;  /* 0x0012400001027983 */ /* 0x000f620000100800 */
[----:B------:R-:W-:Y:S01]  /*5230*/  ISETP.GE.AND P5, PT, R3, RZ, PT ;  /* 0x000000ff0300720c */ /* 0x000fe20003fa6270 */
[----:B------:R-:W-:Y:S01]  /*5240*/  @!P1 IMAD.MOV R5, RZ, RZ, -R5 ;  /* 0x000000ffff059224 */ /* 0x000fe200078e0a05 */
[----:B------:R-:W-:Y:S01]  /*5250*/  ISETP.GE.AND P1, PT, R4, RZ, PT ;  /* 0x000000ff0400720c */ /* 0x000fe20003f26270 */
[----:B--2---:R-:W-:-:S02]  /*5260*/  IMAD.MOV.U32 R3, RZ, RZ, R0 ;  /* 0x000000ffff037224 */ /* 0x004fc400078e0000 */
[----:B------:R-:W2:Y:S02]  /*5270*/  LDL R0, [R1+0x1224] ;  /* 0x0012240001007983 */ /* 0x000ea40000100800 */
[----:B------:R-:W-:-:S05]  /*5280*/  @!P0 IMAD.MOV R3, RZ, RZ, -R3 ;  /* 0x000000ffff038224 */ /* 0x000fca00078e0a03 */
[----:B------:R0:W-:Y:S04]  /*5290*/  STL [R1+0x18], R3 ;  /* 0x0000180301007387 */ /* 0x0001e80000100800 */
[----:B0-----:R-:W2:Y:S01]  /*52a0*/  LDL.LU R3, [R1+0x14d0] ;  /* 0x0014d00001037983 */ /* 0x001ea20000300800 */
[----:B-----5:R-:W-:-:S03]  /*52b0*/  ISETP.GE.AND P0, PT, R2, RZ, PT ;  /* 0x000000ff0200720c */ /* 0x020fc60003f06270 */
[----:B------:R-:W5:Y:S04]  /*52c0*/  LDL R2, [R1+0x1220] ;  /* 0x0012200001027983 */ /* 0x000f680000100800 */
[----:B------:R0:W-:Y:S04]  /*52d0*/  STL [R1+0x14], R5 ;  /* 0x0000140501007387 */ /* 0x0001e80000100800 */
[----:B0-----:R-:W3:Y:S04]  /*52e0*/  LDL.LU R5, [R1+0x14cc] ;  /* 0x0014cc0001057983 */ /* 0x001ee80000300800 */
[----:B------:R-:W4:Y:S01]  /*52f0*/  LDL.LU R4, [R1+0x14c8] ;  /* 0x0014c80001047983 */ /* 0x000f220000300800 */
[----:B--2---:R-:W-:Y:S01]  /*5300*/  @!P3 IMAD.MOV R3, RZ, RZ, -R3 ;  /* 0x000000ffff03b224 */ /* 0x004fe200078e0a03 */
[----:B------:R-:W-:-:S04]  /*5310*/  ISETP.GE.AND P3, PT, R7, RZ, PT ;  /* 0x000000ff0700720c */ /* 0x000fc80003f66270 */
[----:B------:R0:W-:Y:S04]  /*5320*/  STL [R1+0x10], R3 ;  /* 0x0000100301007387 */ /* 0x0001e80000100800 */
[----:B0-----:R-:W2:Y:S01]  /*5330*/  LDL R3, [R1+0x121c] ;  /* 0x00121c0001037983 */ /* 0x001ea20000100800 */
[----:B---3--:R-:W-:-:S03]  /*5340*/  IMAD.MOV.U32 R7, RZ, RZ, R5 ;  /* 0x000000ffff077224 */ /* 0x008fc600078e0005 */
[----:B------:R-:W3:Y:S01]  /*5350*/  LDL R5, [R1+0x1228] ;  /* 0x0012280001057983 */ /* 0x000ee20000100800 */
[----:B----4-:R-:W-:Y:S02]  /*5360*/  @!P4 IMAD.MOV R4, RZ, RZ, -R4 ;  /* 0x000000ffff04c224 */ /* 0x010fe400078e0a04 */
[----:B------:R-:W-:Y:S01]  /*5370*/  @!P5 IMAD.MOV R7, RZ, RZ, -R7 ;  /* 0x000000ffff07d224 */ /* 0x000fe200078e0a07 */
[----:B------:R-:W-:Y:S01]  /*5380*/  ISETP.GE.AND P4, PT, R8, RZ, PT ;  /* 0x000000ff0800720c */ /* 0x000fe20003f86270 */
[----:B------:R-:W-:Y:S01]  /*5390*/  IMAD.MOV.U32 R8, RZ, RZ, R6 ;  /* 0x000000ffff087224 */ /* 0x000fe200078e0006 */
[----:B------:R0:W-:Y:S04]  /*53a0*/  STL [R1+0xc], R4 ;  /* 0x00000c0401007387 */ /* 0x0001e80000100800 */
[----:B------:R-:W4:Y:S04]  /*53b0*/  LDL R6, [R1+0x1230] ;  /* 0x0012300001067983 */ /* 0x000f280000100800 */
[----:B0-----:R-:W2:Y:S04]  /*53c0*/  LDL R4, [R1+0x1218] ;  /* 0x0012180001047983 */ /* 0x001ea80000100800 */
[----:B------:R0:W-:Y:S04]  /*53d0*/  STL [R1+0x8], R7 ;  /* 0x0000080701007387 */ /* 0x0001e80000100800 */
[----:B0-----:R-:W2:Y:S01]  /*53e0*/  LDL.LU R7, [R1+0x14c4] ;  /* 0x0014c40001077983 */ /* 0x001ea20000300800 */
[----:B------:R-:W-:Y:S01]  /*53f0*/  @!P2 IMAD.MOV R8, RZ, RZ, -R8 ;  /* 0x000000ffff08a224 */ /* 0x000fe200078e0a08 */
[----:B----4-:R-:W-:Y:S01]  /*5400*/  ISETP.GE.AND P5, PT, R6, RZ, PT ;  /* 0x000000ff0600720c */ /* 0x010fe20003fa6270 */
[----:B--2---:R-:W-:-:S02]  /*5410*/  IMAD.MOV.U32 R6, RZ, RZ, R7 ;  /* 0x000000ffff067224 */ /* 0x004fc400078e0007 */
[----:B------:R-:W2:Y:S04]  /*5420*/  LDL R7, [R1+0x1214] ;  /* 0x0012140001077983 */ /* 0x000ea80000100800 */
[----:B------:R0:W-:Y:S04]  /*5430*/  STL [R1+0x4], R8 ;  /* 0x0000040801007387 */ /* 0x0001e80000100800 */
[----:B0-----:R-:W4:Y:S01]  /*5440*/  LDL.LU R8, [R1+0x14c0] ;  /* 0x0014c00001087983 */ /* 0x001f220000300800 */
[----:B------:R-:W-:Y:S01]  /*5450*/  ISETP.GE.AND P2, PT, R29, RZ, PT ;  /* 0x000000ff1d00720c */ /* 0x000fe20003f46270 */
[----:B------:R-:W-:-:S05]  /*5460*/  @!P0 IMAD.MOV R6, RZ, RZ, -R6 ;  /* 0x000000ffff068224 */ /* 0x000fca00078e0a06 */
[----:B------:R0:W-:Y:S01]  /*5470*/  STL [R1], R6 ;  /* 0x0000000601007387 */ /* 0x0001e20000100800 */
[----:B------:R-:W-:Y:S01]  /*5480*/  @!P3 IMAD.MOV R9, RZ, RZ, -R9 ;  /* 0x000000ffff09b224 */ /* 0x000fe200078e0a09 */
[----:B-----5:R-:W-:Y:S01]  /*5490*/  ISETP.GE.AND P3, PT, R2, RZ, PT ;  /* 0x000000ff0200720c */ /* 0x020fe20003f66270 */
[----:B------:R-:W-:-:S04]  /*54a0*/  IMAD.MOV.U32 R2, RZ, RZ, R11 ;  /* 0x000000ffff027224 */ /* 0x000fc800078e000b */
[----:B------:R-:W-:Y:S01]  /*54b0*/  @!P5 IMAD.MOV R2, RZ, RZ, -R2 ;  /* 0x000000ffff02d224 */ /* 0x000fe200078e0a02 */
[----:B---3--:R-:W-:Y:S01]  /*54c0*/  ISETP.GE.AND P0, PT, R5, RZ, PT ;  /* 0x000000ff0500720c */ /* 0x008fe20003f06270 */
[----:B----4-:R-:W-:-:S04]  /*54d0*/  IMAD.MOV.U32 R29, RZ, RZ, R8 ;  /* 0x000000ffff1d7224 */ /* 0x010fc800078e0008 */
[----:B------:R-:W-:Y:S01]  /*54e0*/  @!P1 IMAD.MOV R29, RZ, RZ, -R29 ;  /* 0x000000ffff1d9224 */ /* 0x000fe200078e0a1d */
[----:B------:R-:W-:Y:S01]  /*54f0*/  ISETP.GE.AND P1, PT, R0, RZ, PT ;  /* 0x000000ff0000720c */ /* 0x000fe20003f26270 */
[----:B------:R-:W-:-:S03]  /*5500*/  IMAD.MOV.U32 R0, RZ, RZ, R10 ;  /* 0x000000ffff007224 */ /* 0x000fc600078e000a */
[----:B------:R1:W-:Y:S04]  /*5510*/  STL [R1+0x1460], R29 ;  /* 0x0014601d01007387 */ /* 0x0003e80000100800 */
[----:B------:R-:W3:Y:S04]  /*5520*/  LDL R10, [R1+0x1210] ;  /* 0x00121000010a7983 */ /* 0x000ee80000100800 */
[----:B0-----:R-:W4:Y:S01]  /*5530*/  LDL R6, [R1+0x1208] ;  /* 0x0012080001067983 */ /* 0x001f220000100800 */
[----:B------:R-:W-:-:S03]  /*5540*/  @!P4 IMAD.MOV R0, RZ, RZ, -R0 ;  /* 0x000000ffff00c224 */ /* 0x000fc600078e0a00 */
[----:B-1----:R-:W5:Y:S04]  /*5550*/  LDL R29, [R1+0x120c] ;  /* 0x00120c00011d7983 */ /* 0x002f680000100800 */
[----:B------:R0:W-:Y:S04]  /*5560*/  STL [R1+0x145c], R9 ;  /* 0x00145c0901007387 */ /* 0x0001e80000100800 */
[----:B------:R-:W5:Y:S04]  /*5570*/  LDL R8, [R1+0x1204] ;  /* 0x0012040001087983 */ /* 0x000f680000100800 */
[----:B------:R1:W-:Y:S04]  /*5580*/  STL [R1+0x1464], R0 ;  /* 0x0014640001007387 */ /* 0x0003e80000100800 */
[----:B------:R-:W-:Y:S04]  /*5590*/  STL [R1+0x1468], R2 ;  /* 0x0014680201007387 */ /* 0x000fe80000100800 */
[----:B------:R-:W5:Y:S01]  /*55a0*/  LDL R5, [R1+0x11fc] ;  /* 0x0011fc0001057983 */ /* 0x000f620000100800 */
[----:B------:R-:W-:Y:S01]  /*55b0*/  ISETP.GE.AND P4, PT, R3, RZ, PT ;  /* 0x000000ff0300720c */ /* 0x000fe20003f86270 */
[----:B------:R-:W-:-:S02]  /*55c0*/  IMAD.MOV.U32 R3, RZ, RZ, R12 ;  /* 0x000000ffff037224 */ /* 0x000fc400078e000c */
[----:B------:R-:W5:Y:S02]  /*55d0*/  LDL R11, [R1+0x1200] ;  /* 0x00120000010b7983 */ /* 0x000f640000100800 */
[----:B------:R-:W-:Y:S01]  /*55e0*/  @!P2 IMAD.MOV R3, RZ, RZ, -R3 ;  /* 0x000000ffff03a224 */ /* 0x000fe200078e0a03 */
[----:B--2---:R-:W-:-:S04]  /*55f0*/  ISETP.GE.AND P2, PT, R7, RZ, PT ;  /* 0x000000ff0700720c */ /* 0x004fc80003f46270 */
[----:B------:R-:W-:Y:S04]  /*5600*/  STL [R1+0x146c], R3 ;  /* 0x00146c0301007387 */ /* 0x000fe80000100800 */
[----:B------:R-:W2:Y:S01]  /*5610*/  LDL R7, [R1+0x11f8] ;  /* 0x0011f80001077983 */ /* 0x000ea20000100800 */
[----:B------:R-:W-:Y:S01]  /*5620*/  ISETP.GE.AND P5, PT, R4, RZ, PT ;  /* 0x000000ff0400720c */ /* 0x000fe20003fa6270 */
[----:B------:R-:W-:Y:S02]  /*5630*/  IMAD.MOV.U32 R4, RZ, RZ, R13 ;  /* 0x000000ffff047224 */ /* 0x000fe400078e000d */
[----:B------:R-:W-:Y:S02]  /*5640*/  @!P1 IMAD.MOV R14, RZ, RZ, -R14 ;  /* 0x000000ffff0e9224 */ /* 0x000fe400078e0a0e */
[----:B------:R-:W-:-:S02]  /*5650*/  @!P0 IMAD.MOV R4, RZ, RZ, -R4 ;  /* 0x000000ffff048224 */ /* 0x000fc400078e0a04 */
[----:B------:R-:W-:-:S03]  /*5660*/  @!P3 IMAD.MOV R15, RZ, RZ, -R15 ;  /* 0x000000ffff0fb224 */ /* 0x000fc600078e0a0f */
[----:B------:R-:W-:Y:S04]  /*5670*/  STL [R1+0x1470], R4 ;  /* 0x0014700401007387 */ /* 0x000fe80000100800 */
[----:B0-----:R-:W2:Y:S04]  /*5680*/  LDL R9, [R1+0x11f4] ;  /* 0x0011f40001097983 */ /* 0x001ea80000100800 */
[----:B------:R-:W-:Y:S01]  /*5690*/  STL [R1+0x1474], R14 ;  /* 0x0014740e01007387 */ /* 0x000fe20000100800 */
[----:B------:R-:W-:Y:S02]  /*56a0*/  @!P4 IMAD.MOV R16, RZ, RZ, -R16 ;  /* 0x000000ffff10c224 */ /* 0x000fe400078e0a10 */
[----:B------:R-:W-:-:S02]  /*56b0*/  @!P5 IMAD.MOV R17, RZ, RZ, -R17 ;  /* 0x000000ffff11d224 */ /* 0x000fc400078e0a11 */
[----:B------:R-:W-:Y:S01]  /*56c0*/  @!P2 IMAD.MOV R18, RZ, RZ, -R18 ;  /* 0x000000ffff12a224 */ /* 0x000fe200078e0a12 */
[----:B---3--:R-:W-:Y:S02]  /*56d0*/  ISETP.GE.AND P0, PT, R10, RZ, PT ;  /* 0x000000ff0a00720c */ /* 0x008fe40003f06270 */
[----:B------:R-:W3:Y:S01]  /*56e0*/  LDL R10, [R1+0x11f0] ;  /* 0x0011f000010a7983 */ /* 0x000ee20000100800 */
[----:B----4-:R-:W-:-:S03]  /*56f0*/  ISETP.GE.AND P3, PT, R6, RZ, PT ;  /* 0x000000ff0600720c */ /* 0x010fc60003f66270 */
[----:B------:R-:W-:Y:S04]  /*5700*/  STL [R1+0x1478], R15 ;  /* 0x0014780f01007387 */ /* 0x000fe80000100800 */
[----:B------:R-:W4:Y:S01]  /*5710*/  LDL R6, [R1+0x11ec] ;  /* 0x0011ec0001067983 */ /* 0x000f220000100800 */
[----:B-----5:R-:W-:-:S03]  /*5720*/  ISETP.GE.AND P1, PT, R29, RZ, PT ;  /* 0x000000ff1d00720c */ /* 0x020fc60003f26270 */
[----:B------:R0:W-:Y:S01]  /*5730*/  STL [R1+0x147c], R16 ;  /* 0x00147c1001007387 */ /* 0x0001e20000100800 */
[----:B------:R-:W-:-:S03]  /*5740*/  ISETP.GE.AND P4, PT, R8, RZ, PT ;  /* 0x000000ff0800720c */ /* 0x000fc60003f86270 */
[----:B------:R-:W5:Y:S04]  /*5750*/  LDL R29, [R1+0x11e4] ;  /* 0x0011e400011d7983 */ /* 0x000f680000100800 */
[----:B------:R-:W5:Y:S04]  /*5760*/  LDL R8, [R1+0x11e8] ;  /* 0x0011e80001087983 */ /* 0x000f680000100800 */
[----:B------:R-:W-:Y:S01]  /*5770*/  STL [R1+0x1480], R17 ;  /* 0x0014801101007387 */ /* 0x000fe20000100800 */
[----:B------:R-:W-:-:S03]  /*5780*/  ISETP.GE.AND P2, PT, R5, RZ, PT ;  /* 0x000000ff0500720c */ /* 0x000fc60003f46270 */
[----:B------:R-:W-:Y:S04]  /*5790*/  STL [R1+0x1484], R18 ;  /* 0x0014841201007387 */ /* 0x000fe80000100800 */
[----:B------:R-:W5:Y:S01]  /*57a0*/  LDL R5, [R1+0x11e0] ;  /* 0x0011e00001057983 */ /* 0x000f620000100800 */
[----:B------:R-:W-:-:S05]  /*57b0*/  @!P0 IMAD.MOV R19, RZ, RZ, -R19 ;  /* 0x000000ffff138224 */ /* 0x000fca00078e0a13 */
[----:B------:R-:W-:Y:S01]  /*57c0*/  STL [R1+0x1488], R19 ;  /* 0x0014881301007387 */ /* 0x000fe20000100800 */
[----:B--2---:R-:W-:-:S03]  /*57d0*/  ISETP.GE.AND P0, PT, R7, RZ, PT ;  /* 0x000000ff0700720c */ /* 0x004fc60003f06270 */
[----:B------:R-:W2:Y:S01]  /*57e0*/  LDL R7, [R1+0x5bc] ;  /* 0x0005bc0001077983 */ /* 0x000ea20000100800 */
[----:B------:R-:W-:Y:S01]  /*57f0*/  @!P4 IMAD.MOV R22, RZ, RZ, -R22 ;  /* 0x000000ffff16c224 */ /* 0x000fe200078e0a16 */
[----:B------:R-:W-:Y:S01]  /*5800*/  ISETP.GE.AND P5, PT, R11, RZ, PT ;  /* 0x000000ff0b00720c */ /* 0x000fe20003fa6270 */
[----:B------:R-:W-:Y:S02]  /*5810*/  @!P1 IMAD.MOV R20, RZ, RZ, -R20 ;  /* 0x000000ffff149224 */ /* 0x000fe400078e0a14 */
[----:B------:R-:W-:Y:S01]  /*5820*/  @!P3 IMAD.MOV R21, RZ, RZ, -R21 ;  /* 0x000000ffff15b224 */ /* 0x000fe200078e0a15 */
[----:B------:R-:W-:Y:S01]  /*5830*/  ISETP.GE.AND P1, PT, R9, RZ, PT ;  /* 0x000000ff0900720c */ /* 0x000fe20003f26270 */
[----:B------:R-:W-:-:S08]  /*5840*/  @!P2 IMAD.MOV R24, RZ, RZ, -R24 ;  /* 0x000000ffff18a224 */ /* 0x000fd000078e0a18 */
[----:B------:R-:W-:Y:S01]  /*5850*/  @!P5 IMAD.MOV R23, RZ, RZ, -R23 ;  /* 0x000000ffff17d224 */ /* 0x000fe200078e0a17 */
[----:B------:R-:W-:Y:S01]  /*5860*/  STL [R1+0x148c], R20 ;  /* 0x00148c1401007387 */ /* 0x000fe20000100800 */
[----:B------:R-:W-:Y:S02]  /*5870*/  @!P0 IMAD.MOV R25, RZ, RZ, -R25 ;  /* 0x000000ffff198224 */ /* 0x000fe400078e0a19 */
[----:B-1----:R-:W-:Y:S01]  /*5880*/  IMAD.MOV.U32 R0, RZ, RZ, c[0x0][0x18c] ;  /* 0x00006300ff007624 */ /* 0x002fe200078e00ff */
[----:B------:R-:W-:Y:S04]  /*5890*/  STL [R1+0x1490], R21 ;  /* 0x0014901501007387 */ /* 0x000fe80000100800 */
[----:B------:R-:W-:Y:S01]  /*58a0*/  STL [R1+0x1494], R22 ;  /* 0x0014941601007387 */ /* 0x000fe20000100800 */
[----:B------:R-:W-:-:S03]  /*58b0*/  @!P1 IMAD.MOV R26, RZ, RZ, -R26 ;  /* 0x000000ffff1a9224 */ /* 0x000fc600078e0a1a */
[----:B------:R-:W-:Y:S04]  /*58c0*/  STL [R1+0x1498], R23 ;  /* 0x0014981701007387 */ /* 0x000fe80000100800 */
[----:B------:R-:W-:Y:S04]  /*58d0*/  STL [R1+0x149c], R24 ;  /* 0x00149c1801007387 */ /* 0x000fe80000100800 */
[----:B------:R-:W-:Y:S04]  /*58e0*/  STL [R1+0x14a0], R25 ;  /* 0x0014a01901007387 */ /* 0x000fe80000100800 */
[----:B------:R-:W-:Y:S01]  /*58f0*/  STL [R1+0x14a4], R26 ;  /* 0x0014a41a01007387 */ /* 0x000fe20000100800 */
[----:B----4-:R-:W-:-:S03]  /*5900*/  ISETP.GE.AND P4, PT, R6, RZ, PT ;  /* 0x000000ff0600720c */ /* 0x010fc60003f86270 */
[----:B------:R-:W1:Y:S01]  /*5910*/  S2R R6, SR_TID.X ;  /* 0x0000000000067919 */ /* 0x000e620000002100 */
[----:B---3--:R-:W-:-:S13]  /*5920*/  ISETP.GE.AND P3, PT, R10, RZ, PT ;  /* 0x000000ff0a00720c */ /* 0x008fda0003f66270 */
[----:B------:R-:W-:Y:S01]  /*5930*/  @!P3 IMAD.MOV R27, RZ, RZ, -R27 ;  /* 0x000000ffff1bb224 */ /* 0x000fe200078e0a1b */
[----:B-1----:R-:W-:Y:S02]  /*5940*/  LOP3.LUT R6, R6, 0x3f, RZ, 0xc0, !PT ;  /* 0x0000003f06067812 */ /* 0x002fe400078ec0ff */
[----:B-----5:R-:W-:-:S03]  /*5950*/  ISETP.GE.AND P0, PT, R5, RZ, PT ;  /* 0x000000ff0500720c */ /* 0x020fc60003f06270 */
[----:B------:R-:W-:Y:S01]  /*5960*/  IMAD R6, R6, c[0x0][0x18c], RZ ;  /* 0x0000630006067a24 */ /* 0x000fe200078e02ff */
[----:B------:R-:W-:Y:S03]  /*5970*/  STL [R1+0x14a8], R27 ;  /* 0x0014a81b01007387 */ /* 0x000fe60000100800 */
[----:B------:R-:W-:Y:S01]  /*5980*/  IMAD R5, R0, 0x40, R6 ;  /* 0x0000004000057824 */ /* 0x000fe200078e0206 */
[C---:B------:R-:W-:Y:S01]  /*5990*/  LEA R10, P1, R6.reuse, c[0x0][0x168], 0x1 ;  /* 0x00005a00060a7a11 */ /* 0x040fe200078208ff */
[----:B0-----:R-:W3:Y:S03]  /*59a0*/  LDL.LU R16, [R1+0xa8] ;  /* 0x0000a80001107983 */ /* 0x001ee60000300800 */
[----:B------:R-:W-:Y:S01]  /*59b0*/  LEA R12, P6, R5, c[0x0][0x168], 0x1 ;  /* 0x00005a00050c7a11 */ /* 0x000fe200078c08ff */
[----:B------:R-:W4:Y:S01]  /*59c0*/  LDL.LU R15, [R1+0xa4] ;  /* 0x0000a400010f7983 */ /* 0x000f220000300800 */
[----:B------:R-:W-:-:S03]  /*59d0*/  LEA.HI.X.SX32 R11, R6, c[0x0][0x16c], 0x1, P1 ;  /* 0x00005b00060b7a11 */ /* 0x000fc600008f0eff */
[----:B------:R-:W5:Y:S01]  /*59e0*/  LDL.LU R14, [R1+0xa0] ;  /* 0x0000a000010e7983 */ /* 0x000f620000300800 */
[----:B------:R-:W-:-:S03]  /*59f0*/  ISETP.GE.AND P5, PT, R29, RZ, PT ;  /* 0x000000ff1d00720c */ /* 0x000fc60003fa6270 */
[----:B------:R-:W3:Y:S01]  /*5a00*/  LDL.LU R4, [R1+0x9c] ;  /* 0x00009c0001047983 */ /* 0x000ee20000300800 */
[----:B------:R-:W-:-:S03]  /*5a10*/  LEA.HI.X.SX32 R13, R5, c[0x0][0x16c], 0x1, P6 ;  /* 0x00005b00050d7a11 */ /* 0x000fc600030f0eff */
[----:B------:R-:W3:Y:S04]  /*5a20*/  LDL.LU R3, [R1+0x98] ;  /* 0x0000980001037983 */ /* 0x000ee80000300800 */
[----:B------:R-:W3:Y:S04]  /*5a30*/  LDL.LU R2, [R1+0x84] ;  /* 0x0000840001027983 */ /* 0x000ee80000300800 */
[----:B------:R-:W3:Y:S04]  /*5a40*/  LDL.LU R0, [R1+0x80] ;  /* 0x0000800001007983 */ /* 0x000ee80000300800 */
[----:B------:R-:W3:Y:S04]  /*5a50*/  LDL.LU R29, [R1+0x7c] ;  /* 0x00007c00011d7983 */ /* 0x000ee80000300800 */
[----:B------:R-:W-:Y:S04]  /*5a60*/  STL [R1+0x137c], R10 ;  /* 0x00137c0a01007387 */ /* 0x000fe80000100800 */
[----:B------:R-:W-:Y:S01]  /*5a70*/  STL [R1+0x1378], R11 ;  /* 0x0013780b01007387 */ /* 0x000fe20000100800 */
[----:B--2---:R-:W-:-:S03]  /*5a80*/  ISETP.GE.AND P3, PT, R7, RZ, PT ;  /* 0x000000ff0700720c */ /* 0x004fc60003f66270 */
[----:B------:R-:W-:Y:S01]  /*5a90*/  STL [R1+0x13dc], R12 ;  /* 0x0013dc0c01007387 */ /* 0x000fe20000100800 */
[----:B------:R-:W-:-:S03]  /*5aa0*/  ISETP.GE.AND P2, PT, R8, RZ, PT ;  /* 0x000000ff0800720c */ /* 0x000fc60003f46270 */
[----:B------:R-:W-:Y:S04]  /*5ab0*/  STL [R1+0x13d8], R13 ;  /* 0x0013d80d01007387 */ /* 0x000fe80000100800 */
[----:B------:R-:W2:Y:S04]  /*5ac0*/  LDL.LU R5, [R1+0x88] ;  /* 0x0000880001057983 */ /* 0x000ea80000300800 */
[----:B------:R-:W3:Y:S04]  /*5ad0*/  LDL.LU R6, [R1+0x94] ;  /* 0x0000940001067983 */ /* 0x000ee80000300800 */
[----:B------:R-:W4:Y:S04]  /*5ae0*/  LDL.LU R7, [R1+0x90] ;  /* 0x0000900001077983 */ /* 0x000f280000300800 */
[----:B------:R-:W5:Y:S01]  /*5af0*/  LDL.LU R8, [R1+0x8c] ;  /* 0x00008c0001087983 */ /* 0x000f620000300800 */
[----:B------:R-:W-:Y:S01]  /*5b00*/  @!P0 IMAD.MOV R28, RZ, RZ, -R28 ;  /* 0x000000ffff1c8224 */ /* 0x000fe200078e0a1c */
[----:B------:R-:W-:-:S02]  /*5b10*/  ISETP.NE.AND P1, PT, RZ, c[0x0][0x17c], PT ;  /* 0x00005f00ff007a0c */ /* 0x000fc40003f25270 */
[----:B------:R-:W-:Y:S01]  /*5b20*/  LOP3.LUT R9, RZ, c[0x0][0x17c], RZ, 0x33, !PT ;  /* 0x00005f00ff097a12 */ /* 0x000fe200078e33ff */
[----:B--2---:R-:W-:Y:S02]  /*5b30*/  @!P3 IMAD.MOV R5, RZ, RZ, -R5 ;  /* 0x000000ffff05b224 */ /* 0x004fe400078e0a05 */
[----:B---3--:R-:W-:Y:S02]  /*5b40*/  @!P4 IMAD.MOV R6, RZ, RZ, -R6 ;  /* 0x000000ffff06c224 */ /* 0x008fe400078e0a06 */
[----:B----4-:R-:W-:-:S03]  /*5b50*/  @!P5 IMAD.MOV R7, RZ, RZ, -R7 ;  /* 0x000000ffff07d224 */ /* 0x010fc600078e0a07 */
[----:B------:R-:W-:Y:S01]  /*5b60*/  STL [R1+0x14ac], R6 ;  /* 0x0014ac0601007387 */ /* 0x000fe20000100800 */
[----:B-----5:R-:W-:-:S03]  /*5b70*/  @!P2 IMAD.MOV R8, RZ, RZ, -R8 ;  /* 0x000000ffff08a224 */ /* 0x020fc600078e0a08 */
[----:B------:R0:W-:Y:S04]  /*5b80*/  STL [R1+0x14b0], R7 ;  /* 0x0014b00701007387 */ /* 0x0001e80000100800 */
[----:B------:R-:W-:Y:S04]  /*5b90*/  STL [R1+0x14b4], R8 ;  /* 0x0014b40801007387 */ /* 0x000fe80000100800 */
[----:B------:R-:W-:Y:S04]  /*5ba0*/  STL [R1+0x14b8], R28 ;  /* 0x0014b81c01007387 */ /* 0x000fe80000100800 */
[----:B------:R1:W-:Y:S01]  /*5bb0*/  STL [R1+0x14bc], R5 ;  /* 0x0014bc0501007387 */ /* 0x0003e20000100800 */
[----:B0-----:R-:W-:-:S02]  /*5bc0*/  SEL R7, R9, R15, !P1 ;  /* 0x0000000f09077207 */ /* 0x001fc40004800000 */
[C---:B------:R-:W-:Y:S02]  /*5bd0*/  SEL R6, R9.reuse, R14, !P1 ;  /* 0x0000000e09067207 */ /* 0x040fe40004800000 */
[----:B-1----:R-:W-:-:S05]  /*5be0*/  SEL R5, R9, R16, !P1 ;  /* 0x0000001009057207 */ /* 0x002fca0004800000 */
[----:B------:R0:W-:Y:S04]  /*5bf0*/  STL [R1+0xa8], R5 ;  /* 0x0000a80501007387 */ /* 0x0001e80000100800 */
[----:B------:R-:W-:Y:S01]  /*5c00*/  STL [R1+0x94], R7 ;  /* 0x0000940701007387 */ /* 0x000fe20000100800 */
[C---:B0-----:R-:W-:Y:S02]  /*5c10*/  SEL R5, R9.reuse, R4, !P1 ;  /* 0x0000000409057207 */ /* 0x041fe40004800000 */
[C---:B------:R-:W-:Y:S01]  /*5c20*/  SEL R4, R9.reuse, R3, !P1 ;  /* 0x0000000309047207 */ /* 0x040fe20004800000 */
[----:B------:R-:W-:Y:S01]  /*5c30*/  STL [R1+0x90], R6 ;  /* 0x0000900601007387 */ /* 0x000fe20000100800 */
[C---:B------:R-:W-:Y:S02]  /*5c40*/  SEL R3, R9.reuse, R2, !P1 ;  /* 0x0000000209037207 */ /* 0x040fe40004800000 */
[C---:B------:R-:W-:Y:S01]  /*5c50*/  SEL R2, R9.reuse, R0, !P1 ;  /* 0x0000000009027207 */ /* 0x040fe20004800000 */
[----:B------:R-:W2:Y:S04]  /*5c60*/  LDL.LU R13, [R1+0x78] ;  /* 0x00007800010d7983 */ /* 0x000ea80000300800 */
[----:B------:R0:W-:Y:S01]  /*5c70*/  STL [R1+0x8c], R5 ;  /* 0x00008c0501007387 */ /* 0x0001e20000100800 */
[----:B------:R-:W-:-:S03]  /*5c80*/  SEL R0, R9, R29, !P1 ;  /* 0x0000001d09007207 */ /* 0x000fc60004800000 */
[----:B------:R1:W-:Y:S04]  /*5c90*/  STL [R1+0x88], R4 ;  /* 0x0000880401007387 */ /* 0x0003e80000100800 */
[----:B------:R-:W3:Y:S04]  /*5ca0*/  LDL.LU R11, [R1+0x74] ;  /* 0x00007400010b7983 */ /* 0x000ee80000300800 */
[----:B------:R4:W-:Y:S04]  /*5cb0*/  STL [R1+0x84], R3 ;  /* 0x0000840301007387 */ /* 0x0009e80000100800 */
[----:B------:R-:W5:Y:S04]  /*5cc0*/  LDL.LU R10, [R1+0x70] ;  /* 0x00007000010a7983 */ /* 0x000f680000300800 */
[----:B------:R1:W-:Y:S04]  /*5cd0*/  STL [R1+0x80], R2 ;  /* 0x0000800201007387 */ /* 0x0003e80000100800 */
[----:B0-----:R-:W5:Y:S04]  /*5ce0*/  LDL.LU R5, [R1+0x6c] ;  /* 0x00006c0001057983 */ /* 0x001f680000300800 */
[----:B------:R-:W5:Y:S04]  /*5cf0*/  LDL.LU R28, [R1+0x68] ;  /* 0x00006800011c7983 */ /* 0x000f680000300800 */
[----:B------:R0:W-:Y:S04]  /*5d00*/  STL [R1+0x7c], R0 ;  /* 0x00007c0001007387 */ /* 0x0001e80000100800 */
[----:B------:R-:W5:Y:S04]  /*5d10*/  LDL.LU R8, [R1+0x64] ;  /* 0x0000640001087983 */ /* 0x000f680000300800 */
        /* <DEDUP_REMOVED lines=16> */
[----:B-1----:R-:W5:Y:S04]  /*5e20*/  LDL.LU R4, [R1+0x20] ;  /* 0x0000200001047983 */ /* 0x002f680000300800 */
[----:B----4-:R-:W4:Y:S04]  /*5e30*/  LDL.LU R3, [R1+0x1c] ;  /* 0x00001c0001037983 */ /* 0x010f280000300800 */
[----:B------:R-:W4:Y:S04]  /*5e40*/  LDL.LU R2, [R1+0x18] ;  /* 0x0000180001027983 */ /* 0x000f280000300800 */
[----:B0-----:R-:W4:Y:S04]  /*5e50*/  LDL.LU R0, [R1+0x14] ;  /* 0x0000140001007983 */ /* 0x001f280000300800 */
[----:B------:R-:W4:Y:S04]  /*5e60*/  LDL.LU R29, [R1+0x10] ;  /* 0x00001000011d7983 */ /* 0x000f280000300800 */
[----:B------:R-:W4:Y:S01]  /*5e70*/  LDL.LU R12, [R1+0xc] ;  /* 0x00000c00010c7983 */ /* 0x000f220000300800 */
[----:B--2---:R-:W-:-:S05]  /*5e80*/  SEL R13, R9, R13, !P1 ;  /* 0x0000000d090d7207 */ /* 0x004fca0004800000 */
[----:B------:R0:W-:Y:S01]  /*5e90*/  STL [R1+0x78], R13 ;  /* 0x0000780d01007387 */ /* 0x0001e20000100800 */
[----:B---3--:R-:W-:-:S03]  /*5ea0*/  SEL R11, R9, R11, !P1 ;  /* 0x0000000b090b7207 */ /* 0x008fc60004800000 */
[----:B0-----:R-:W2:Y:S01]  /*5eb0*/  LDL.LU R13, [R1+0x8] ;  /* 0x00000800010d7983 */ /* 0x001ea20000300800 */
[----:B-----5:R-:W-:-:S03]  /*5ec0*/  SEL R10, R9, R10, !P1 ;  /* 0x0000000a090a7207 */ /* 0x020fc60004800000 */
[----:B------:R0:W-:Y:S01]  /*5ed0*/  STL [R1+0x74], R11 ;  /* 0x0000740b01007387 */ /* 0x0001e20000100800 */
[----:B------:R-:W-:-:S03]  /*5ee0*/  SEL R5, R9, R5, !P1 ;  /* 0x0000000509057207 */ /* 0x000fc60004800000 */
[----:B0-----:R-:W3:Y:S01]  /*5ef0*/  LDL.LU R11, [R1+0x4] ;  /* 0x00000400010b7983 */ /* 0x001ee20000300800 */
[----:B------:R-:W-:-:S03]  /*5f00*/  SEL R28, R9, R28, !P1 ;  /* 0x0000001c091c7207 */ /* 0x000fc60004800000 */
[----:B------:R0:W-:Y:S01]  /*5f10*/  STL [R1+0x70], R10 ;  /* 0x0000700a01007387 */ /* 0x0001e20000100800 */
[----:B------:R-:W-:-:S03]  /*5f20*/  SEL R8, R9, R8, !P1 ;  /* 0x0000000809087207 */ /* 0x000fc60004800000 */
[----:B0-----:R-:W5:Y:S01]  /*5f30*/  LDL.LU R10, [R1] ;  /* 0x00000000010a7983 */ /* 0x001f620000300800 */
[----:B------:R-:W-:-:S03]  /*5f40*/  SEL R7, R9, R7, !P1 ;  /* 0x0000000709077207 */ /* 0x000fc60004800000 */
[----:B------:R0:W-:Y:S01]  /*5f50*/  STL [R1+0x6c], R5 ;  /* 0x00006c0501007387 */ /* 0x0001e20000100800 */
[C---:B------:R-:W-:Y:S02]  /*5f60*/  SEL R6, R9.reuse, R6, !P1 ;  /* 0x0000000609067207 */ /* 0x040fe40004800000 */
[C---:B------:R-:W-:Y:S01]  /*5f70*/  SEL R27, R9.reuse, R27, !P1 ;  /* 0x0000001b091b7207 */ /* 0x040fe20004800000 */
[----:B0-----:R-:W2:Y:S04]  /*5f80*/  LDL.LU R5, [R1+0x14bc] ;  /* 0x0014bc0001057983 */ /* 0x001ea80000300800 */
[----:B------:R0:W-:Y:S01]  /*5f90*/  STL [R1+0x68], R28 ;  /* 0x0000681c01007387 */ /* 0x0001e20000100800 */
[C---:B------:R-:W-:Y:S02]  /*5fa0*/  SEL R26, R9.reuse, R26, !P1 ;  /* 0x0000001a091a7207 */ /* 0x040fe40004800000 */
[C---:B------:R-:W-:Y:S01]  /*5fb0*/  SEL R25, R9.reuse, R25, !P1 ;  /* 0x0000001909197207 */ /* 0x040fe20004800000 */
[----:B0-----:R-:W2:Y:S04]  /*5fc0*/  LDL.LU R28, [R1+0x14b8] ;  /* 0x0014b800011c7983 */ /* 0x001ea80000300800 */
[----:B------:R0:W-:Y:S01]  /*5fd0*/  STL [R1+0x64], R8 ;  /* 0x0000640801007387 */ /* 0x0001e20000100800 */
[----:B------:R-:W-:-:S03]  /*5fe0*/  SEL R24, R9, R24, !P1 ;  /* 0x0000001809187207 */ /* 0x000fc60004800000 */
[----:B0-----:R-:W5:Y:S04]  /*5ff0*/  LDL.LU R8, [R1+0x14b4] ;  /* 0x0014b40001087983 */ /* 0x001f680000300800 */
        /* <DEDUP_REMOVED lines=34> */
[----:B----4-:R-:W-:-:S03]  /*6220*/  SEL R3, R9, R3, !P1 ;  /* 0x0000000309037207 */ /* 0x010fc60004800000 */
[----:B0-----:R-:W4:Y:S04]  /*6230*/  LDL.LU R18, [R1+0x1484] ;  /* 0x0014840001127983 */ /* 0x001f280000300800 */
[----:B------:R0:W-:Y:S01]  /*6240*/  STL [R1+0x30], R17 ;  /* 0x0000301101007387 */ /* 0x0001e20000100800 */
[----:B------:R-:W-:-:S03]  /*6250*/  SEL R2, R9, R2, !P1 ;  /* 0x0000000209027207 */ /* 0x000fc60004800000 */
[----:B0-----:R-:W4:Y:S04]  /*6260*/  LDL.LU R17, [R1+0x1480] ;  /* 0x0014800001117983 */ /* 0x001f280000300800 */
[----:B------:R0:W-:Y:S01]  /*6270*/  STL [R1+0x2c], R16 ;  /* 0x00002c1001007387 */ /* 0x0001e20000100800 */
[----:B------:R-:W-:-:S03]  /*6280*/  SEL R0, R9, R0, !P1 ;  /* 0x0000000009007207 */ /* 0x000fc60004800000 */
[----:B0-----:R-:W4:Y:S04]  /*6290*/  LDL.LU R16, [R1+0x147c] ;  /* 0x00147c0001107983 */ /* 0x001f280000300800 */
[----:B------:R0:W-:Y:S01]  /*62a0*/  STL [R1+0x28], R15 ;  /* 0x0000280f01007387 */ /* 0x0001e20000100800 */
[----:B------:R-:W-:-:S03]  /*62b0*/  SEL R29, R9, R29, !P1 ;  /* 0x0000001d091d7207 */ /* 0x000fc60004800000 */
[----:B0-----:R-:W4:Y:S04]  /*62c0*/  LDL.LU R15, [R1+0x1478] ;  /* 0x00147800010f7983 */ /* 0x001f280000300800 */
[----:B------:R0:W-:Y:S04]  /*62d0*/  STL [R1+0x24], R14 ;  /* 0x0000240e01007387 */ /* 0x0001e80000100800 */
        /* <DEDUP_REMOVED lines=10> */
[----:B0-----:R-:W4:Y:S01]  /*6380*/  LDL.LU R29, [R1+0x1460] ;  /* 0x00146000011d7983 */ /* 0x001f220000300800 */
[----:B------:R-:W-:-:S02]  /*6390*/  SEL R12, R9, R12, !P1 ;  /* 0x0000000c090c7207 */ /* 0x000fc40004800000 */
[C---:B--2---:R-:W-:Y:S02]  /*63a0*/  SEL R13, R9.reuse, R13, !P1 ;  /* 0x0000000d090d7207 */ /* 0x044fe40004800000 */
[C---:B---3--:R-:W-:Y:S01]  /*63b0*/  SEL R11, R9.reuse, R11, !P1 ;  /* 0x0000000b090b7207 */ /* 0x048fe20004800000 */
[----:B------:R-:W-:Y:S01]  /*63c0*/  STL [R1+0x13e0], R12 ;  /* 0x0013e00c01007387 */ /* 0x000fe20000100800 */
[----:B-----5:R-:W-:-:S03]  /*63d0*/  SEL R10, R9, R10, !P1 ;  /* 0x0000000a090a7207 */ /* 0x020fc60004800000 */
[----:B------:R-:W-:Y:S04]  /*63e0*/  STL [R1+0x13e4], R13 ;  /* 0x0013e40d01007387 */ /* 0x000fe80000100800 */
[----:B------:R0:W-:Y:S04]  /*63f0*/  STL [R1+0x13e8], R11 ;  /* 0x0013e80b01007387 */ /* 0x0001e80000100800 */
[----:B0-----:R-:W2:Y:S04]  /*6400*/  LDL.LU R11, [R1+0x94] ;  /* 0x00009400010b7983 */ /* 0x001ea80000300800 */
[----:B------:R-:W3:Y:S04]  /*6410*/  LDL.LU R13, [R1+0x90] ;  /* 0x00009000010d7983 */ /* 0x000ee80000300800 */
[----:B------:R-:W5:Y:S04]  /*6420*/  LDL.LU R12, [R1+0x8c] ;  /* 0x00008c00010c7983 */ /* 0x000f680000300800 */
[----:B------:R0:W-:Y:S04]  /*6430*/  STL [R1+0x13ec], R10 ;  /* 0x0013ec0a01007387 */ /* 0x0001e80000100800 */
[----:B0-----:R-:W2:Y:S01]  /*6440*/  LDL.LU R10, [R1+0xa8] ;  /* 0x0000a800010a7983 */ /* 0x001ea20000300800 */
[----:B----4-:R-:W-:-:S03]  /*6450*/  SEL R29, R9, R29, !P1 ;  /* 0x0000001d091d7207 */ /* 0x010fc60004800000 */
[----:B------:R-:W4:Y:S04]  /*6460*/  LDL.LU R9, [R1+0x145c] ;  /* 0x00145c0001097983 */ /* 0x000f280000300800 */
[----:B------:R0:W-:Y:S02]  /*6470*/  STL [R1+0x13f0], R29 ;  /* 0x0013f01d01007387 */ /* 0x0001e40000100800 */
[----:B0-----:R-:W-:-:S04]  /*6480*/  LOP3.LUT R29, RZ, c[0x0][0x17c], RZ, 0x33, !PT ;  /* 0x00005f00ff1d7a12 */ /* 0x001fc800078e33ff */
[C---:B------:R-:W-:Y:S02]  /*6490*/  SEL R0, R29.reuse, R0, !P1 ;  /* 0x000000001d007207 */ /* 0x040fe40004800000 */
[C---:B------:R-:W-:Y:S02]  /*64a0*/  SEL R2, R29.reuse, R2, !P1 ;  /* 0x000000021d027207 */ /* 0x040fe40004800000 */
[C---:B------:R-:W-:Y:S02]  /*64b0*/  SEL R3, R29.reuse, R3, !P1 ;  /* 0x000000031d037207 */ /* 0x040fe40004800000 */
[C---:B------:R-:W-:Y:S02]  /*64c0*/  SEL R4, R29.reuse, R4, !P1 ;  /* 0x000000041d047207 */ /* 0x040fe40004800000 */
[C---:B------:R-:W-:Y:S02]  /*64d0*/  SEL R14, R29.reuse, R14, !P1 ;  /* 0x0000000e1d0e7207 */ /* 0x040fe40004800000 */
[----:B------:R-:W-:-:S02]  /*64e0*/  SEL R15, R29, R15, !P1 ;  /* 0x0000000f1d0f7207 */ /* 0x000fc40004800000 */
        /* <DEDUP_REMOVED lines=17> */
[----:B----4-:R-:W-:-:S05]  /*6600*/  SEL R9, R29, R9, !P1 ;  /* 0x000000091d097207 */ /* 0x010fca0004800000 */
[----:B------:R-:W-:Y:S04]  /*6610*/  STL [R1+0x13f4], R9 ;  /* 0x0013f40901007387 */ /* 0x000fe80000100800 */
[----:B------:R2:W-:Y:S04]  /*6620*/  STL [R1+0x13f8], R0 ;  /* 0x0013f80001007387 */ /* 0x0005e80000100800 */
[----:B------:R-:W-:Y:S04]  /*6630*/  STL [R1+0x13fc], R2 ;  /* 0x0013fc0201007387 */ /* 0x000fe80000100800 */
[----:B------:R0:W-:Y:S04]  /*6640*/  STL [R1+0x1400], R3 ;  /* 0x0014000301007387 */ /* 0x0001e80000100800 */
[----:B------:R-:W-:Y:S04]  /*6650*/  STL [R1+0x1404], R4 ;  /* 0x0014040401007387 */ /* 0x000fe80000100800 */
        /* <DEDUP_REMOVED lines=10> */
[----:B------:R-:W-:Y:S01]  /*6700*/  STL [R1+0x1430], R24 ;  /* 0x0014301801007387 */ /* 0x000fe20000100800 */
[----:B--2---:R-:W-:-:S03]  /*6710*/  IMAD R0, R10, c[0x0][0x190], RZ ;  /* 0x000064000a007a24 */ /* 0x004fc600078e02ff */
[----:B------:R-:W-:Y:S01]  /*6720*/  STL [R1+0x1434], R25 ;  /* 0x0014341901007387 */ /* 0x000fe20000100800 */
[----:B0-----:R-:W-:-:S03]  /*6730*/  IMAD R3, R11, c[0x0][0x190], RZ ;  /* 0x000064000b037a24 */ /* 0x001fc600078e02ff */
[----:B------:R-:W-:Y:S04]  /*6740*/  STL [R1+0x1438], R26 ;  /* 0x0014381a01007387 */ /* 0x000fe80000100800 */
[----:B------:R-:W-:Y:S04]  /*6750*/  STL [R1+0x143c], R27 ;  /* 0x00143c1b01007387 */ /* 0x000fe80000100800 */
[----:B------:R-:W-:Y:S04]  /*6760*/  STL [R1+0x1440], R6 ;  /* 0x0014400601007387 */ /* 0x000fe80000100800 */
[----:B------:R-:W-:Y:S04]  /*6770*/  STL [R1+0x1444], R7 ;  /* 0x0014440701007387 */ /* 0x000fe80000100800 */
[----:B------:R-:W-:Y:S04]  /*6780*/  STL [R1+0x1448], R8 ;  /* 0x0014480801007387 */ /* 0x000fe80000100800 */
[----:B------:R-:W-:Y:S04]  /*6790*/  STL [R1+0x144c], R28 ;  /* 0x00144c1c01007387 */ /* 0x000fe80000100800 */
[----:B------:R0:W-:Y:S04]  /*67a0*/  STL [R1+0x1450], R5 ;  /* 0x0014500501007387 */ /* 0x0001e80000100800 */
[----:B------:R5:W-:Y:S04]  /*67b0*/  STL [R1+0xdc], R0 ;  /* 0x0000dc0001007387 */ /* 0x000be80000100800 */
[----:B------:R-:W-:Y:S04]  /*67c0*/  STL [R1+0xe8], R3 ;  /* 0x0000e80301007387 */ /* 0x000fe80000100800 */
[----:B0-----:R-:W2:Y:S01]  /*67d0*/  LDL.LU R5, [R1+0x80] ;  /* 0x0000800001057983 */ /* 0x001ea20000300800 */
[----:B---3--:R-:W-:-:S02]  /*67e0*/  IMAD R2, R13, c[0x0][0x190], RZ ;  /* 0x000064000d027a24 */ /* 0x008fc400078e02ff */
[----:B-----5:R-:W-:-:S03]  /*67f0*/  IMAD R0, R12, c[0x0][0x190], RZ ;  /* 0x000064000c007a24 */ /* 0x020fc600078e02ff */
[----:B------:R-:W-:Y:S04]  /*6800*/  STL [R1+0xec], R2 ;  /* 0x0000ec0201007387 */ /* 0x000fe80000100800 */
[----:B--2---:R0:W-:Y:S04]  /*6810*/  STL [R1+0x1454], R5 ;  /* 0x0014540501007387 */ /* 0x0041e80000100800 */
[----:B------:R-:W-:Y:S04]  /*6820*/  STL [R1+0xf8], R0 ;  /* 0x0000f80001007387 */ /* 0x000fe80000100800 */
[----:B0-----:R-:W2:Y:S04]  /*6830*/  LDL.LU R5, [R1+0x84] ;  /* 0x0000840001057983 */ /* 0x001ea80000300800 */
[----:B--2---:R0:W-:Y:S04]  /*6840*/  STL [R1+0x1458], R5 ;  /* 0x0014580501007387 */ /* 0x0041e80000100800 */
[----:B0-----:R-:W2:Y:S04]  /*6850*/  LDL.LU R5, [R1+0x88] ;  /* 0x0000880001057983 */ /* 0x001ea80000300800 */
[----:B------:R-:W3:Y:S04]  /*6860*/  LDL.LU R28, [R1+0x7c] ;  /* 0x00007c00011c7983 */ /* 0x000ee80000300800 */
[----:B------:R-:W4:Y:S04]  /*6870*/  LDL.LU R8, [R1+0x78] ;  /* 0x0000780001087983 */ /* 0x000f280000300800 */
[----:B------:R-:W5:Y:S04]  /*6880*/  LDL.LU R7, [R1+0x74] ;  /* 0x0000740001077983 */ /* 0x000f680000300800 */
[----:B------:R-:W3:Y:S04]  /*6890*/  LDL.LU R6, [R1+0x70] ;  /* 0x0000700001067983 */ /* 0x000ee80000300800 */
        /* <DEDUP_REMOVED lines=23> */
[----:B------:R-:W3:Y:S01]  /*6a10*/  LDL.LU R12, [R1+0x10] ;  /* 0x00001000010c7983 */ /* 0x000ee20000300800 */
[----:B--2---:R-:W-:-:S05]  /*6a20*/  IMAD R5, R5, c[0x0][0x190], RZ ;  /* 0x0000640005057a24 */ /* 0x004fca00078e02ff */
[----:B------:R0:W-:Y:S04]  /*6a30*/  STL [R1+0xfc], R5 ;  /* 0x0000fc0501007387 */ /* 0x0001e80000100800 */
[----:B0-----:R-:W2:Y:S02]  /*6a40*/  LDL.LU R5, [R1+0x1458] ;  /* 0x0014580001057983 */ /* 0x001ea40000300800 */
[----:B--2---:R-:W-:-:S05]  /*6a50*/  IMAD R5, R5, c[0x0][0x190], RZ ;  /* 0x0000640005057a24 */ /* 0x004fca00078e02ff */
[----:B------:R0:W-:Y:S04]  /*6a60*/  STL [R1+0x108], R5 ;  /* 0x0001080501007387 */ /* 0x0001e80000100800 */
[----:B0-----:R-:W2:Y:S01]  /*6a70*/  LDL.LU R5, [R1+0x1454] ;  /* 0x0014540001057983 */ /* 0x001ea20000300800 */
[----:B---3--:R-:W-:Y:S02]  /*6a80*/  IMAD R28, R28, c[0x0][0x190], RZ ;  /* 0x000064001c1c7a24 */ /* 0x008fe400078e02ff */
[----:B----4-:R-:W-:Y:S02]  /*6a90*/  IMAD R8, R8, c[0x0][0x190], RZ ;  /* 0x0000640008087a24 */ /* 0x010fe400078e02ff */
[----:B-----5:R-:W-:Y:S02]  /*6aa0*/  IMAD R7, R7, c[0x0][0x190], RZ ;  /* 0x0000640007077a24 */ /* 0x020fe400078e02ff */
[----:B------:R-:W-:-:S02]  /*6ab0*/  IMAD R6, R6, c[0x0][0x190], RZ ;  /* 0x0000640006067a24 */ /* 0x000fc400078e02ff */
[----:B------:R-:W-:Y:S02]  /*6ac0*/  IMAD R27, R27, c[0x0][0x190], RZ ;  /* 0x000064001b1b7a24 */ /* 0x000fe400078e02ff */
[----:B------:R-:W-:Y:S02]  /*6ad0*/  IMAD R26, R26, c[0x0][0x190], RZ ;  /* 0x000064001a1a7a24 */ /* 0x000fe400078e02ff */
[----:B------:R-:W-:Y:S02]  /*6ae0*/  IMAD R25, R25, c[0x0][0x190], RZ ;  /* 0x0000640019197a24 */ /* 0x000fe400078e02ff */
[----:B------:R-:W-:Y:S02]  /*6af0*/  IMAD R24, R24, c[0x0][0x190], RZ ;  /* 0x0000640018187a24 */ /* 0x000fe400078e02ff */
[----:B------:R-:W-:Y:S02]  /*6b00*/  IMAD R23, R23, c[0x0][0x190], RZ ;  /* 0x0000640017177a24 */ /* 0x000fe400078e02ff */
        /* <DEDUP_REMOVED lines=19> */
[----:B--2---:R-:W-:-:S05]  /*6c40*/  IMAD R5, R5, c[0x0][0x190], RZ ;  /* 0x0000640005057a24 */ /* 0x004fca00078e02ff */
        /* <DEDUP_REMOVED lines=9> */
[----:B0-----:R-:W2:Y:S04]  /*6ce0*/  LDL.LU R6, [R1+0x1440] ;  /* 0x0014400001067983 */ /* 0x001ea80000300800 */
        /* <DEDUP_REMOVED lines=47> */
[----:B0-----:R-:W5:Y:S01]  /*6fe0*/  LDL.LU R12, [R1+0x13e0] ;  /* 0x0013e000010c7983 */ /* 0x001f620000300800 */
[----:B--2---:R-:W-:-:S02]  /*6ff0*/  IMAD R3, R3, c[0x0][0x190], RZ ;  /* 0x0000640003037a24 */ /* 0x004fc400078e02ff */
[----:B---3--:R-:W-:Y:S02]  /*7000*/  IMAD R2, R2, c[0x0][0x190], RZ ;  /* 0x0000640002027a24 */ /* 0x008fe400078e02ff */
[----:B----4-:R-:W-:Y:S02]  /*7010*/  IMAD R0, R0, c[0x0][0x190], RZ ;  /* 0x0000640000007a24 */ /* 0x010fe400078e02ff */
[----:B-----5:R-:W-:Y:S02]  /*7020*/  IMAD R9, R9, c[0x0][0x190], RZ ;  /* 0x0000640009097a24 */ /* 0x020fe400078e02ff */
[----:B------:R-:W-:Y:S02]  /*7030*/  IMAD R11, R11, c[0x0][0x190], RZ ;  /* 0x000064000b0b7a24 */ /* 0x000fe400078e02ff */
[----:B------:R-:W-:Y:S02]  /*7040*/  IMAD R13, R13, c[0x0][0x190], RZ ;  /* 0x000064000d0d7a24 */ /* 0x000fe400078e02ff */
[----:B------:R-:W-:-:S05]  /*7050*/  IMAD R12, R12, c[0x0][0x190], RZ ;  /* 0x000064000c0c7a24 */ /* 0x000fca00078e02ff */
[----:B------:R0:W-:Y:S04]  /*7060*/  STL [R1+0x1d0], R12 ;  /* 0x0001d00c01007387 */ /* 0x0001e80000100800 */
[----:B0-----:R-:W2:Y:S04]  /*7070*/  LDL.LU R12, [R1+0x13dc] ;  /* 0x0013dc00010c7983 */ /* 0x001ea80000300800 */
[----:B------:R0:W-:Y:S04]  /*7080*/  STL [R1+0x1e0], R13 ;  /* 0x0001e00d01007387 */ /* 0x0001e80000100800 */
[----:B0-----:R-:W2:Y:S04]  /*7090*/  LDL.LU R13, [R1+0x13d8] ;  /* 0x0013d800010d7983 */ /* 0x001ea80000300800 */
[----:B------:R0:W-:Y:S02]  /*70a0*/  STL [R1+0x1f0], R11 ;  /* 0x0001f00b01007387 */ /* 0x0001e40000100800 */
[----:B0-----:R-:W-:-:S02]  /*70b0*/  IMAD R11, R10, c[0x0][0x190], RZ ;  /* 0x000064000a0b7a24 */ /* 0x001fc400078e02ff */
[----:B------:R-:W-:Y:S02]  /*70c0*/  IMAD R10, R29, c[0x0][0x190], RZ ;  /* 0x000064001d0a7a24 */ /* 0x000fe400078e02ff */
[----:B------:R-:W3:Y:S04]  /*70d0*/  LDL.LU R29, [R1+0x11c] ;  /* 0x00011c00011d7983 */ /* 0x000ee80000300800 */
[----:B------:R-:W-:Y:S04]  /*70e0*/  STL [R1+0x1f8], R11 ;  /* 0x0001f80b01007387 */ /* 0x000fe80000100800 */
[----:B------:R-:W-:Y:S04]  /*70f0*/  STL [R1+0x208], R10 ;  /* 0x0002080a01007387 */ /* 0x000fe80000100800 */
[----:B------:R-:W-:Y:S04]  /*7100*/  STL [R1+0x210], R9 ;  /* 0x0002100901007387 */ /* 0x000fe80000100800 */
[----:B------:R0:W-:Y:S04]  /*7110*/  STL [R1+0x220], R0 ;  /* 0x0002200001007387 */ /* 0x0001e80000100800 */
[----:B------:R1:W-:Y:S01]  /*7120*/  STL [R1+0x228], R2 ;  /* 0x0002280201007387 */ /* 0x0003e20000100800 */
[----:B0-----:R-:W-:-:S03]  /*7130*/  IMAD R0, R4, c[0x0][0x190], RZ ;  /* 0x0000640004007a24 */ /* 0x001fc600078e02ff */
[----:B------:R-:W-:Y:S01]  /*7140*/  STL [R1+0x238], R3 ;  /* 0x0002380301007387 */ /* 0x000fe20000100800 */
[----:B-1----:R-:W-:-:S03]  /*7150*/  IMAD R2, R14, c[0x0][0x190], RZ ;  /* 0x000064000e027a24 */ /* 0x002fc600078e02ff */
[----:B------:R-:W4:Y:S04]  /*7160*/  LDL.LU R14, [R1+0x12c] ;  /* 0x00012c00010e7983 */ /* 0x000f280000300800 */
[----:B------:R0:W-:Y:S04]  /*7170*/  STL [R1+0x240], R0 ;  /* 0x0002400001007387 */ /* 0x0001e80000100800 */
[----:B------:R1:W-:Y:S01]  /*7180*/  STL [R1+0x250], R2 ;  /* 0x0002500201007387 */ /* 0x0003e20000100800 */
[----:B0-----:R-:W-:-:S03]  /*7190*/  IMAD R0, R15, c[0x0][0x190], RZ ;  /* 0x000064000f007a24 */ /* 0x001fc600078e02ff */
[----:B------:R-:W5:Y:S01]  /*71a0*/  LDL.LU R15, [R1+0x128] ;  /* 0x00012800010f7983 */ /* 0x000f620000300800 */
[----:B-1----:R-:W-:-:S03]  /*71b0*/  IMAD R2, R16, c[0x0][0x190], RZ ;  /* 0x0000640010027a24 */ /* 0x002fc600078e02ff */
[----:B------:R0:W-:Y:S04]  /*71c0*/  STL [R1+0x260], R0 ;  /* 0x0002600001007387 */ /* 0x0001e80000100800 */
[----:B------:R-:W2:Y:S04]  /*71d0*/  LDL.LU R16, [R1+0x130] ;  /* 0x0001300001107983 */ /* 0x000ea80000300800 */
[----:B------:R1:W-:Y:S01]  /*71e0*/  STL [R1+0x268], R2 ;  /* 0x0002680201007387 */ /* 0x0003e20000100800 */
[----:B0-----:R-:W-:-:S03]  /*71f0*/  IMAD R0, R17, c[0x0][0x190], RZ ;  /* 0x0000640011007a24 */ /* 0x001fc600078e02ff */
[----:B------:R-:W2:Y:S04]  /*7200*/  LDL R9, [R1+0xdc] ;  /* 0x0000dc0001097983 */ /* 0x000ea80000100800 */
[----:B------:R-:W3:Y:S01]  /*7210*/  LDL.LU R17, [R1+0x118] ;  /* 0x0001180001117983 */ /* 0x000ee20000300800 */
[----:B-1----:R-:W-:-:S03]  /*7220*/  IMAD R2, R18, c[0x0][0x190], RZ ;  /* 0x0000640012027a24 */ /* 0x002fc600078e02ff */
[----:B------:R0:W-:Y:S04]  /*7230*/  STL [R1+0x278], R0 ;  /* 0x0002780001007387 */ /* 0x0001e80000100800 */
[----:B------:R-:W3:Y:S01]  /*7240*/  LDL.LU R18, [R1+0x134] ;  /* 0x0001340001127983 */ /* 0x000ee20000300800 */
[----:B0-----:R-:W-:-:S03]  /*7250*/  IMAD R0, R19, c[0x0][0x190], RZ ;  /* 0x0000640013007a24 */ /* 0x001fc600078e02ff */
[----:B------:R0:W-:Y:S04]  /*7260*/  STL [R1+0x280], R2 ;  /* 0x0002800201007387 */ /* 0x0001e80000100800 */
[----:B------:R-:W3:Y:S04]  /*7270*/  LDL.LU R19, [R1+0x10c] ;  /* 0x00010c0001137983 */ /* 0x000ee80000300800 */
[----:B------:R1:W-:Y:S01]  /*7280*/  STL [R1+0xd8], R0 ;  /* 0x0000d80001007387 */ /* 0x0003e20000100800 */
[----:B0-----:R-:W-:-:S03]  /*7290*/  IMAD R2, R20, c[0x0][0x190], RZ ;  /* 0x0000640014027a24 */ /* 0x001fc600078e02ff */
[----:B------:R-:W3:Y:S01]  /*72a0*/  LDL.LU R20, [R1+0x140] ;  /* 0x0001400001147983 */ /* 0x000ee20000300800 */
[----:B-1----:R-:W-:-:S03]  /*72b0*/  IMAD R0, R21, c[0x0][0x190], RZ ;  /* 0x0000640015007a24 */ /* 0x002fc600078e02ff */
        /* <DEDUP_REMOVED lines=11> */
[----:B------:R-:W-:Y:S02]  /*7370*/  IMAD R10, R26, c[0x0][0x190], RZ ;  /* 0x000064001a0a7a24 */ /* 0x000fe400078e02ff */
[----:B-1----:R-:W-:Y:S01]  /*7380*/  IMAD R0, R25, c[0x0][0x190], RZ ;  /* 0x0000640019007a24 */ /* 0x002fe200078e02ff */
[----:B------:R0:W-:Y:S01]  /*7390*/  STL [R1+0xc4], R2 ;  /* 0x0000c40201007387 */ /* 0x0001e20000100800 */
[----:B------:R-:W-:-:S03]  /*73a0*/  IMAD R11, R27, c[0x0][0x190], RZ ;  /* 0x000064001b0b7a24 */ /* 0x000fc600078e02ff */
[----:B------:R-:W3:Y:S04]  /*73b0*/  LDL.LU R25, [R1+0xf8] ;  /* 0x0000f80001197983 */ /* 0x000ee80000300800 */
[----:B------:R1:W-:Y:S01]  /*73c0*/  STL [R1+0xc0], R0 ;  /* 0x0000c00001007387 */ /* 0x0003e20000100800 */
[----:B0-----:R-:W-:-:S03]  /*73d0*/  IMAD R2, R6, c[0x0][0x190], RZ ;  /* 0x0000640006027a24 */ /* 0x001fc600078e02ff */
[----:B------:R-:W4:Y:S04]  /*73e0*/  LDL.LU R26, [R1+0x154] ;  /* 0x00015400011a7983 */ /* 0x000f280000300800 */
[----:B------:R-:W4:Y:S01]  /*73f0*/  LDL.LU R27, [R1+0xec] ;  /* 0x0000ec00011b7983 */ /* 0x000f220000300800 */
[----:B-1----:R-:W-:-:S03]  /*7400*/  IMAD R0, R7, c[0x0][0x190], RZ ;  /* 0x0000640007007a24 */ /* 0x002fc600078e02ff */
[----:B------:R-:W-:Y:S04]  /*7410*/  STL [R1+0xbc], R10 ;  /* 0x0000bc0a01007387 */ /* 0x000fe80000100800 */
[----:B------:R-:W-:Y:S04]  /*7420*/  STL [R1+0xb8], R11 ;  /* 0x0000b80b01007387 */ /* 0x000fe80000100800 */
[----:B------:R0:W-:Y:S04]  /*7430*/  STL [R1+0xb4], R2 ;  /* 0x0000b40201007387 */ /* 0x0001e80000100800 */
[----:B------:R-:W-:Y:S04]  /*7440*/  STL.64 [R1+0x1380], R10 ;  /* 0x0013800a01007387 */ /* 0x000fe80000100a00 */
[----:B------:R1:W-:Y:S01]  /*7450*/  STL [R1+0xb0], R0 ;  /* 0x0000b00001007387 */ /* 0x0003e20000100800 */
[----:B0-----:R-:W-:-:S03]  /*7460*/  IMAD R2, R28, c[0x0][0x190], RZ ;  /* 0x000064001c027a24 */ /* 0x001fc600078e02ff */
[----:B------:R-:W5:Y:S01]  /*7470*/  LDL.LU R28, [R1+0xe8] ;  /* 0x0000e800011c7983 */ /* 0x000f620000300800 */
[----:B-1----:R-:W-:-:S05]  /*7480*/  IMAD R0, R8, c[0x0][0x190], RZ ;  /* 0x0000640008007a24 */ /* 0x002fca00078e02ff */
[----:B------:R0:W-:Y:S04]  /*7490*/  STL [R1+0xac], R0 ;  /* 0x0000ac0001007387 */ /* 0x0001e80000100800 */
[----:B------:R-:W-:Y:S01]  /*74a0*/  STL [R1+0xa8], R2 ;  /* 0x0000a80201007387 */ /* 0x000fe20000100800 */
[----:B0-----:R-:W-:Y:S02]  /*74b0*/  IMAD R0, R5, c[0x0][0x190], RZ ;  /* 0x0000640005007a24 */ /* 0x001fe400078e02ff */
[----:B--2---:R-:W-:-:S05]  /*74c0*/  IMAD.WIDE R6, R9, 0x2, R12 ;  /* 0x0000000209067825 */ /* 0x004fca00078e020c */
[----:B------:R3:W-:Y:S02]  /*74d0*/  STL.64 [R1+0xa0], R6 ;  /* 0x0000a00601007387 */ /* 0x0007e40000100a00 */
[----:B---3--:R-:W-:-:S04]  /*74e0*/  IMAD.WIDE R6, R25, 0x2, R12 ;  /* 0x0000000219067825 */ /* 0x008fc800078e020c */
[----:B----4-:R-:W-:-:S04]  /*74f0*/  IMAD.WIDE R2, R27, 0x2, R12 ;  /* 0x000000021b027825 */ /* 0x010fc800078e020c */
[----:B-----5:R-:W-:-:S05]  /*7500*/  IMAD.WIDE R4, R28, 0x2, R12 ;  /* 0x000000021c047825 */ /* 0x020fca00078e020c */
[----:B------:R0:W-:Y:S04]  /*7510*/  STL.64 [R1+0x98], R4 ;  /* 0x0000980401007387 */ /* 0x0001e80000100a00 */
[----:B------:R1:W-:Y:S04]  /*7520*/  STL.64 [R1+0x90], R2 ;  /* 0x0000900201007387 */ /* 0x0003e80000100a00 */
[----:B------:R2:W-:Y:S01]  /*7530*/  STL.64 [R1+0x88], R6 ;  /* 0x0000880601007387 */ /* 0x0005e20000100a00 */
[----:B0-----:R-:W-:-:S04]  /*7540*/  IMAD.WIDE R4, R23, 0x2, R12 ;  /* 0x0000000217047825 */ /* 0x001fc800078e020c */
[--C-:B-1----:R-:W-:Y:S01]  /*7550*/  IMAD.WIDE R2, R21, 0x2, R12.reuse ;  /* 0x0000000215027825 */ /* 0x102fe200078e020c */
[----:B------:R0:W-:Y:S03]  /*7560*/  STL.64 [R1+0x80], R4 ;  /* 0x0000800401007387 */ /* 0x0001e60000100a00 */
[--C-:B--2---:R-:W-:Y:S01]  /*7570*/  IMAD.WIDE R6, R19, 0x2, R12.reuse ;  /* 0x0000000213067825 */ /* 0x104fe200078e020c */
[----:B------:R1:W-:Y:S04]  /*7580*/  STL.64 [R1+0x78], R2 ;  /* 0x0000780201007387 */ /* 0x0003e80000100a00 */
[----:B------:R-:W-:Y:S01]  /*7590*/  STL.64 [R1+0x70], R6 ;  /* 0x0000700601007387 */ /* 0x000fe20000100a00 */
[----:B0-----:R-:W-:-:S03]  /*75a0*/  IMAD.WIDE R4, R17, 0x2, R12 ;  /* 0x0000000211047825 */ /* 0x001fc600078e020c */
[----:B------:R0:W-:Y:S01]  /*75b0*/  STL.64 [R1+0x1388], R28 ;  /* 0x0013881c01007387 */ /* 0x0001e20000100a00 */
[----:B-1----:R-:W-:-:S03]  /*75c0*/  IMAD.WIDE R2, R29, 0x2, R12 ;  /* 0x000000021d027825 */ /* 0x002fc600078e020c */
[----:B------:R1:W-:Y:S04]  /*75d0*/  STL.64 [R1+0x68], R4 ;  /* 0x0000680401007387 */ /* 0x0003e80000100a00 */
[----:B------:R2:W-:Y:S04]  /*75e0*/  STL.64 [R1+0x60], R2 ;  /* 0x0000600201007387 */ /* 0x0005e80000100a00 */
[----:B0-----:R-:W3:Y:S01]  /*75f0*/  LDL R28, [R1+0x198] ;  /* 0x00019800011c7983 */ /* 0x001ee20000100800 */
[----:B-1----:R-:W-:-:S04]  /*7600*/  IMAD.WIDE R4, R15, 0x2, R12 ;  /* 0x000000020f047825 */ /* 0x002fc800078e020c */
[--C-:B--2---:R-:W-:Y:S01]  /*7610*/  IMAD.WIDE R2, R14, 0x2, R12.reuse ;  /* 0x000000020e027825 */ /* 0x104fe200078e020c */
[----:B------:R-:W-:Y:S04]  /*7620*/  STL.64 [R1+0x58], R4 ;  /* 0x0000580401007387 */ /* 0x000fe80000100a00 */
[----:B------:R-:W2:Y:S04]  /*7630*/  LDL R29, [R1+0x19c] ;  /* 0x00019c00011d7983 */ /* 0x000ea80000100800 */
[----:B------:R0:W-:Y:S04]  /*7640*/  STL.64 [R1+0x50], R2 ;  /* 0x0000500201007387 */ /* 0x0001e80000100a00 */
[----:B------:R-:W4:Y:S04]  /*7650*/  LDL R10, [R1+0x1a0] ;  /* 0x0001a000010a7983 */ /* 0x000f280000100800 */
[----:B------:R-:W5:Y:S01]  /*7660*/  LDL R11, [R1+0x1a4] ;  /* 0x0001a400010b7983 */ /* 0x000f620000100800 */
[----:B0-----:R-:W-:-:S03]  /*7670*/  IMAD.WIDE R2, R16, 0x2, R12 ;  /* 0x0000000210027825 */ /* 0x001fc600078e020c */
[----:B------:R0:W-:Y:S04]  /*7680*/  STL.64 [R1+0x1390], R14 ;  /* 0x0013900e01007387 */ /* 0x0001e80000100a00 */
[----:B0-----:R-:W2:Y:S04]  /*7690*/  LDL R14, [R1+0x188] ;  /* 0x00018800010e7983 */ /* 0x001ea80000100800 */
[----:B------:R-:W2:Y:S04]  /*76a0*/  LDL R15, [R1+0x18c] ;  /* 0x00018c00010f7983 */ /* 0x000ea80000100800 */
[----:B------:R0:W-:Y:S04]  /*76b0*/  STL.64 [R1+0x1398], R16 ;  /* 0x0013981001007387 */ /* 0x0001e80000100a00 */
[----:B0-----:R-:W2:Y:S04]  /*76c0*/  LDL R16, [R1+0x180] ;  /* 0x0001800001107983 */ /* 0x001ea80000100800 */
[----:B------:R0:W-:Y:S04]  /*76d0*/  STL.64 [R1+0x48], R2 ;  /* 0x0000480201007387 */ /* 0x0001e80000100a00 */
[----:B------:R-:W2:Y:S04]  /*76e0*/  LDL R17, [R1+0x184] ;  /* 0x0001840001117983 */ /* 0x000ea80000100800 */
[----:B------:R1:W-:Y:S01]  /*76f0*/  STL.64 [R1+0x13a0], R18 ;  /* 0x0013a01201007387 */ /* 0x0003e20000100a00 */
[----:B0-----:R-:W-:-:S03]  /*7700*/  IMAD.WIDE R2, R18, 0x2, R12 ;  /* 0x0000000212027825 */ /* 0x001fc600078e020c */
[----:B-1----:R-:W2:Y:S04]  /*7710*/  LDL R18, [R1+0x170] ;  /* 0x0001700001127983 */ /* 0x002ea80000100800 */
[----:B------:R0:W-:Y:S04]  /*7720*/  STL.64 [R1+0x40], R2 ;  /* 0x0000400201007387 */ /* 0x0001e80000100a00 */
[----:B------:R-:W2:Y:S04]  /*7730*/  LDL R19, [R1+0x174] ;  /* 0x0001740001137983 */ /* 0x000ea80000100800 */
[----:B------:R1:W-:Y:S01]  /*7740*/  STL.64 [R1+0x13a8], R20 ;  /* 0x0013a81401007387 */ /* 0x0003e20000100a00 */
[----:B0-----:R-:W-:-:S03]  /*7750*/  IMAD.WIDE R2, R20, 0x2, R12 ;  /* 0x0000000214027825 */ /* 0x001fc600078e020c */
[----:B-1----:R-:W2:Y:S04]  /*7760*/  LDL R20, [R1+0x168] ;  /* 0x0001680001147983 */ /* 0x002ea80000100800 */
[----:B------:R-:W3:Y:S04]  /*7770*/  LDL R21, [R1+0x16c] ;  /* 0x00016c0001157983 */ /* 0x000ee80000100800 */
[----:B------:R0:W-:Y:S04]  /*7780*/  STL.64 [R1+0x12f0], R2 ;  /* 0x0012f00201007387 */ /* 0x0001e80000100a00 */
[----:B0-----:R-:W3:Y:S04]  /*7790*/  LDL R2, [R1+0x158] ;  /* 0x0001580001027983 */ /* 0x001ee80000100800 */
[----:B------:R-:W4:Y:S01]  /*77a0*/  LDL R3, [R1+0x15c] ;  /* 0x00015c0001037983 */ /* 0x000f220000100800 */
[----:B------:R-:W-:-:S04]  /*77b0*/  IMAD.WIDE R4, R22, 0x2, R12 ;  /* 0x0000000216047825 */ /* 0x000fc800078e020c */
[--C-:B------:R-:W-:Y:S01]  /*77c0*/  IMAD.WIDE R6, R24, 0x2, R12.reuse ;  /* 0x0000000218067825 */ /* 0x100fe200078e020c */
[----:B------:R-:W-:Y:S04]  /*77d0*/  STL.64 [R1+0x13b0], R22 ;  /* 0x0013b01601007387 */ /* 0x000fe80000100a00 */
[----:B------:R2:W-:Y:S01]  /*77e0*/  STL.64 [R1+0x12f8], R4 ;  /* 0x0012f80401007387 */ /* 0x0005e20000100a00 */
[----:B------:R-:W-:-:S03]  /*77f0*/  IMAD.WIDE R8, R26, 0x2, R12 ;  /* 0x000000021a087825 */ /* 0x000fc600078e020c */
[----:B------:R-:W-:Y:S04]  /*7800*/  STL.64 [R1+0x13b8], R24 ;  /* 0x0013b81801007387 */ /* 0x000fe80000100a00 */
[----:B------:R3:W-:Y:S04]  /*7810*/  STL.64 [R1+0x1300], R6 ;  /* 0x0013000601007387 */ /* 0x0007e80000100a00 */
[----:B------:R-:W-:Y:S04]  /*7820*/  STL.64 [R1+0x13c0], R26 ;  /* 0x0013c01a01007387 */ /* 0x000fe80000100a00 */
[----:B------:R-:W-:Y:S01]  /*7830*/  STL.64 [R1+0x1308], R8 ;  /* 0x0013080801007387 */ /* 0x000fe20000100a00 */
[----:B--2---:R-:W-:-:S04]  /*7840*/  IMAD.WIDE R4, R20, 0x2, R12 ;  /* 0x0000000214047825 */ /* 0x004fc800078e020c */
[----:B---3--:R-:W-:-:S04]  /*7850*/  IMAD.WIDE R6, R2, 0x2, R12 ;  /* 0x0000000202067825 */ /* 0x008fc800078e020c */
[--C-:B----4-:R-:W-:Y:S01]  /*7860*/  IMAD.WIDE R2, R3, 0x2, R12.reuse ;  /* 0x0000000203027825 */ /* 0x110fe200078e020c */
        /* <DEDUP_REMOVED lines=19> */
[----:B------:R1:W-:Y:S03]  /*79a0*/  STL.64 [R1+0x1a8], R2 ;  /* 0x0001a80201007387 */ /* 0x0003e60000100a00 */
[--C-:B0-----:R-:W-:Y:S01]  /*79b0*/  IMAD.WIDE R6, R10, 0x2, R12.reuse ;  /* 0x000000020a067825 */ /* 0x101fe200078e020c */
[----:B-1----:R-:W2:Y:S04]  /*79c0*/  LDL R2, [R1+0x1b0] ;  /* 0x0001b00001027983 */ /* 0x002ea80000100800 */
[----:B------:R5:W-:Y:S04]  /*79d0*/  STL.64 [R1+0x1c0], R4 ;  /* 0x0001c00401007387 */ /* 0x000be80000100a00 */
[----:B------:R-:W-:Y:S04]  /*79e0*/  STL.64 [R1+0x1d8], R6 ;  /* 0x0001d80601007387 */ /* 0x000fe80000100a00 */
[----:B------:R-:W3:Y:S01]  /*79f0*/  LDL R3, [R1+0x1c8] ;  /* 0x0001c80001037983 */ /* 0x000ee20000100800 */
[----:B-----5:R-:W-:-:S03]  /*7a00*/  IMAD.WIDE R4, R11, 0x2, R12 ;  /* 0x000000020b047825 */ /* 0x020fc600078e020c */
[----:B------:R-:W4:Y:S04]  /*7a10*/  LDL R26, [R1+0x1e0] ;  /* 0x0001e000011a7983 */ /* 0x000f280000100800 */
[----:B------:R-:W-:Y:S04]  /*7a20*/  STL.64 [R1+0x1e8], R4 ;  /* 0x0001e80401007387 */ /* 0x000fe80000100a00 */
[----:B------:R-:W5:Y:S04]  /*7a30*/  LDL R27, [R1+0x1f0] ;  /* 0x0001f000011b7983 */ /* 0x000f680000100800 */
[----:B-----5:R0:W-:Y:S04]  /*7a40*/  STL [R1+0x13c8], R27 ;  /* 0x0013c81b01007387 */ /* 0x0201e80000100800 */
[----:B0-----:R-:W5:Y:S04]  /*7a50*/  LDL R27, [R1+0x1d0] ;  /* 0x0001d000011b7983 */ /* 0x001f680000100800 */
[----:B----4-:R0:W-:Y:S04]  /*7a60*/  STL [R1+0x13cc], R26 ;  /* 0x0013cc1a01007387 */ /* 0x0101e80000100800 */
[----:B0-----:R-:W4:Y:S04]  /*7a70*/  LDL R26, [R1+0x1b8] ;  /* 0x0001b800011a7983 */ /* 0x001f280000100800 */
[----:B-----5:R0:W-:Y:S04]  /*7a80*/  STL [R1+0x13d0], R27 ;  /* 0x0013d01b01007387 */ /* 0x0201e80000100800 */
[----:B0-----:R-:W5:Y:S01]  /*7a90*/  LDL R27, [R1+0x1b4] ;  /* 0x0001b400011b7983 */ /* 0x001f620000100800 */
[----:B--2---:R-:W-:-:S03]  /*7aa0*/  IMAD.WIDE R8, R2, 0x2, R12 ;  /* 0x0000000202087825 */ /* 0x004fc600078e020c */
[----:B----4-:R-:W-:Y:S04]  /*7ab0*/  STL [R1+0x13d4], R26 ;  /* 0x0013d41a01007387 */ /* 0x010fe80000100800 */
[----:B------:R-:W2:Y:S04]  /*7ac0*/  LDL R6, [R1+0x1f8] ;  /* 0x0001f80001067983 */ /* 0x000ea80000100800 */
[----:B------:R-:W4:Y:S04]  /*7ad0*/  LDL R24, [R1+0x208] ;  /* 0x0002080001187983 */ /* 0x000f280000100800 */
[----:B------:R-:W2:Y:S04]  /*7ae0*/  LDL R25, [R1+0x210] ;  /* 0x0002100001197983 */ /* 0x000ea80000100800 */
        /* <DEDUP_REMOVED lines=18> */
[----:B------:R0:W-:Y:S04]  /*7c10*/  STL.64 [R1+0x200], R8 ;  /* 0x0002000801007387 */ /* 0x0001e80000100a00 */
[----:B0-----:R-:W2:Y:S04]  /*7c20*/  LDL.LU R8, [R1+0xac] ;  /* 0x0000ac0001087983 */ /* 0x001ea80000300800 */
[----:B------:R-:W2:Y:S01]  /*7c30*/  LDL.LU R9, [R1+0xa8] ;  /* 0x0000a80001097983 */ /* 0x000ea20000300800 */
[----:B-----5:R-:W-:-:S05]  /*7c40*/  IMAD.WIDE R26, R27, 0x2, R12 ;  /* 0x000000021b1a7825 */ /* 0x020fca00078e020c */
[----:B------:R0:W-:Y:S04]  /*7c50*/  STL.64 [R1+0x218], R26 ;  /* 0x0002181a01007387 */ /* 0x0001e80000100a00 */
[----:B0-----:R-:W5:Y:S02]  /*7c60*/  LDL.LU R26, [R1+0x13d4] ;  /* 0x0013d400011a7983 */ /* 0x001f640000300800 */
[----:B-----5:R-:W-:-:S05]  /*7c70*/  IMAD.WIDE R26, R26, 0x2, R12 ;  /* 0x000000021a1a7825 */ /* 0x020fca00078e020c */
[----:B------:R3:W-:Y:S02]  /*7c80*/  STL.64 [R1+0x230], R26 ;  /* 0x0002301a01007387 */ /* 0x0007e40000100a00 */
[----:B---3--:R-:W-:-:S05]  /*7c90*/  IMAD.WIDE R26, R3, 0x2, R12 ;  /* 0x00000002031a7825 */ /* 0x008fca00078e020c */
[----:B------:R0:W-:Y:S04]  /*7ca0*/  STL.64 [R1+0x248], R26 ;  /* 0x0002481a01007387 */ /* 0x0001e80000100a00 */
[----:B0-----:R-:W3:Y:S04]  /*7cb0*/  LDL.LU R27, [R1+0x13d0] ;  /* 0x0013d000011b7983 */ /* 0x001ee80000300800 */
[----:B------:R-:W5:Y:S01]  /*7cc0*/  LDL.LU R3, [R1+0xdc] ;  /* 0x0000dc0001037983 */ /* 0x000f620000300800 */
[----:B---3--:R-:W-:-:S05]  /*7cd0*/  IMAD.WIDE R26, R27, 0x2, R12 ;  /* 0x000000021b1a7825 */ /* 0x008fca00078e020c */
[----:B------:R0:W-:Y:S04]  /*7ce0*/  STL.64 [R1+0x258], R26 ;  /* 0x0002581a01007387 */ /* 0x0001e80000100a00 */
[----:B0-----:R-:W3:Y:S02]  /*7cf0*/  LDL.LU R26, [R1+0x13cc] ;  /* 0x0013cc00011a7983 */ /* 0x001ee40000300800 */
[----:B---3--:R-:W-:-:S05]  /*7d00*/  IMAD.WIDE R26, R26, 0x2, R12 ;  /* 0x000000021a1a7825 */ /* 0x008fca00078e020c */
[----:B------:R0:W-:Y:S04]  /*7d10*/  STL.64 [R1+0x270], R26 ;  /* 0x0002701a01007387 */ /* 0x0001e80000100a00 */
[----:B0-----:R-:W3:Y:S02]  /*7d20*/  LDL.LU R27, [R1+0x13c8] ;  /* 0x0013c800011b7983 */ /* 0x001ee40000300800 */
[----:B---3--:R-:W-:-:S05]  /*7d30*/  IMAD.WIDE R26, R27, 0x2, R12 ;  /* 0x000000021b1a7825 */ /* 0x008fca00078e020c */
[----:B------:R2:W-:Y:S02]  /*7d40*/  STL.64 [R1+0x288], R26 ;  /* 0x0002881a01007387 */ /* 0x0005e40000100a00 */
[----:B--2---:R-:W-:-:S05]  /*7d50*/  IMAD.WIDE R26, R6, 0x2, R12 ;  /* 0x00000002061a7825 */ /* 0x004fca00078e020c */
[----:B------:R4:W-:Y:S02]  /*7d60*/  STL.64 [R1+0x290], R26 ;  /* 0x0002901a01007387 */ /* 0x0009e40000100a00 */
[----:B----4-:R-:W-:-:S04]  /*7d70*/  IMAD.WIDE R26, R24, 0x2, R12 ;  /* 0x00000002181a7825 */ /* 0x010fc800078e020c */
[--C-:B------:R-:W-:Y:S01]  /*7d80*/  IMAD.WIDE R24, R25, 0x2, R12.reuse ;  /* 0x0000000219187825 */ /* 0x100fe200078e020c */
[----:B------:R0:W-:Y:S04]  /*7d90*/  STL.64 [R1+0x2a0], R26 ;  /* 0x0002a01a01007387 */ /* 0x0001e80000100a00 */
[----:B0-----:R-:W2:Y:S04]  /*7da0*/  LDL.LU.64 R26, [R1+0x13c0] ;  /* 0x0013c000011a7983 */ /* 0x001ea80000300a00 */
[----:B------:R0:W-:Y:S02]  /*7db0*/  STL.64 [R1+0x2b0], R24 ;  /* 0x0002b01801007387 */ /* 0x0001e40000100a00 */
[----:B0-----:R-:W-:-:S04]  /*7dc0*/  IMAD.WIDE R24, R22, 0x2, R12 ;  /* 0x0000000216187825 */ /* 0x001fc800078e020c */
[--C-:B------:R-:W-:Y:S01]  /*7dd0*/  IMAD.WIDE R22, R23, 0x2, R12.reuse ;  /* 0x0000000217167825 */ /* 0x100fe200078e020c */
[----:B------:R0:W-:Y:S04]  /*7de0*/  STL.64 [R1+0x2b8], R24 ;  /* 0x0002b81801007387 */ /* 0x0001e80000100a00 */
[----:B0-----:R-:W3:Y:S04]  /*7df0*/  LDL.LU.64 R24, [R1+0x13b8] ;  /* 0x0013b80001187983 */ /* 0x001ee80000300a00 */
[----:B------:R0:W-:Y:S02]  /*7e00*/  STL.64 [R1+0x2c8], R22 ;  /* 0x0002c81601007387 */ /* 0x0001e40000100a00 */
[----:B0-----:R-:W-:-:S04]  /*7e10*/  IMAD.WIDE R22, R20, 0x2, R12 ;  /* 0x0000000214167825 */ /* 0x001fc800078e020c */
[--C-:B------:R-:W-:Y:S01]  /*7e20*/  IMAD.WIDE R20, R21, 0x2, R12.reuse ;  /* 0x0000000215147825 */ /* 0x100fe200078e020c */
[----:B------:R0:W-:Y:S04]  /*7e30*/  STL.64 [R1+0x2d8], R22 ;  /* 0x0002d81601007387 */ /* 0x0001e80000100a00 */
[----:B0-----:R-:W4:Y:S04]  /*7e40*/  LDL.LU.64 R22, [R1+0x13b0] ;  /* 0x0013b00001167983 */ /* 0x001f280000300a00 */
[----:B------:R0:W-:Y:S02]  /*7e50*/  STL.64 [R1+0x2e0], R20 ;  /* 0x0002e01401007387 */ /* 0x0001e40000100a00 */
[----:B0-----:R-:W-:-:S04]  /*7e60*/  IMAD.WIDE R20, R18, 0x2, R12 ;  /* 0x0000000212147825 */ /* 0x001fc800078e020c */
[--C-:B------:R-:W-:Y:S01]  /*7e70*/  IMAD.WIDE R18, R19, 0x2, R12.reuse ;  /* 0x0000000213127825 */ /* 0x100fe200078e020c */
[----:B------:R0:W-:Y:S04]  /*7e80*/  STL.64 [R1+0x2f0], R20 ;  /* 0x0002f01401007387 */ /* 0x0001e80000100a00 */
[----:B0-----:R-:W2:Y:S04]  /*7e90*/  LDL.LU.64 R20, [R1+0x13a8] ;  /* 0x0013a80001147983 */ /* 0x001ea80000300a00 */
        /* <DEDUP_REMOVED lines=20> */
[----:B------:R0:W-:Y:S04]  /*7fe0*/  STL.64 [R1+0x340], R10 ;  /* 0x0003400a01007387 */ /* 0x0001e80000100a00 */
[----:B0-----:R-:W2:Y:S01]  /*7ff0*/  LDL.LU.64 R10, [R1+0x1380] ;  /* 0x00138000010a7983 */ /* 0x001ea20000300a00 */
[----:B------:R-:W-:-:S05]  /*8000*/  IMAD.WIDE R6, R7, 0x2, R12 ;  /* 0x0000000207067825 */ /* 0x000fca00078e020c */
[----:B------:R0:W-:Y:S02]  /*8010*/  STL.64 [R1+0x348], R6 ;  /* 0x0003480601007387 */ /* 0x0001e40000100a00 */
[----:B0-----:R-:W-:-:S05]  /*8020*/  IMAD.WIDE R6, R4, 0x2, R12 ;  /* 0x0000000204067825 */ /* 0x001fca00078e020c */
[----:B------:R2:W-:Y:S02]  /*8030*/  STL.64 [R1+0x350], R6 ;  /* 0x0003500601007387 */ /* 0x0005e40000100a00 */
[--C-:B--2---:R-:W-:Y:S02]  /*8040*/  IMAD.WIDE R6, R10, 0x2, R12.reuse ;  /* 0x000000020a067825 */ /* 0x104fe400078e020c */
[----:B------:R-:W5:Y:S04]  /*8050*/  LDL.LU R10, [R1+0x137c] ;  /* 0x00137c00010a7983 */ /* 0x000f680000300800 */
[----:B------:R0:W-:Y:S02]  /*8060*/  STL.64 [R1+0x358], R6 ;  /* 0x0003580601007387 */ /* 0x0001e40000100a00 */
[----:B0-----:R-:W-:-:S02]  /*8070*/  IMAD.WIDE R6, R11, 0x2, R12 ;  /* 0x000000020b067825 */ /* 0x001fc400078e020c */
[----:B------:R-:W5:Y:S04]  /*8080*/  LDL.LU R11, [R1+0x1378] ;  /* 0x00137800010b7983 */ /* 0x000f680000300800 */
[----:B------:R0:W-:Y:S02]  /*8090*/  STL.64 [R1+0x360], R6 ;  /* 0x0003600601007387 */ /* 0x0001e40000100a00 */
[----:B0-----:R-:W-:-:S04]  /*80a0*/  IMAD.WIDE R6, R5, 0x2, R12 ;  /* 0x0000000205067825 */ /* 0x001fc800078e020c */
[--C-:B------:R-:W-:Y:S01]  /*80b0*/  IMAD.WIDE R4, R2, 0x2, R12.reuse ;  /* 0x0000000202047825 */ /* 0x100fe200078e020c */
[----:B------:R0:W-:Y:S04]  /*80c0*/  STL.64 [R1+0x368], R6 ;  /* 0x0003680601007387 */ /* 0x0001e80000100a00 */
[----:B------:R1:W-:Y:S04]  /*80d0*/  STL.64 [R1+0x370], R4 ;  /* 0x0003700401007387 */ /* 0x0003e80000100a00 */
[----:B------:R-:W-:Y:S01]  /*80e0*/  STL.64 [R1+0x1368], R8 ;  /* 0x0013680801007387 */ /* 0x000fe20000100a00 */
[----:B0-----:R-:W-:-:S04]  /*80f0*/  IMAD.WIDE R6, R8, 0x2, R12 ;  /* 0x0000000208067825 */ /* 0x001fc800078e020c */
[--C-:B-1----:R-:W-:Y:S01]  /*8100*/  IMAD.WIDE R4, R9, 0x2, R12.reuse ;  /* 0x0000000209047825 */ /* 0x102fe200078e020c */
[----:B------:R0:W-:Y:S04]  /*8110*/  STL.64 [R1+0x378], R6 ;  /* 0x0003780601007387 */ /* 0x0001e80000100a00 */
[----:B------:R5:W-:Y:S01]  /*8120*/  STL.64 [R1+0x380], R4 ;  /* 0x0003800401007387 */ /* 0x000be20000100a00 */
[----:B0-----:R-:W-:-:S04]  /*8130*/  IMAD.WIDE R6, R0, 0x2, R12 ;  /* 0x0000000200067825 */ /* 0x001fc800078e020c */
[----:B-----5:R-:W-:-:S04]  /*8140*/  IMAD.WIDE R4, R3, 0x2, R10 ;  /* 0x0000000203047825 */ /* 0x020fc800078e020a */
[--C-:B------:R-:W-:Y:S01]  /*8150*/  IMAD.WIDE R2, R28, 0x2, R10.reuse ;  /* 0x000000021c027825 */ /* 0x100fe200078e020a */
[----:B------:R0:W-:Y:S04]  /*8160*/  STL.64 [R1+0x1360], R4 ;  /* 0x0013600401007387 */ /* 0x0001e80000100a00 */
[----:B------:R4:W-:Y:S04]  /*8170*/  STL.64 [R1+0x388], R6 ;  /* 0x0003880601007387 */ /* 0x0009e80000100a00 */
[----:B------:R3:W-:Y:S01]  /*8180*/  STL.64 [R1+0x1358], R2 ;  /* 0x0013580201007387 */ /* 0x0007e20000100a00 */
[----:B0-----:R-:W-:-:S04]  /*8190*/  IMAD.WIDE R4, R27, 0x2, R10 ;  /* 0x000000021b047825 */ /* 0x001fc800078e020a */
[----:B----4-:R-:W-:-:S04]  /*81a0*/  IMAD.WIDE R6, R23, 0x2, R10 ;  /* 0x0000000217067825 */ /* 0x010fc800078e020a */
[--C-:B---3--:R-:W-:Y:S01]  /*81b0*/  IMAD.WIDE R2, R25, 0x2, R10.reuse ;  /* 0x0000000219027825 */ /* 0x108fe200078e020a */
[----:B------:R0:W-:Y:S04]  /*81c0*/  STL.64 [R1+0x28], R4 ;  /* 0x0000280401007387 */ /* 0x0001e80000100a00 */
[----:B------:R1:W-:Y:S04]  /*81d0*/  STL.64 [R1+0x20], R2 ;  /* 0x0000200201007387 */ /* 0x0003e80000100a00 */
[----:B------:R2:W-:Y:S01]  /*81e0*/  STL.64 [R1+0x18], R6 ;  /* 0x0000180601007387 */ /* 0x0005e20000100a00 */
[----:B0-----:R-:W-:-:S04]  /*81f0*/  IMAD.WIDE R4, R21, 0x2, R10 ;  /* 0x0000000215047825 */ /* 0x001fc800078e020a */
[----:B-1----:R-:W-:-:S04]  /*8200*/  IMAD.WIDE R2, R19, 0x2, R10 ;  /* 0x0000000213027825 */ /* 0x002fc800078e020a */
[--C-:B--2---:R-:W-:Y:S01]  /*8210*/  IMAD.WIDE R6, R17, 0x2, R10.reuse ;  /* 0x0000000211067825 */ /* 0x104fe200078e020a */
[----:B------:R-:W-:Y:S03]  /*8220*/  STL.64 [R1+0x10], R4 ;  /* 0x0000100401007387 */ /* 0x000fe60000100a00 */
[--C-:B------:R-:W-:Y:S01]  /*8230*/  IMAD.WIDE R28, R29, 0x2, R10.reuse ;  /* 0x000000021d1c7825 */ /* 0x100fe200078e020a */
[----:B------:R0:W-:Y:S04]  /*8240*/  STL.64 [R1+0x1310], R6 ;  /* 0x0013100601007387 */ /* 0x0001e80000100a00 */
[----:B------:R-:W-:Y:S01]  /*8250*/  STL.64 [R1+0x8], R2 ;  /* 0x0000080201007387 */ /* 0x000fe20000100a00 */
[----:B------:R-:W-:-:S03]  /*8260*/  IMAD.WIDE R12, R15, 0x2, R10 ;  /* 0x000000020f0c7825 */ /* 0x000fc600078e020a */
[----:B0-----:R-:W2:Y:S04]  /*8270*/  LDL.LU R6, [R1+0x180] ;  /* 0x0001800001067983 */ /* 0x001ea80000300800 */
[----:B------:R0:W-:Y:S01]  /*8280*/  STL.64 [R1+0x1318], R28 ;  /* 0x0013181c01007387 */ /* 0x0001e20000100a00 */
[----:B------:R-:W-:-:S03]  /*8290*/  IMAD.WIDE R14, R14, 0x2, R10 ;  /* 0x000000020e0e7825 */ /* 0x000fc600078e020a */
[----:B0-----:R-:W3:Y:S04]  /*82a0*/  LDL.LU R28, [R1+0x170] ;  /* 0x00017000011c7983 */ /* 0x001ee80000300800 */
[----:B------:R-:W4:Y:S04]  /*82b0*/  LDL.LU R29, [R1+0x174] ;  /* 0x00017400011d7983 */ /* 0x000f280000300800 */
[----:B------:R-:W5:Y:S04]  /*82c0*/  LDL.LU R7, [R1+0x184] ;  /* 0x0001840001077983 */ /* 0x000f680000300800 */
[----:B------:R-:W2:Y:S04]  /*82d0*/  LDL.LU R2, [R1+0x188] ;  /* 0x0001880001027983 */ /* 0x000ea80000300800 */
[----:B------:R0:W-:Y:S04]  /*82e0*/  STL.64 [R1+0x1320], R12 ;  /* 0x0013200c01007387 */ /* 0x0001e80000100a00 */
[----:B0-----:R-:W2:Y:S04]  /*82f0*/  LDL.LU R12, [R1+0x168] ;  /* 0x00016800010c7983 */ /* 0x001ea80000300800 */
[----:B------:R-:W2:Y:S04]  /*8300*/  LDL.LU R13, [R1+0x16c] ;  /* 0x00016c00010d7983 */ /* 0x000ea80000300800 */
[----:B------:R-:W2:Y:S04]  /*8310*/  LDL.LU R4, [R1+0x18c] ;  /* 0x00018c0001047983 */ /* 0x000ea80000300800 */
[----:B------:R-:W2:Y:S04]  /*8320*/  LDL.LU R5, [R1+0x198] ;  /* 0x0001980001057983 */ /* 0x000ea80000300800 */
[----:B------:R-:W2:Y:S04]  /*8330*/  LDL.LU R8, [R1+0x19c] ;  /* 0x00019c0001087983 */ /* 0x000ea80000300800 */
[----:B------:R0:W-:Y:S04]  /*8340*/  STL.64 [R1+0x1328], R14 ;  /* 0x0013280e01007387 */ /* 0x0001e80000100a00 */
[----:B0-----:R-:W2:Y:S04]  /*8350*/  LDL.LU R14, [R1+0x158] ;  /* 0x00015800010e7983 */ /* 0x001ea80000300800 */
[----:B------:R-:W3:Y:S04]  /*8360*/  LDL.LU R15, [R1+0x15c] ;  /* 0x00015c00010f7983 */ /* 0x000ee80000300800 */
[----:B------:R-:W4:Y:S01]  /*8370*/  LDL.LU R9, [R1+0x1a0] ;  /* 0x0001a00001097983 */ /* 0x000f220000300800 */
[----:B------:R-:W-:-:S04]  /*8380*/  IMAD.WIDE R16, R16, 0x2, R10 ;  /* 0x0000000210107825 */ /* 0x000fc800078e020a */
[--C-:B------:R-:W-:Y:S01]  /*8390*/  IMAD.WIDE R18, R18, 0x2, R10.reuse ;  /* 0x0000000212127825 */ /* 0x100fe200078e020a */
[----:B------:R-:W-:Y:S03]  /*83a0*/  STL.64 [R1+0x1330], R16 ;  /* 0x0013301001007387 */ /* 0x000fe60000100a00 */
[--C-:B------:R-:W-:Y:S01]  /*83b0*/  IMAD.WIDE R20, R20, 0x2, R10.reuse ;  /* 0x0000000214147825 */ /* 0x100fe200078e020a */
[----:B------:R2:W-:Y:S03]  /*83c0*/  STL.64 [R1+0x1338], R18 ;  /* 0x0013381201007387 */ /* 0x0005e60000100a00 */
[--C-:B------:R-:W-:Y:S01]  /*83d0*/  IMAD.WIDE R22, R22, 0x2, R10.reuse ;  /* 0x0000000216167825 */ /* 0x100fe200078e020a */
[----:B------:R-:W-:Y:S03]  /*83e0*/  STL.64 [R1+0x1340], R20 ;  /* 0x0013401401007387 */ /* 0x000fe60000100a00 */
[--C-:B------:R-:W-:Y:S01]  /*83f0*/  IMAD.WIDE R24, R24, 0x2, R10.reuse ;  /* 0x0000000218187825 */ /* 0x100fe200078e020a */
[----:B------:R-:W-:Y:S03]  /*8400*/  STL.64 [R1+0x1348], R22 ;  /* 0x0013481601007387 */ /* 0x000fe60000100a00 */
[--C-:B------:R-:W-:Y:S01]  /*8410*/  IMAD.WIDE R26, R26, 0x2, R10.reuse ;  /* 0x000000021a1a7825 */ /* 0x100fe200078e020a */
[----:B------:R-:W4:Y:S04]  /*8420*/  LDL.LU R3, [R1+0x1a4] ;  /* 0x0001a40001037983 */ /* 0x000f280000300800 */
[----:B------:R-:W-:Y:S04]  /*8430*/  STL.64 [R1+0x1350], R24 ;  /* 0x0013501801007387 */ /* 0x000fe80000100a00 */
[----:B------:R-:W-:Y:S01]  /*8440*/  STL.64 [R1+0x1370], R26 ;  /* 0x0013701a01007387 */ /* 0x000fe20000100a00 */
[----:B--2---:R-:W-:-:S04]  /*8450*/  IMAD.WIDE R18, R14, 0x2, R10 ;  /* 0x000000020e127825 */ /* 0x004fc800078e020a */
[--C-:B---3--:R-:W-:Y:S01]  /*8460*/  IMAD.WIDE R16, R15, 0x2, R10.reuse ;  /* 0x000000020f107825 */ /* 0x108fe200078e020a */
[----:B------:R0:W-:Y:S03]  /*8470*/  STL.64 [R1+0xe8], R18 ;  /* 0x0000e81201007387 */ /* 0x0001e60000100a00 */
[--C-:B------:R-:W-:Y:S02]  /*8480*/  IMAD.WIDE R14, R12, 0x2, R10.reuse ;  /* 0x000000020c0e7825 */ /* 0x100fe400078e020a */
[----:B------:R-:W2:Y:S04]  /*8490*/  LDL.LU R12, [R1+0x1b0] ;  /* 0x0001b000010c7983 */ /* 0x000ea80000300800 */
[----:B------:R1:W-:Y:S01]  /*84a0*/  STL.64 [R1+0xf8], R16 ;  /* 0x0000f81001007387 */ /* 0x0003e20000100a00 */
[----:B0-----:R-:W-:-:S03]  /*84b0*/  IMAD.WIDE R18, R28, 0x2, R10 ;  /* 0x000000021c127825 */ /* 0x001fc600078e020a */
[----:B------:R4:W-:Y:S01]  /*84c0*/  STL.64 [R1+0x108], R14 ;  /* 0x0001080e01007387 */ /* 0x0009e20000100a00 */
[----:B-1----:R-:W-:-:S04]  /*84d0*/  IMAD.WIDE R16, R13, 0x2, R10 ;  /* 0x000000020d107825 */ /* 0x002fc800078e020a */
[--C-:B----4-:R-:W-:Y:S01]  /*84e0*/  IMAD.WIDE R14, R29, 0x2, R10.reuse ;  /* 0x000000021d0e7825 */ /* 0x110fe200078e020a */
[----:B------:R0:W-:Y:S04]  /*84f0*/  STL.64 [R1+0x118], R16 ;  /* 0x0001181001007387 */ /* 0x0001e80000100a00 */
[----:B------:R-:W-:Y:S04]  /*8500*/  STL.64 [R1+0x128], R18 ;  /* 0x0001281201007387 */ /* 0x000fe80000100a00 */
[----:B------:R-:W3:Y:S01]  /*8510*/  LDL.LU R13, [R1+0x1b4] ;  /* 0x0001b400010d7983 */ /* 0x000ee20000300800 */
[----:B0-----:R-:W-:-:S03]  /*8520*/  IMAD.WIDE R16, R6, 0x2, R10 ;  /* 0x0000000206107825 */ /* 0x001fc600078e020a */
[----:B------:R5:W-:Y:S04]  /*8530*/  STL.64 [R1+0x130], R14 ;  /* 0x0001300e01007387 */ /* 0x000be80000100a00 */
[----:B------:R-:W-:Y:S04]  /*8540*/  STL.64 [R1+0x140], R16 ;  /* 0x0001401001007387 */ /* 0x000fe80000100a00 */
[----:B------:R-:W4:Y:S01]  /*8550*/  LDL.LU R28, [R1+0x1b8] ;  /* 0x0001b800011c7983 */ /* 0x000f220000300800 */
[----:B-----5:R-:W-:-:S04]  /*8560*/  IMAD.WIDE R14, R7, 0x2, R10 ;  /* 0x00000002070e7825 */ /* 0x020fc800078e020a */
[--C-:B------:R-:W-:Y:S01]  /*8570*/  IMAD.WIDE R6, R2, 0x2, R10.reuse ;  /* 0x0000000202067825 */ /* 0x100fe200078e020a */
[----:B------:R0:W-:Y:S04]  /*8580*/  STL.64 [R1+0x150], R14 ;  /* 0x0001500e01007387 */ /* 0x0001e80000100a00 */
[----:B------:R-:W5:Y:S04]  /*8590*/  LDL.LU R29, [R1+0x1c8] ;  /* 0x0001c800011d7983 */ /* 0x000f680000300800 */
[----:B------:R1:W-:Y:S01]  /*85a0*/  STL.64 [R1+0x158], R6 ;  /* 0x0001580601007387 */ /* 0x0003e20000100a00 */
[----:B0-----:R-:W-:-:S03]  /*85b0*/  IMAD.WIDE R14, R4, 0x2, R10 ;  /* 0x00000002040e7825 */ /* 0x001fc600078e020a */
[----:B-1----:R-:W5:Y:S01]  /*85c0*/  LDL.LU R6, [R1+0x1d0] ;  /* 0x0001d00001067983 */ /* 0x002f620000300800 */
[----:B------:R-:W-:-:S03]  /*85d0*/  IMAD.WIDE R4, R5, 0x2, R10 ;  /* 0x0000000205047825 */ /* 0x000fc600078e020a */
[----:B------:R0:W-:Y:S04]  /*85e0*/  STL.64 [R1+0x168], R14 ;  /* 0x0001680e01007387 */ /* 0x0001e80000100a00 */
[----:B------:R-:W5:Y:S04]  /*85f0*/  LDL.LU R7, [R1+0x1e0] ;  /* 0x0001e00001077983 */ /* 0x000f680000300800 */
[----:B------:R1:W-:Y:S01]  /*8600*/  STL.64 [R1+0x170], R4 ;  /* 0x0001700401007387 */ /* 0x0003e20000100a00 */
[----:B0-----:R-:W-:-:S05]  /*8610*/  IMAD.WIDE R14, R8, 0x2, R10 ;  /* 0x00000002080e7825 */ /* 0x001fca00078e020a */
[----:B------:R-:W-:Y:S04]  /*8620*/  STL.64 [R1+0x180], R14 ;  /* 0x0001800e01007387 */ /* 0x000fe80000100a00 */
[----:B------:R-:W5:Y:S01]  /*8630*/  LDL.LU R24, [R1+0x1f0] ;  /* 0x0001f00001187983 */ /* 0x000f620000300800 */
[----:B-1----:R-:W-:-:S03]  /*8640*/  IMAD.WIDE R4, R9, 0x2, R10 ;  /* 0x0000000209047825 */ /* 0x002fc600078e020a */
[----:B------:R-:W5:Y:S04]  /*8650*/  LDL.LU R8, [R1+0x1f8] ;  /* 0x0001f80001087983 */ /* 0x000f680000300800 */
[----:B------:R0:W-:Y:S04]  /*8660*/  STL.64 [R1+0x188], R4 ;  /* 0x0001880401007387 */ /* 0x0001e80000100a00 */
[----:B------:R-:W5:Y:S04]  /*8670*/  LDL.LU R9, [R1+0x208] ;  /* 0x0002080001097983 */ /* 0x000f680000300800 */
[----:B------:R-:W5:Y:S04]  /*8680*/  LDL.LU R25, [R1+0x210] ;  /* 0x0002100001197983 */ /* 0x000f680000300800 */
[----:B------:R-:W5:Y:S04]  /*8690*/  LDL.LU R22, [R1+0x220] ;  /* 0x0002200001167983 */ /* 0x000f680000300800 */
[----:B------:R-:W5:Y:S04]  /*86a0*/  LDL.LU R23, [R1+0x228] ;  /* 0x0002280001177983 */ /* 0x000f680000300800 */
[----:B------:R-:W5:Y:S04]  /*86b0*/  LDL.LU R20, [R1+0x238] ;  /* 0x0002380001147983 */ /* 0x000f680000300800 */
[----:B0-----:R-:W5:Y:S04]  /*86c0*/  LDL.LU R4, [R1+0x240] ;  /* 0x0002400001047983 */ /* 0x001f680000300800 */
[----:B------:R-:W5:Y:S01]  /*86d0*/  LDL.LU R5, [R1+0x250] ;  /* 0x0002500001057983 */ /* 0x000f620000300800 */
[----:B------:R-:W-:-:S03]  /*86e0*/  IMAD.WIDE R2, R3, 0x2, R10 ;  /* 0x0000000203027825 */ /* 0x000fc600078e020a */
[----:B------:R-:W5:Y:S04]  /*86f0*/  LDL.LU R21, [R1+0x260] ;  /* 0x0002600001157983 */ /* 0x000f680000300800 */
[----:B------:R-:W5:Y:S04]  /*8700*/  LDL.LU R18, [R1+0x268] ;  /* 0x0002680001127983 */ /* 0x000f680000300800 */
[----:B------:R0:W-:Y:S04]  /*8710*/  STL.64 [R1+0x198], R2 ;  /* 0x0001980201007387 */ /* 0x0001e80000100a00 */
[----:B------:R-:W5:Y:S04]  /*8720*/  LDL.LU R19, [R1+0x278] ;  /* 0x0002780001137983 */ /* 0x000f680000300800 */
[----:B0-----:R-:W5:Y:S04]  /*8730*/  LDL.LU R2, [R1+0x280] ;  /* 0x0002800001027983 */ /* 0x001f680000300800 */
[----:B------:R-:W5:Y:S04]  /*8740*/  LDL.LU R3, [R1+0xd8] ;  /* 0x0000d80001037983 */ /* 0x000f680000300800 */
[----:B------:R-:W5:Y:S04]  /*8750*/  LDL.LU R16, [R1+0xd4] ;  /* 0x0000d40001107983 */ /* 0x000f680000300800 */
[----:B------:R-:W5:Y:S01]  /*8760*/  LDL.LU R17, [R1+0xd0] ;  /* 0x0000d00001117983 */ /* 0x000f620000300800 */
[----:B--2---:R-:W-:-:S05]  /*8770*/  IMAD.WIDE R14, R12, 0x2, R10 ;  /* 0x000000020c0e7825 */ /* 0x004fca00078e020a */
[----:B------:R0:W-:Y:S04]  /*8780*/  STL.64 [R1+0x1a0], R14 ;  /* 0x0001a00e01007387 */ /* 0x0001e80000100a00 */
[----:B0-----:R-:W2:Y:S04]  /*8790*/  LDL.LU R14, [R1+0xcc] ;  /* 0x0000cc00010e7983 */ /* 0x001ea80000300800 */
[----:B------:R-:W2:Y:S04]  /*87a0*/  LDL.LU R15, [R1+0xc8] ;  /* 0x0000c800010f7983 */ /* 0x000ea80000300800 */
[----:B------:R-:W2:Y:S01]  /*87b0*/  LDL.LU R12, [R1+0xc4] ;  /* 0x0000c400010c7983 */ /* 0x000ea20000300800 */
[----:B---3--:R-:W-:-:S05]  /*87c0*/  IMAD.WIDE R26, R13, 0x2, R10 ;  /* 0x000000020d1a7825 */ /* 0x008fca00078e020a */
[----:B------:R4:W-:Y:S04]  /*87d0*/  STL.64 [R1+0x1b0], R26 ;  /* 0x0001b01a01007387 */ /* 0x0009e80000100a00 */
[----:B------:R-:W3:Y:S01]  /*87e0*/  LDL.LU R13, [R1+0xc0] ;  /* 0x0000c000010d7983 */ /* 0x000ee20000300800 */
[----:B----4-:R-:W-:-:S05]  /*87f0*/  IMAD.WIDE R26, R28, 0x2, R10 ;  /* 0x000000021c1a7825 */ /* 0x010fca00078e020a */
[----:B------:R5:W-:Y:S04]  /*8800*/  STL.64 [R1+0x1b8], R26 ;  /* 0x0001b81a01007387 */ /* 0x000be80000100a00 */
[----:B------:R-:W4:Y:S01]  /*8810*/  LDL.LU R28, [R1+0xbc] ;  /* 0x0000bc00011c7983 */ /* 0x000f220000300800 */
[----:B-----5:R-:W-:-:S05]  /*8820*/  IMAD.WIDE R26, R29, 0x2, R10 ;  /* 0x000000021d1a7825 */ /* 0x020fca00078e020a */
[----:B------:R0:W-:Y:S04]  /*8830*/  STL.64 [R1+0x1c8], R26 ;  /* 0x0001c81a01007387 */ /* 0x0001e80000100a00 */
[----:B------:R-:W5:Y:S01]  /*8840*/  LDL.LU R29, [R1+0xb8] ;  /* 0x0000b800011d7983 */ /* 0x000f620000300800 */
[----:B0-----:R-:W-:-:S03]  /*8850*/  IMAD.WIDE R26, R6, 0x2, R10 ;  /* 0x00000002061a7825 */ /* 0x001fc600078e020a */
[----:B------:R-:W5:Y:S04]  /*8860*/  LDL.LU R6, [R1+0xb4] ;  /* 0x0000b40001067983 */ /* 0x000f680000300800 */
[----:B------:R0:W-:Y:S02]  /*8870*/  STL.64 [R1+0x1d0], R26 ;  /* 0x0001d01a01007387 */ /* 0x0001e40000100a00 */
[--C-:B0-----:R-:W-:Y:S02]  /*8880*/  IMAD.WIDE R26, R7, 0x2, R10.reuse ;  /* 0x00000002071a7825 */ /* 0x101fe400078e020a */
[----:B------:R-:W5:Y:S04]  /*8890*/  LDL.LU R7, [R1+0xb0] ;  /* 0x0000b00001077983 */ /* 0x000f680000300800 */
[----:B------:R0:W-:Y:S02]  /*88a0*/  STL.64 [R1+0x1e0], R26 ;  /* 0x0001e01a01007387 */ /* 0x0001e40000100a00 */
[----:B0-----:R-:W-:-:S05]  /*88b0*/  IMAD.WIDE R26, R24, 0x2, R10 ;  /* 0x00000002181a7825 */ /* 0x001fca00078e020a */
[----:B------:R0:W-:Y:S01]  /*88c0*/  STL.64 [R1+0x1f0], R26 ;  /* 0x0001f01a01007387 */ /* 0x0001e20000100a00 */
[----:B------:R-:W-:-:S04]  /*88d0*/  IMAD.WIDE R24, R25, 0x2, R10 ;  /* 0x0000000219187825 */ /* 0x000fc800078e020a */
[----:B0-----:R-:W-:-:S04]  /*88e0*/  IMAD.WIDE R26, R8, 0x2, R10 ;  /* 0x00000002081a7825 */ /* 0x001fc800078e020a */
[--C-:B------:R-:W-:Y:S01]  /*88f0*/  IMAD.WIDE R8, R9, 0x2, R10.reuse ;  /* 0x0000000209087825 */ /* 0x100fe200078e020a */
[----:B------:R0:W-:Y:S04]  /*8900*/  STL.64 [R1+0x1f8], R26 ;  /* 0x0001f81a01007387 */ /* 0x0001e80000100a00 */
[----:B0-----:R-:W5:Y:S04]  /*8910*/  LDL.LU.64 R26, [R1+0x1370] ;  /* 0x00137000011a7983 */ /* 0x001f680000300a00 */
[----:B------:R0:W-:Y:S04]  /*8920*/  STL.64 [R1+0x208], R8 ;  /* 0x0002080801007387 */ /* 0x0001e80000100a00 */
[----:B0-----:R-:W5:Y:S04]  /*8930*/  LDL.LU.64 R8, [R1+0x1368] ;  /* 0x0013680001087983 */ /* 0x001f680000300a00 */
[----:B------:R0:W-:Y:S02]  /*8940*/  STL.64 [R1+0x210], R24 ;  /* 0x0002101801007387 */ /* 0x0001e40000100a00 */
[----:B0-----:R-:W-:-:S05]  /*8950*/  IMAD.WIDE R24, R22, 0x2, R10 ;  /* 0x0000000216187825 */ /* 0x001fca00078e020a */
[----:B------:R0:W-:Y:S02]  /*8960*/  STL.64 [R1+0x220], R24 ;  /* 0x0002201801007387 */ /* 0x0001e40000100a00 */
[----:B0-----:R-:W-:-:S04]  /*8970*/  IMAD.WIDE R24, R23, 0x2, R10 ;  /* 0x0000000217187825 */ /* 0x001fc800078e020a */
[--C-:B------:R-:W-:Y:S01]  /*8980*/  IMAD.WIDE R22, R20, 0x2, R10.reuse ;  /* 0x0000000214167825 */ /* 0x100fe200078e020a */
[----:B------:R0:W-:Y:S04]  /*8990*/  STL.64 [R1+0x228], R24 ;  /* 0x0002281801007387 */ /* 0x0001e80000100a00 */
[----:B------:R1:W-:Y:S01]  /*89a0*/  STL.64 [R1+0x238], R22 ;  /* 0x0002381601007387 */ /* 0x0003e20000100a00 */
[----:B0-----:R-:W-:-:S04]  /*89b0*/  IMAD.WIDE R24, R4, 0x2, R10 ;  /* 0x0000000204187825 */ /* 0x001fc800078e020a */
[--C-:B-1----:R-:W-:Y:S02]  /*89c0*/  IMAD.WIDE R22, R5, 0x2, R10.reuse ;  /* 0x0000000205167825 */ /* 0x102fe400078e020a */
[----:B------:R-:W5:Y:S02]  /*89d0*/  LDL.LU.64 R4, [R1+0xa0] ;  /* 0x0000a00001047983 */ /* 0x000f640000300a00 */
[--C-:B------:R-:W-:Y:S02]  /*89e0*/  IMAD.WIDE R20, R21, 0x2, R10.reuse ;  /* 0x0000000215147825 */ /* 0x100fe400078e020a */
[----:B------:R0:W-:Y:S04]  /*89f0*/  STL.64 [R1+0x240], R24 ;  /* 0x0002401801007387 */ /* 0x0001e80000100a00 */
[----:B------:R1:W-:Y:S04]  /*8a00*/  STL.64 [R1+0x250], R22 ;  /* 0x0002501601007387 */ /* 0x0003e80000100a00 */
[----:B------:R1:W-:Y:S01]  /*8a10*/  STL.64 [R1+0x260], R20 ;  /* 0x0002601401007387 */ /* 0x0003e20000100a00 */
[----:B0-----:R-:W-:-:S04]  /*8a20*/  IMAD.WIDE R24, R18, 0x2, R10 ;  /* 0x0000000212187825 */ /* 0x001fc800078e020a */
[--C-:B-1----:R-:W-:Y:S01]  /*8a30*/  IMAD.WIDE R22, R19, 0x2, R10.reuse ;  /* 0x0000000213167825 */ /* 0x102fe200078e020a */
[----:B------:R-:W-:Y:S03]  /*8a40*/  STL.64 [R1+0x268], R24 ;  /* 0x0002681801007387 */ /* 0x000fe60000100a00 */
[--C-:B------:R-:W-:Y:S01]  /*8a50*/  IMAD.WIDE R20, R2, 0x2, R10.reuse ;  /* 0x0000000202147825 */ /* 0x100fe200078e020a */
[----:B------:R-:W-:Y:S03]  /*8a60*/  STL.64 [R1+0x278], R22 ;  /* 0x0002781601007387 */ /* 0x000fe60000100a00 */
[--C-:B------:R-:W-:Y:S02]  /*8a70*/  IMAD.WIDE R18, R3, 0x2, R10.reuse ;  /* 0x0000000203127825 */ /* 0x100fe400078e020a */
[----:B------:R-:W5:Y:S04]  /*8a80*/  LDL.LU.64 R2, [R1+0x98] ;  /* 0x0000980001027983 */ /* 0x000f680000300a00 */
[----:B------:R0:W-:Y:S04]  /*8a90*/  STL.64 [R1+0x280], R20 ;  /* 0x0002801401007387 */ /* 0x0001e80000100a00 */
[----:B------:R1:W-:Y:S01]  /*8aa0*/  STL.64 [R1+0xd8], R18 ;  /* 0x0000d81201007387 */ /* 0x0003e20000100a00 */
[----:B0-----:R-:W-:-:S04]  /*8ab0*/  IMAD.WIDE R20, R16, 0x2, R10 ;  /* 0x0000000210147825 */ /* 0x001fc800078e020a */
[--C-:B-1----:R-:W-:Y:S01]  /*8ac0*/  IMAD.WIDE R18, R17, 0x2, R10.reuse ;  /* 0x0000000211127825 */ /* 0x102fe200078e020a */
[----:B------:R-:W-:Y:S04]  /*8ad0*/  STL.64 [R1+0x298], R20 ;  /* 0x0002981401007387 */ /* 0x000fe80000100a00 */
[----:B------:R-:W-:Y:S04]  /*8ae0*/  STL.64 [R1+0xd0], R18 ;  /* 0x0000d01201007387 */ /* 0x000fe80000100a00 */
[----:B------:R-:W5:Y:S01]  /*8af0*/  LDL.LU.64 R24, [R1+0x90] ;  /* 0x0000900001187983 */ /* 0x000f620000300a00 */
[----:B--2---:R-:W-:-:S04]  /*8b00*/  IMAD.WIDE R16, R14, 0x2, R10 ;  /* 0x000000020e107825 */ /* 0x004fc800078e020a */
[--C-:B------:R-:W-:Y:S01]  /*8b10*/  IMAD.WIDE R14, R15, 0x2, R10.reuse ;  /* 0x000000020f0e7825 */ /* 0x100fe200078e020a */
[----:B------:R0:W-:Y:S04]  /*8b20*/  STL.64 [R1+0x2a8], R16 ;  /* 0x0002a81001007387 */ /* 0x0001e80000100a00 */
[----:B------:R3:W-:Y:S04]  /*8b30*/  STL.64 [R1+0xc8], R14 ;  /* 0x0000c80e01007387 */ /* 0x0007e80000100a00 */
[----:B------:R-:W2:Y:S01]  /*8b40*/  LDL.LU.64 R22, [R1+0x28] ;  /* 0x0000280001167983 */ /* 0x000ea20000300a00 */
[----:B0-----:R-:W-:-:S04]  /*8b50*/  IMAD.WIDE R16, R12, 0x2, R10 ;  /* 0x000000020c107825 */ /* 0x001fc800078e020a */
[--C-:B---3--:R-:W-:Y:S01]  /*8b60*/  IMAD.WIDE R14, R13, 0x2, R10.reuse ;  /* 0x000000020d0e7825 */ /* 0x108fe200078e020a */
[----:B------:R0:W-:Y:S04]  /*8b70*/  STL.64 [R1+0x2c0], R16 ;  /* 0x0002c01001007387 */ /* 0x0001e80000100a00 */
[----:B------:R-:W3:Y:S04]  /*8b80*/  LDL.LU.64 R20, [R1+0x88] ;  /* 0x0000880001147983 */ /* 0x000ee80000300a00 */
[----:B------:R5:W-:Y:S04]  /*8b90*/  STL.64 [R1+0xc0], R14 ;  /* 0x0000c00e01007387 */ /* 0x000be80000100a00 */
[----:B------:R-:W2:Y:S01]  /*8ba0*/  LDL.LU.64 R18, [R1+0x20] ;  /* 0x0000200001127983 */ /* 0x000ea20000300a00 */
[----:B----4-:R-:W-:-:S05]  /*8bb0*/  IMAD.WIDE R12, R28, 0x2, R10 ;  /* 0x000000021c0c7825 */ /* 0x010fca00078e020a */
[----:B------:R1:W-:Y:S04]  /*8bc0*/  STL.64 [R1+0x2d0], R12 ;  /* 0x0002d00c01007387 */ /* 0x0003e80000100a00 */
[----:B0-----:R-:W4:Y:S01]  /*8bd0*/  LDL.LU.64 R16, [R1+0x18] ;  /* 0x0000180001107983 */ /* 0x001f220000300a00 */
[----:B-----5:R-:W-:-:S05]  /*8be0*/  IMAD.WIDE R14, R29, 0x2, R10 ;  /* 0x000000021d0e7825 */ /* 0x020fca00078e020a */
[----:B------:R0:W-:Y:S01]  /*8bf0*/  STL.64 [R1+0xb8], R14 ;  /* 0x0000b80e01007387 */ /* 0x0001e20000100a00 */
[----:B-1----:R-:W-:-:S05]  /*8c00*/  IMAD.WIDE R12, R6, 0x2, R10 ;  /* 0x00000002060c7825 */ /* 0x002fca00078e020a */
[----:B------:R1:W-:Y:S04]  /*8c10*/  STL.64 [R1+0x2e8], R12 ;  /* 0x0002e80c01007387 */ /* 0x0003e80000100a00 */
[----:B0-----:R-:W5:Y:S01]  /*8c20*/  LDL.LU.64 R14, [R1+0x78] ;  /* 0x00007800010e7983 */ /* 0x001f620000300a00 */
[----:B------:R-:W-:-:S05]  /*8c30*/  IMAD.WIDE R6, R7, 0x2, R10 ;  /* 0x0000000207067825 */ /* 0x000fca00078e020a */
[----:B------:R0:W-:Y:S01]  /*8c40*/  STL.64 [R1+0xb0], R6 ;  /* 0x0000b00601007387 */ /* 0x0001e20000100a00 */
[----:B-1----:R-:W-:-:S04]  /*8c50*/  IMAD.WIDE R12, R8, 0x2, R10 ;  /* 0x00000002080c7825 */ /* 0x002fc800078e020a */
[--C-:B0-----:R-:W-:Y:S01]  /*8c60*/  IMAD.WIDE R6, R9, 0x2, R10.reuse ;  /* 0x0000000209067825 */ /* 0x101fe200078e020a */
[----:B------:R0:W-:Y:S03]  /*8c70*/  STL.64 [R1+0x2f8], R12 ;  /* 0x0002f80c01007387 */ /* 0x0001e60000100a00 */
[----:B------:R-:W-:Y:S01]  /*8c80*/  IMAD.WIDE R10, R0, 0x2, R10 ;  /* 0x00000002000a7825 */ /* 0x000fe200078e020a */
[----:B0-----:R-:W2:Y:S04]  /*8c90*/  LDL.LU.64 R12, [R1+0x10] ;  /* 0x00001000010c7983 */ /* 0x001ea80000300a00 */
[----:B------:R-:W2:Y:S04]  /*8ca0*/  LDL.LU.64 R28, [R1+0x70] ;  /* 0x00007000011c7983 */ /* 0x000ea80000300a00 */
[----:B------:R0:W-:Y:S04]  /*8cb0*/  STL.64 [R1+0xa8], R6 ;  /* 0x0000a80601007387 */ /* 0x0001e80000100a00 */
[----:B0-----:R-:W2:Y:S04]  /*8cc0*/  LDL.LU.64 R6, [R1+0x8] ;  /* 0x0000080001067983 */ /* 0x001ea80000300a00 */
[----:B------:R0:W-:Y:S04]  /*8cd0*/  STL.64 [R1+0x12e0], R10 ;  /* 0x0012e00a01007387 */ /* 0x0001e80000100a00 */
[----:B0-----:R-:W2:Y:S01]  /*8ce0*/  LDL.LU.64 R10, [R1+0x80] ;  /* 0x00008000010a7983 */ /* 0x001ea20000300a00 */
[----:B------:R-:W-:-:S03]  /*8cf0*/  IMAD.MOV.U32 R0, RZ, RZ, R5 ;  /* 0x000000ffff007224 */ /* 0x000fc600078e0005 */
[----:B------:R0:W-:Y:S04]  /*8d00*/  STL [R1+0x11b4], R4 ;  /* 0x0011b40401007387 */ /* 0x0001e80000100800 */
[----:B------:R-:W2:Y:S04]  /*8d10*/  LDL.LU.64 R8, [R1+0x68] ;  /* 0x0000680001087983 */ /* 0x000ea80000300a00 */
[----:B0-----:R-:W2:Y:S04]  /*8d20*/  LDL.LU.64 R4, [R1+0x1360] ;  /* 0x0013600001047983 */ /* 0x001ea80000300a00 */
[----:B--2---:R-:W-:Y:S04]  /*8d30*/  STL [R1+0x11b0], R4 ;  /* 0x0011b00401007387 */ /* 0x004fe80000100800 */
[----:B------:R0:W-:Y:S02]  /*8d40*/  STL [R1+0x11ac], R0 ;  /* 0x0011ac0001007387 */ /* 0x0001e40000100800 */
[----:B0-----:R-:W-:-:S02]  /*8d50*/  IMAD.MOV.U32 R0, RZ, RZ, R5 ;  /* 0x000000ffff007224 */ /* 0x001fc400078e0005 */
[----:B------:R-:W2:Y:S04]  /*8d60*/  LDL.LU.64 R4, [R1+0x60] ;  /* 0x0000600001047983 */ /* 0x000ea80000300a00 */
[----:B------:R0:W-:Y:S04]  /*8d70*/  STL [R1+0x11a4], R0 ;  /* 0x0011a40001007387 */ /* 0x0001e80000100800 */
[----:B------:R1:W-:Y:S01]  /*8d80*/  STL [R1+0x11a8], R2 ;  /* 0x0011a80201007387 */ /* 0x0003e20000100800 */
[----:B0-----:R-:W-:-:S03]  /*8d90*/  IMAD.MOV.U32 R0, RZ, RZ, R3 ;  /* 0x000000ffff007224 */ /* 0x001fc600078e0003 */
[----:B-1----:R-:W2:Y:S04]  /*8da0*/  LDL.LU.64 R2, [R1+0x1358] ;  /* 0x0013580001027983 */ /* 0x002ea80000300a00 */
        /* <DEDUP_REMOVED lines=8> */
[----:B------:R-:W-:Y:S04]  /*8e30*/  STL [R1+0x1190], R22 ;  /* 0x0011901601007387 */ /* 0x000fe80000100800 */
[----:B------:R0:W-:Y:S02]  /*8e40*/  STL [R1+0x118c], R0 ;  /* 0x00118c0001007387 */ /* 0x0001e40000100800 */
[----:B0-----:R-:W-:-:S02]  /*8e50*/  IMAD.MOV.U32 R0, RZ, RZ, R23 ;  /* 0x000000ffff007224 */ /* 0x001fc400078e0017 */
[----:B------:R-:W2:Y:S04]  /*8e60*/  LDL.LU.64 R22, [R1+0x1348] ;  /* 0x0013480001167983 */ /* 0x000ea80000300a00 */
[----:B---3--:R-:W-:Y:S04]  /*8e70*/  STL [R1+0x1188], R20 ;  /* 0x0011881401007387 */ /* 0x008fe80000100800 */
[----:B------:R0:W-:Y:S02]  /*8e80*/  STL [R1+0x1184], R0 ;  /* 0x0011840001007387 */ /* 0x0001e40000100800 */
[----:B0-----:R-:W-:-:S02]  /*8e90*/  IMAD.MOV.U32 R0, RZ, RZ, R21 ;  /* 0x000000ffff007224 */ /* 0x001fc400078e0015 */
[----:B------:R-:W3:Y:S04]  /*8ea0*/  LDL.LU.64 R20, [R1+0x1340] ;  /* 0x0013400001147983 */ /* 0x000ee80000300a00 */
[----:B------:R-:W-:Y:S04]  /*8eb0*/  STL [R1+0x1180], R18 ;  /* 0x0011801201007387 */ /* 0x000fe80000100800 */
[----:B------:R0:W-:Y:S02]  /*8ec0*/  STL [R1+0x117c], R0 ;  /* 0x00117c0001007387 */ /* 0x0001e40000100800 */
[----:B0-----:R-:W-:-:S02]  /*8ed0*/  IMAD.MOV.U32 R0, RZ, RZ, R19 ;  /* 0x000000ffff007224 */ /* 0x001fc400078e0013 */
[----:B------:R-:W2:Y:S04]  /*8ee0*/  LDL.LU.64 R18, [R1+0x1338] ;  /* 0x0013380001127983 */ /* 0x000ea80000300a00 */
[----:B------:R-:W-:Y:S04]  /*8ef0*/  STL [R1+0x1178], R10 ;  /* 0x0011780a01007387 */ /* 0x000fe80000100800 */
[----:B------:R0:W-:Y:S04]  /*8f00*/  STL [R1+0x1174], R0 ;  /* 0x0011740001007387 */ /* 0x0001e80000100800 */
[----:B----4-:R-:W-:Y:S01]  /*8f10*/  STL [R1+0x1170], R16 ;  /* 0x0011701001007387 */ /* 0x010fe20000100800 */
[----:B0-----:R-:W-:-:S05]  /*8f20*/  IMAD.MOV.U32 R0, RZ, RZ, R11 ;  /* 0x000000ffff007224 */ /* 0x001fca00078e000b */
[----:B------:R0:W-:Y:S04]  /*8f30*/  STL [R1+0x116c], R0 ;  /* 0x00116c0001007387 */ /* 0x0001e80000100800 */
[----:B------:R-:W4:Y:S01]  /*8f40*/  LDL.LU.64 R10, [R1+0x40] ;  /* 0x00004000010a7983 */ /* 0x000f220000300a00 */
[----:B0-----:R-:W-:-:S03]  /*8f50*/  IMAD.MOV.U32 R0, RZ, RZ, R17 ;  /* 0x000000ffff007224 */ /* 0x001fc600078e0011 */
[----:B------:R-:W2:Y:S04]  /*8f60*/  LDL.LU.64 R16, [R1+0x1330] ;  /* 0x0013300001107983 */ /* 0x000ea80000300a00 */
[----:B-----5:R-:W-:Y:S04]  /*8f70*/  STL [R1+0x1168], R14 ;  /* 0x0011680e01007387 */ /* 0x020fe80000100800 */
[----:B------:R0:W-:Y:S02]  /*8f80*/  STL [R1+0x1164], R0 ;  /* 0x0011640001007387 */ /* 0x0001e40000100800 */
[----:B0-----:R-:W-:-:S02]  /*8f90*/  IMAD.MOV.U32 R0, RZ, RZ, R15 ;  /* 0x000000ffff007224 */ /* 0x001fc400078e000f */
[----:B------:R-:W5:Y:S04]  /*8fa0*/  LDL.LU.64 R14, [R1+0x1328] ;  /* 0x00132800010e7983 */ /* 0x000f680000300a00 */
[----:B------:R-:W-:Y:S04]  /*8fb0*/  STL [R1+0x1160], R12 ;  /* 0x0011600c01007387 */ /* 0x000fe80000100800 */
[----:B------:R0:W-:Y:S02]  /*8fc0*/  STL [R1+0x115c], R0 ;  /* 0x00115c0001007387 */ /* 0x0001e40000100800 */
[----:B0-----:R-:W-:-:S02]  /*8fd0*/  IMAD.MOV.U32 R0, RZ, RZ, R13 ;  /* 0x000000ffff007224 */ /* 0x001fc400078e000d */
[----:B------:R-:W2:Y:S04]  /*8fe0*/  LDL.LU.64 R12, [R1+0x1320] ;  /* 0x00132000010c7983 */ /* 0x000ea80000300a00 */
        /* <DEDUP_REMOVED lines=11> */
[----:B------:R-:W3:Y:S04]  /*90a0*/  LDL.LU.64 R8, [R1+0x1308] ;  /* 0x0013080001087983 */ /* 0x000ee80000300a00 */
[----:B--2---:R-:W-:Y:S04]  /*90b0*/  STL [R1+0x1140], R6 ;  /* 0x0011400601007387 */ /* 0x004fe80000100800 */
        /* <DEDUP_REMOVED lines=8> */
[----:B------:R0:W-:Y:S04]  /*9140*/  STL [R1+0x112c], R0 ;  /* 0x00112c0001007387 */ /* 0x0001e80000100800 */
[----:B------:R1:W-:Y:S01]  /*9150*/  STL [R1+0x1124], R29 ;  /* 0x0011241d01007387 */ /* 0x0003e20000100800 */
[----:B0-----:R-:W-:-:S03]  /*9160*/  IMAD.MOV.U32 R0, RZ, RZ, R3 ;  /* 0x000000ffff007224 */ /* 0x001fc600078e0003 */
[----:B-1----:R-:W2:Y:S04]  /*9170*/  LDL.LU.64 R28, [R1+0x48] ;  /* 0x00004800011c7983 */ /* 0x002ea80000300a00 */
[----:B------:R0:W-:Y:S04]  /*9180*/  STL [R1+0x1128], R2 ;  /* 0x0011280201007387 */ /* 0x0001e80000100800 */
[----:B0-----:R-:W2:Y:S04]  /*9190*/  LDL.LU.64 R2, [R1+0x12f0] ;  /* 0x0012f00001027983 */ /* 0x001ea80000300a00 */
[----:B------:R-:W-:Y:S04]  /*91a0*/  STL [R1+0x1120], R12 ;  /* 0x0011200c01007387 */ /* 0x000fe80000100800 */
[----:B------:R-:W-:Y:S04]  /*91b0*/  STL [R1+0x111c], R0 ;  /* 0x00111c0001007387 */ /* 0x000fe80000100800 */
[----:B------:R0:W-:Y:S04]  /*91c0*/  STL [R1+0x1114], R13 ;  /* 0x0011140d01007387 */ /* 0x0001e80000100800 */
[----:B0-----:R-:W2:Y:S02]  /*91d0*/  LDL.LU.64 R12, [R1+0x50] ;  /* 0x00005000010c7983 */ /* 0x001ea40000300a00 */
[----:B--2---:R-:W-:-:S02]  /*91e0*/  IMAD.MOV.U32 R0, RZ, RZ, R13 ;  /* 0x000000ffff007224 */ /* 0x004fc400078e000d */
[----:B------:R-:W-:Y:S04]  /*91f0*/  STL [R1+0x1118], R12 ;  /* 0x0011180c01007387 */ /* 0x000fe80000100800 */
[----:B-----5:R-:W-:Y:S04]  /*9200*/  STL [R1+0x1110], R14 ;  /* 0x0011100e01007387 */ /* 0x020fe80000100800 */
[----:B------:R0:W-:Y:S04]  /*9210*/  STL [R1+0x110c], R0 ;  /* 0x00110c0001007387 */ /* 0x0001e80000100800 */
[----:B------:R-:W-:Y:S01]  /*9220*/  STL [R1+0x1104], R15 ;  /* 0x0011040f01007387 */ /* 0x000fe20000100800 */
[----:B0-----:R-:W-:-:S03]  /*9230*/  IMAD.MOV.U32 R0, RZ, RZ, R29 ;  /* 0x000000ffff007224 */ /* 0x001fc600078e001d */
[----:B------:R-:W-:Y:S04]  /*9240*/  STL [R1+0x1108], R28 ;  /* 0x0011081c01007387 */ /* 0x000fe80000100800 */
[----:B------:R-:W-:Y:S04]  /*9250*/  STL [R1+0x1100], R16 ;  /* 0x0011001001007387 */ /* 0x000fe80000100800 */
[----:B------:R4:W-:Y:S04]  /*9260*/  STL [R1+0x10fc], R0 ;  /* 0x0010fc0001007387 */ /* 0x0009e80000100800 */
[----:B------:R-:W-:Y:S04]  /*9270*/  STL [R1+0x10f4], R17 ;  /* 0x0010f41101007387 */ /* 0x000fe80000100800 */
[----:B------:R-:W2:Y:S01]  /*9280*/  LDL.LU.64 R12, [R1+0xe0] ;  /* 0x0000e000010c7983 */ /* 0x000ea20000300a00 */
[----:B----4-:R-:W-:-:S03]  /*9290*/  IMAD.MOV.U32 R0, RZ, RZ, R11 ;  /* 0x000000ffff007224 */ /* 0x010fc600078e000b */
[----:B------:R0:W-:Y:S04]  /*92a0*/  STL [R1+0x10f8], R10 ;  /* 0x0010f80a01007387 */ /* 0x0001e80000100800 */
[----:B------:R-:W4:Y:S04]  /*92b0*/  LDL.LU.64 R28, [R1+0xe8] ;  /* 0x0000e800011c7983 */ /* 0x000f280000300a00 */
[----:B------:R-:W-:Y:S04]  /*92c0*/  STL [R1+0x10ec], R0 ;  /* 0x0010ec0001007387 */ /* 0x000fe80000100800 */
[----:B------:R-:W-:Y:S04]  /*92d0*/  STL [R1+0x10f0], R18 ;  /* 0x0010f01201007387 */ /* 0x000fe80000100800 */
[----:B------:R-:W-:Y:S04]  /*92e0*/  STL [R1+0x10e4], R19 ;  /* 0x0010e41301007387 */ /* 0x000fe80000100800 */
[----:B------:R-:W-:Y:S04]  /*92f0*/  STL [R1+0x10e8], R2 ;  /* 0x0010e80201007387 */ /* 0x000fe80000100800 */
[----:B------:R-:W-:Y:S04]  /*9300*/  STL [R1+0x10dc], R3 ;  /* 0x0010dc0301007387 */ /* 0x000fe80000100800 */
[----:B0-----:R-:W5:Y:S04]  /*9310*/  LDL.LU.64 R10, [R1+0xf8] ;  /* 0x0000f800010a7983 */ /* 0x001f680000300a00 */
[----:B---3--:R-:W-:Y:S04]  /*9320*/  STL [R1+0x10e0], R20 ;  /* 0x0010e01401007387 */ /* 0x008fe80000100800 */
[----:B------:R0:W-:Y:S04]  /*9330*/  STL [R1+0x10d4], R21 ;  /* 0x0010d41501007387 */ /* 0x0001e80000100800 */
[----:B0-----:R-:W3:Y:S04]  /*9340*/  LDL.LU.64 R20, [R1+0x100] ;  /* 0x0001000001147983 */ /* 0x001ee80000300a00 */
[----:B------:R-:W-:Y:S04]  /*9350*/  STL [R1+0x10d8], R4 ;  /* 0x0010d80401007387 */ /* 0x000fe80000100800 */
[----:B------:R-:W-:Y:S04]  /*9360*/  STL [R1+0x10cc], R5 ;  /* 0x0010cc0501007387 */ /* 0x000fe80000100800 */
[----:B------:R-:W-:Y:S04]  /*9370*/  STL [R1+0x10d0], R22 ;  /* 0x0010d01601007387 */ /* 0x000fe80000100800 */
[----:B------:R0:W-:Y:S04]  /*9380*/  STL [R1+0x10c4], R23 ;  /* 0x0010c41701007387 */ /* 0x0001e80000100800 */
[----:B0-----:R-:W3:Y:S04]  /*9390*/  LDL.LU.64 R22, [R1+0x108] ;  /* 0x0001080001167983 */ /* 0x001ee80000300a00 */
[----:B------:R-:W3:Y:S04]  /*93a0*/  LDL.LU.64 R4, [R1+0x110] ;  /* 0x0001100001047983 */ /* 0x000ee80000300a00 */
[----:B------:R-:W-:Y:S04]  /*93b0*/  STL [R1+0x10c8], R6 ;  /* 0x0010c80601007387 */ /* 0x000fe80000100800 */
[----:B------:R0:W-:Y:S04]  /*93c0*/  STL [R1+0x10bc], R7 ;  /* 0x0010bc0701007387 */ /* 0x0001e80000100800 */
[----:B0-----:R-:W3:Y:S04]  /*93d0*/  LDL.LU.64 R6, [R1+0xf0] ;  /* 0x0000f00001067983 */ /* 0x001ee80000300a00 */
[----:B------:R-:W5:Y:S04]  /*93e0*/  LDL.LU.64 R2, [R1+0x118] ;  /* 0x0001180001027983 */ /* 0x000f680000300a00 */
[----:B------:R-:W-:Y:S04]  /*93f0*/  STL [R1+0x10c0], R24 ;  /* 0x0010c01801007387 */ /* 0x000fe80000100800 */
[----:B------:R-:W-:Y:S04]  /*9400*/  STL [R1+0x10b4], R25 ;  /* 0x0010b41901007387 */ /* 0x000fe80000100800 */
[----:B------:R-:W5:Y:S04]  /*9410*/  LDL.LU.64 R18, [R1+0x120] ;  /* 0x0001200001127983 */ /* 0x000f680000300a00 */
[----:B------:R-:W-:Y:S04]  /*9420*/  STL [R1+0x10b8], R8 ;  /* 0x0010b80801007387 */ /* 0x000fe80000100800 */
[----:B------:R-:W-:Y:S04]  /*9430*/  STL [R1+0x10ac], R9 ;  /* 0x0010ac0901007387 */ /* 0x000fe80000100800 */
[----:B------:R-:W5:Y:S04]  /*9440*/  LDL.LU.64 R16, [R1+0x128] ;  /* 0x0001280001107983 */ /* 0x000f680000300a00 */
[----:B------:R-:W-:Y:S04]  /*9450*/  STL [R1+0x10b0], R26 ;  /* 0x0010b01a01007387 */ /* 0x000fe80000100800 */
[----:B------:R-:W-:Y:S04]  /*9460*/  STL [R1+0x5c8], R27 ;  /* 0x0005c81b01007387 */ /* 0x000fe80000100800 */
[----:B------:R-:W5:Y:S04]  /*9470*/  LDL.LU.64 R14, [R1+0x138] ;  /* 0x00013800010e7983 */ /* 0x000f680000300a00 */
[----:B--2---:R0:W-:Y:S01]  /*9480*/  STL [R1+0x5d0], R12 ;  /* 0x0005d00c01007387 */ /* 0x0041e20000100800 */
[----:B------:R-:W-:-:S03]  /*9490*/  IMAD.MOV.U32 R0, RZ, RZ, R13 ;  /* 0x000000ffff007224 */ /* 0x000fc600078e000d */
[----:B0-----:R-:W2:Y:S04]  /*94a0*/  LDL.LU.64 R12, [R1+0x130] ;  /* 0x00013000010c7983 */ /* 0x001ea80000300a00 */
[----:B------:R0:W-:Y:S04]  /*94b0*/  STL [R1+0x5cc], R0 ;  /* 0x0005cc0001007387 */ /* 0x0001e80000100800 */
[----:B----4-:R1:W-:Y:S01]  /*94c0*/  STL [R1+0x5d8], R28 ;  /* 0x0005d81c01007387 */ /* 0x0103e20000100800 */
[----:B0-----:R-:W-:-:S03]  /*94d0*/  IMAD.MOV.U32 R0, RZ, RZ, R29 ;  /* 0x000000ffff007224 */ /* 0x001fc600078e001d */
[----:B-1----:R-:W4:Y:S04]  /*94e0*/  LDL.LU.64 R28, [R1+0x148] ;  /* 0x00014800011c7983 */ /* 0x002f280000300a00 */
[----:B------:R0:W-:Y:S04]  /*94f0*/  STL [R1+0x5d4], R0 ;  /* 0x0005d40001007387 */ /* 0x0001e80000100800 */
[----:B---3--:R1:W-:Y:S01]  /*9500*/  STL [R1+0x5e0], R6 ;  /* 0x0005e00601007387 */ /* 0x0083e20000100800 */
[----:B0-----:R-:W-:-:S03]  /*9510*/  IMAD.MOV.U32 R0, RZ, RZ, R7 ;  /* 0x000000ffff007224 */ /* 0x001fc600078e0007 */
[----:B-1----:R-:W3:Y:S04]  /*9520*/  LDL.LU.64 R6, [R1+0x140] ;  /* 0x0001400001067983 */ /* 0x002ee80000300a00 */
[----:B------:R0:W-:Y:S04]  /*9530*/  STL [R1+0x5dc], R0 ;  /* 0x0005dc0001007387 */ /* 0x0001e80000100800 */
[----:B-----5:R1:W-:Y:S01]  /*9540*/  STL [R1+0x5e8], R10 ;  /* 0x0005e80a01007387 */ /* 0x0203e20000100800 */
[----:B0-----:R-:W-:-:S03]  /*9550*/  IMAD.MOV.U32 R0, RZ, RZ, R11 ;  /* 0x000000ffff007224 */ /* 0x001fc600078e000b */
[----:B-1----:R-:W5:Y:S04]  /*9560*/  LDL.LU.64 R10, [R1+0x160] ;  /* 0x00016000010a7983 */ /* 0x002f680000300a00 */
[----:B------:R0:W-:Y:S04]  /*9570*/  STL [R1+0x5e4], R0 ;  /* 0x0005e40001007387 */ /* 0x0001e80000100800 */
[----:B------:R1:W-:Y:S01]  /*9580*/  STL [R1+0x5f0], R20 ;  /* 0x0005f01401007387 */ /* 0x0003e20000100800 */
        /* <DEDUP_REMOVED lines=27> */
[----:B--2---:R1:W-:Y:S01]  /*9740*/  STL [R1+0x628], R12 ;  /* 0x0006280c01007387 */ /* 0x0043e20000100800 */
[----:B0-----:R-:W-:-:S03]  /*9750*/  IMAD.MOV.U32 R0, RZ, RZ, R13 ;  /* 0x000000ffff007224 */ /* 0x001fc600078e000d */
[----:B-1----:R-:W2:Y:S04]  /*9760*/  LDL.LU.64 R12, [R1+0x1c0] ;  /* 0x0001c000010c7983 */ /* 0x002ea80000300a00 */
        /* <DEDUP_REMOVED lines=40> */
[----:B------:R2:W-:Y:S02]  /*99f0*/  STL [R1+0x674], R0 ;  /* 0x0006740001007387 */ /* 0x0005e40000100800 */
[----:B--2---:R-:W-:Y:S02]  /*9a00*/  IMAD.MOV.U32 R0, RZ, RZ, R13 ;  /* 0x000000ffff007224 */ /* 0x004fe400078e000d */
[----:B------:R0:W-:Y:S04]  /*9a10*/  STL [R1+0x680], R12 ;  /* 0x0006800c01007387 */ /* 0x0001e80000100800 */
[----:B0-----:R-:W2:Y:S04]  /*9a20*/  LDL.LU.64 R12, [R1+0x1b8] ;  /* 0x0001b800010c7983 */ /* 0x001ea80000300a00 */
[----:B------:R0:W-:Y:S04]  /*9a30*/  STL [R1+0x67c], R0 ;  /* 0x00067c0001007387 */ /* 0x0001e80000100800 */
[----:B----4-:R1:W-:Y:S01]  /*9a40*/  STL [R1+0x688], R28 ;  /* 0x0006881c01007387 */ /* 0x0103e20000100800 */
[----:B0-----:R-:W-:-:S03]  /*9a50*/  IMAD.MOV.U32 R0, RZ, RZ, R29 ;  /* 0x000000ffff007224 */ /* 0x001fc600078e001d */
[----:B-1----:R-:W4:Y:S04]  /*9a60*/  LDL.LU.64 R28, [R1+0x248] ;  /* 0x00024800011c7983 */ /* 0x002f280000300a00 */
[----:B------:R3:W-:Y:S02]  /*9a70*/  STL [R1+0x684], R0 ;  /* 0x0006840001007387 */ /* 0x0007e40000100800 */
[----:B---3--:R-:W-:Y:S02]  /*9a80*/  IMAD.MOV.U32 R0, RZ, RZ, R7 ;  /* 0x000000ffff007224 */ /* 0x008fe400078e0007 */
[----:B------:R0:W-:Y:S04]  /*9a90*/  STL [R1+0x690], R6 ;  /* 0x0006900601007387 */ /* 0x0001e80000100800 */
[----:B0-----:R-:W3:Y:S04]  /*9aa0*/  LDL.LU.64 R6, [R1+0x1c8] ;  /* 0x0001c80001067983 */ /* 0x001ee80000300a00 */
        /* <DEDUP_REMOVED lines=9> */
[----:B------:R-:W-:Y:S04]  /*9b40*/  STL [R1+0x6a8], R22 ;  /* 0x0006a81601007387 */ /* 0x000fe80000100800 */
[----:B------:R-:W5:Y:S01]  /*9b50*/  LDL.LU.64 R24, [R1+0x270] ;  /* 0x0002700001187983 */ /* 0x000f620000300a00 */
[----:B0-----:R-:W-:-:S05]  /*9b60*/  IMAD.MOV.U32 R0, RZ, RZ, R23 ;  /* 0x000000ffff007224 */ /* 0x001fca00078e0017 */
[----:B------:R0:W-:Y:S04]  /*9b70*/  STL [R1+0x6a4], R0 ;  /* 0x0006a40001007387 */ /* 0x0001e80000100800 */
[----:B------:R-:W-:Y:S01]  /*9b80*/  STL [R1+0x6b0], R4 ;  /* 0x0006b00401007387 */ /* 0x000fe20000100800 */
[----:B0-----:R-:W-:-:S03]  /*9b90*/  IMAD.MOV.U32 R0, RZ, RZ, R5 ;  /* 0x000000ffff007224 */ /* 0x001fc600078e0005 */
[----:B------:R-:W5:Y:S04]  /*9ba0*/  LDL.LU.64 R22, [R1+0x1e0] ;  /* 0x0001e00001167983 */ /* 0x000f680000300a00 */
[----:B------:R0:W-:Y:S02]  /*9bb0*/  STL [R1+0x6ac], R0 ;  /* 0x0006ac0001007387 */ /* 0x0001e40000100800 */
[----:B0-----:R-:W-:Y:S02]  /*9bc0*/  IMAD.MOV.U32 R0, RZ, RZ, R3 ;  /* 0x000000ffff007224 */ /* 0x001fe400078e0003 */
[----:B------:R0:W-:Y:S04]  /*9bd0*/  STL [R1+0x6b8], R2 ;  /* 0x0006b80201007387 */ /* 0x0001e80000100800 */
[----:B0-----:R-:W5:Y:S04]  /*9be0*/  LDL.LU.64 R2, [R1+0x288] ;  /* 0x0002880001027983 */ /* 0x001f680000300a00 */
        /* <DEDUP_REMOVED lines=14> */
[----:B------:R-:W-:Y:S04]  /*9cd0*/  STL [R1+0x6d8], R12 ;  /* 0x0006d80c01007387 */ /* 0x000fe80000100800 */
[----:B------:R-:W2:Y:S04]  /*9ce0*/  LDL.LU.64 R4, [R1+0x2a0] ;  /* 0x0002a00001047983 */ /* 0x000ea80000300a00 */
[----:B------:R4:W-:Y:S02]  /*9cf0*/  STL [R1+0x6d4], R0 ;  /* 0x0006d40001007387 */ /* 0x0009e40000100800 */
[----:B----4-:R-:W-:-:S02]  /*9d00*/  IMAD.MOV.U32 R0, RZ, RZ, R29 ;  /* 0x000000ffff007224 */ /* 0x010fc400078e001d */
[----:B------:R-:W-:Y:S04]  /*9d10*/  STL [R1+0x6e0], R28 ;  /* 0x0006e01c01007387 */ /* 0x000fe80000100800 */
[----:B------:R-:W4:Y:S04]  /*9d20*/  LDL.LU.64 R12, [R1+0x208] ;  /* 0x00020800010c7983 */ /* 0x000f280000300a00 */
[----:B------:R0:W-:Y:S04]  /*9d30*/  STL [R1+0x6dc], R0 ;  /* 0x0006dc0001007387 */ /* 0x0001e80000100800 */
[----:B---3--:R1:W-:Y:S01]  /*9d40*/  STL [R1+0x6e8], R6 ;  /* 0x0006e80601007387 */ /* 0x0083e20000100800 */
[----:B0-----:R-:W-:-:S03]  /*9d50*/  IMAD.MOV.U32 R0, RZ, RZ, R7 ;  /* 0x000000ffff007224 */ /* 0x001fc600078e0007 */
[----:B------:R-:W3:Y:S04]  /*9d60*/  LDL.LU.64 R28, [R1+0x2b0] ;  /* 0x0002b000011c7983 */ /* 0x000ee80000300a00 */
[----:B-----5:R-:W-:Y:S04]  /*9d70*/  STL [R1+0x6f0], R10 ;  /* 0x0006f00a01007387 */ /* 0x020fe80000100800 */
[----:B------:R0:W-:Y:S04]  /*9d80*/  STL [R1+0x6e4], R0 ;  /* 0x0006e40001007387 */ /* 0x0001e80000100800 */
[----:B-1----:R-:W5:Y:S01]  /*9d90*/  LDL.LU.64 R6, [R1+0x210] ;  /* 0x0002100001067983 */ /* 0x002f620000300a00 */
[----:B0-----:R-:W-:-:S03]  /*9da0*/  IMAD.MOV.U32 R0, RZ, RZ, R11 ;  /* 0x000000ffff007224 */ /* 0x001fc600078e000b */
[----:B------:R-:W-:Y:S04]  /*9db0*/  STL [R1+0x6f8], R20 ;  /* 0x0006f81401007387 */ /* 0x000fe80000100800 */
[----:B------:R0:W-:Y:S04]  /*9dc0*/  STL [R1+0x6ec], R0 ;  /* 0x0006ec0001007387 */ /* 0x0001e80000100800 */
[----:B------:R-:W5:Y:S01]  /*9dd0*/  LDL.LU.64 R10, [R1+0x2b8] ;  /* 0x0002b800010a7983 */ /* 0x000f620000300a00 */
[----:B0-----:R-:W-:-:S03]  /*9de0*/  IMAD.MOV.U32 R0, RZ, RZ, R21 ;  /* 0x000000ffff007224 */ /* 0x001fc600078e0015 */
[----:B------:R-:W-:Y:S04]  /*9df0*/  STL [R1+0x700], R24 ;  /* 0x0007001801007387 */ /* 0x000fe80000100800 */
[----:B------:R0:W-:Y:S04]  /*9e00*/  STL [R1+0x6f4], R0 ;  /* 0x0006f40001007387 */ /* 0x0001e80000100800 */
[----:B------:R-:W5:Y:S01]  /*9e10*/  LDL.LU.64 R20, [R1+0x220] ;  /* 0x0002200001147983 */ /* 0x000f620000300a00 */
[----:B0-----:R-:W-:-:S03]  /*9e20*/  IMAD.MOV.U32 R0, RZ, RZ, R25 ;  /* 0x000000ffff007224 */ /* 0x001fc600078e0019 */
[----:B------:R-:W-:Y:S04]  /*9e30*/  STL [R1+0x708], R22 ;  /* 0x0007081601007387 */ /* 0x000fe80000100800 */
[----:B------:R0:W-:Y:S02]  /*9e40*/  STL [R1+0x6fc], R0 ;  /* 0x0006fc0001007387 */ /* 0x0001e40000100800 */
[----:B0-----:R-:W-:Y:S02]  /*9e50*/  IMAD.MOV.U32 R0, RZ, RZ, R23 ;  /* 0x000000ffff007224 */ /* 0x001fe400078e0017 */
[----:B------:R-:W5:Y:S04]  /*9e60*/  LDL.LU.64 R22, [R1+0x2c8] ;  /* 0x0002c80001167983 */ /* 0x000f680000300a00 */
        /* <DEDUP_REMOVED lines=23> */
[----:B---3--:R-:W-:Y:S04]  /*9fe0*/  STL [R1+0x740], R28 ;  /* 0x0007401c01007387 */ /* 0x008fe80000100800 */
[----:B------:R0:W-:Y:S04]  /*9ff0*/  STL [R1+0x734], R0 ;  /* 0x0007340001007387 */ /* 0x0001e80000100800 */
[----:B-1----:R-:W3:Y:S01]  /*a000*/  LDL.LU.64 R12, [R1+0x2f0] ;  /* 0x0002f000010c7983 */ /* 0x002ee20000300a00 */
[----:B0-----:R-:W-:-:S03]  /*a010*/  IMAD.MOV.U32 R0, RZ, RZ, R29 ;  /* 0x000000ffff007224 */ /* 0x001fc600078e001d */
[----:B-----5:R-:W-:Y:S04]  /*a020*/  STL [R1+0x748], R6 ;  /* 0x0007480601007387 */ /* 0x020fe80000100800 */
[----:B------:R0:W-:Y:S04]  /*a030*/  STL [R1+0x73c], R0 ;  /* 0x00073c0001007387 */ /* 0x0001e80000100800 */
[----:B------:R-:W4:Y:S01]  /*a040*/  LDL.LU.64 R28, [R1+0x250] ;  /* 0x00025000011c7983 */ /* 0x000f220000300a00 */
        /* <DEDUP_REMOVED lines=9> */
[----:B------:R-:W5:Y:S04]  /*a0e0*/  LDL.LU.64 R20, [R1+0x308] ;  /* 0x0003080001147983 */ /* 0x000f680000300a00 */
[----:B------:R0:W-:Y:S04]  /*a0f0*/  STL [R1+0x754], R0 ;  /* 0x0007540001007387 */ /* 0x0001e80000100800 */
[----:B------:R-:W-:Y:S04]  /*a100*/  STL [R1+0x760], R22 ;  /* 0x0007601601007387 */ /* 0x000fe80000100800 */
[----:B------:R-:W5:Y:S01]  /*a110*/  LDL.LU.64 R24, [R1+0x268] ;  /* 0x0002680001187983 */ /* 0x000f620000300a00 */
[----:B0-----:R-:W-:-:S05]  /*a120*/  IMAD.MOV.U32 R0, RZ, RZ, R23 ;  /* 0x000000ffff007224 */ /* 0x001fca00078e0017 */
        /* <DEDUP_REMOVED lines=9> */
[----:B------:R1:W-:Y:S04]  /*a1c0*/  STL [R1+0x778], R16 ;  /* 0x0007781001007387 */ /* 0x0003e80000100800 */
[----:B------:R-:W5:Y:S01]  /*a1d0*/  LDL.LU.64 R6, [R1+0x318] ;  /* 0x0003180001067983 */ /* 0x000f620000300a00 */
[----:B0-----:R-:W-:-:S03]  /*a1e0*/  IMAD.MOV.U32 R0, RZ, RZ, R17 ;  /* 0x000000ffff007224 */ /* 0x001fc600078e0011 */
[----:B------:R-:W-:Y:S04]  /*a1f0*/  STL [R1+0x780], R14 ;  /* 0x0007800e01007387 */ /* 0x000fe80000100800 */
[----:B------:R0:W-:Y:S04]  /*a200*/  STL [R1+0x774], R0 ;  /* 0x0007740001007387 */ /* 0x0001e80000100800 */
[----:B-1----:R-:W5:Y:S01]  /*a210*/  LDL.LU.64 R16, [R1+0x280] ;  /* 0x0002800001107983 */ /* 0x002f620000300a00 */
[----:B0-----:R-:W-:-:S03]  /*a220*/  IMAD.MOV.U32 R0, RZ, RZ, R15 ;  /* 0x000000ffff007224 */ /* 0x001fc600078e000f */
[----:B--2---:R-:W-:Y:S04]  /*a230*/  STL [R1+0x788], R4 ;  /* 0x0007880401007387 */ /* 0x004fe80000100800 */
[----:B------:R0:W-:Y:S04]  /*a240*/  STL [R1+0x77c], R0 ;  /* 0x00077c0001007387 */ /* 0x0001e80000100800 */
[----:B------:R-:W2:Y:S04]  /*a250*/  LDL.LU.64 R14, [R1+0x320] ;  /* 0x00032000010e7983 */ /* 0x000ea80000300a00 */
[----:B------:R-:W2:Y:S01]  /*a260*/  LDL.LU.64 R22, [R1+0xd8] ;  /* 0x0000d80001167983 */ /* 0x000ea20000300a00 */
[----:B0-----:R-:W-:-:S05]  /*a270*/  IMAD.MOV.U32 R0, RZ, RZ, R5 ;  /* 0x000000ffff007224 */ /* 0x001fca00078e0005 */
[----:B------:R0:W-:Y:S04]  /*a280*/  STL [R1+0x784], R0 ;  /* 0x0007840001007387 */ /* 0x0001e80000100800 */
[----:B---3--:R1:W-:Y:S01]  /*a290*/  STL [R1+0x790], R12 ;  /* 0x0007900c01007387 */ /* 0x0083e20000100800 */
[----:B0-----:R-:W-:-:S03]  /*a2a0*/  IMAD.MOV.U32 R0, RZ, RZ, R13 ;  /* 0x000000ffff007224 */ /* 0x001fc600078e000d */
[----:B-1----:R-:W3:Y:S04]  /*a2b0*/  LDL.LU.64 R12, [R1+0x328] ;  /* 0x00032800010c7983 */ /* 0x002ee80000300a00 */
[----:B------:R0:W-:Y:S04]  /*a2c0*/  STL [R1+0x78c], R0 ;  /* 0x00078c0001007387 */ /* 0x0001e80000100800 */
[----:B----4-:R1:W-:Y:S01]  /*a2d0*/  STL [R1+0x798], R28 ;  /* 0x0007981c01007387 */ /* 0x0103e20000100800 */
[----:B0-----:R-:W-:-:S03]  /*a2e0*/  IMAD.MOV.U32 R0, RZ, RZ, R29 ;  /* 0x000000ffff007224 */ /* 0x001fc600078e001d */
[----:B------:R-:W4:Y:S04]  /*a2f0*/  LDL.LU.64 R4, [R1+0x298] ;  /* 0x0002980001047983 */ /* 0x000f280000300a00 */
[----:B-----5:R-:W-:Y:S04]  /*a300*/  STL [R1+0x7a0], R8 ;  /* 0x0007a00801007387 */ /* 0x020fe80000100800 */
[----:B------:R0:W-:Y:S04]  /*a310*/  STL [R1+0x794], R0 ;  /* 0x0007940001007387 */ /* 0x0001e80000100800 */
[----:B-1----:R-:W5:Y:S01]  /*a320*/  LDL.LU.64 R28, [R1+0x330] ;  /* 0x00033000011c7983 */ /* 0x002f620000300a00 */
[----:B0-----:R-:W-:-:S03]  /*a330*/  IMAD.MOV.U32 R0, RZ, RZ, R9 ;  /* 0x000000ffff007224 */ /* 0x001fc600078e0009 */
[----:B------:R-:W-:Y:S04]  /*a340*/  STL [R1+0x7a8], R10 ;  /* 0x0007a80a01007387 */ /* 0x000fe80000100800 */
[----:B------:R0:W-:Y:S04]  /*a350*/  STL [R1+0x79c], R0 ;  /* 0x00079c0001007387 */ /* 0x0001e80000100800 */
[----:B------:R-:W-:Y:S01]  /*a360*/  STL [R1+0x7b0], R20 ;  /* 0x0007b01401007387 */ /* 0x000fe20000100800 */
[----:B0-----:R-:W-:-:S05]  /*a370*/  IMAD.MOV.U32 R0, RZ, RZ, R11 ;  /* 0x000000ffff007224 */ /* 0x001fca00078e000b */
        /* <DEDUP_REMOVED lines=14> */
[----:B------:R-:W-:Y:S04]  /*a460*/  STL [R1+0x7d0], R6 ;  /* 0x0007d00601007387 */ /* 0x000fe80000100800 */
[----:B------:R0:W-:Y:S04]  /*a470*/  STL [R1+0x7c4], R0 ;  /* 0x0007c40001007387 */ /* 0x0001e80000100800 */
[----:B-1----:R-:W5:Y:S01]  /*a480*/  LDL.LU.64 R18, [R1+0x340] ;  /* 0x0003400001127983 */ /* 0x002f620000300a00 */
[----:B0-----:R-:W-:-:S03]  /*a490*/  IMAD.MOV.U32 R0, RZ, RZ, R7 ;  /* 0x000000ffff007224 */ /* 0x001fc600078e0007 */
[----:B------:R-:W-:Y:S04]  /*a4a0*/  STL [R1+0x7d8], R16 ;  /* 0x0007d81001007387 */ /* 0x000fe80000100800 */
[----:B------:R0:W-:Y:S02]  /*a4b0*/  STL [R1+0x7cc], R0 ;  /* 0x0007cc0001007387 */ /* 0x0001e40000100800 */
[----:B0-----:R-:W-:Y:S02]  /*a4c0*/  IMAD.MOV.U32 R0, RZ, RZ, R17 ;  /* 0x000000ffff007224 */ /* 0x001fe400078e0011 */
[----:B------:R-:W5:Y:S04]  /*a4d0*/  LDL.LU.64 R16, [R1+0xc8] ;  /* 0x0000c80001107983 */ /* 0x000f680000300a00 */
[----:B------:R2:W-:Y:S02]  /*a4e0*/  STL [R1+0x7d4], R0 ;  /* 0x0007d40001007387 */ /* 0x0005e40000100800 */
[----:B--2---:R-:W-:-:S02]  /*a4f0*/  IMAD.MOV.U32 R0, RZ, RZ, R15 ;  /* 0x000000ffff007224 */ /* 0x004fc400078e000f */
[----:B------:R0:W-:Y:S04]  /*a500*/  STL [R1+0x7e0], R14 ;  /* 0x0007e00e01007387 */ /* 0x0001e80000100800 */
[----:B------:R-:W-:Y:S04]  /*a510*/  STL [R1+0x7e8], R22 ;  /* 0x0007e81601007387 */ /* 0x000fe80000100800 */
[----:B------:R1:W-:Y:S04]  /*a520*/  STL [R1+0x7dc], R0 ;  /* 0x0007dc0001007387 */ /* 0x0003e80000100800 */
[----:B0-----:R-:W2:Y:S01]  /*a530*/  LDL.LU.64 R14, [R1+0x348] ;  /* 0x00034800010e7983 */ /* 0x001ea20000300a00 */
[----:B-1----:R-:W-:-:S03]  /*a540*/  IMAD.MOV.U32 R0, RZ, RZ, R23 ;  /* 0x000000ffff007224 */ /* 0x002fc600078e0017 */
[----:B---3--:R-:W-:Y:S04]  /*a550*/  STL [R1+0x7f0], R12 ;  /* 0x0007f00c01007387 */ /* 0x008fe80000100800 */
[----:B------:R0:W-:Y:S02]  /*a560*/  STL [R1+0x7e4], R0 ;  /* 0x0007e40001007387 */ /* 0x0001e40000100800 */
[----:B0-----:R-:W-:Y:S02]  /*a570*/  IMAD.MOV.U32 R0, RZ, RZ, R13 ;  /* 0x000000ffff007224 */ /* 0x001fe400078e000d */
[----:B----4-:R-:W-:Y:S04]  /*a580*/  STL [R1+0x7f8], R4 ;  /* 0x0007f80401007387 */ /* 0x010fe80000100800 */
[----:B------:R0:W-:Y:S04]  /*a590*/  STL [R1+0x7ec], R0 ;  /* 0x0007ec0001007387 */ /* 0x0001e80000100800 */
[----:B------:R-:W3:Y:S01]  /*a5a0*/  LDL.LU.64 R12, [R1+0x2c0] ;  /* 0x0002c000010c7983 */ /* 0x000ee20000300a00 */
[----:B0-----:R-:W-:-:S03]  /*a5b0*/  IMAD.MOV.U32 R0, RZ, RZ, R5 ;  /* 0x000000ffff007224 */ /* 0x001fc600078e0005 */
[----:B-----5:R-:W-:Y:S04]  /*a5c0*/  STL [R1+0x800], R28 ;  /* 0x0008001c01007387 */ /* 0x020fe80000100800 */
[----:B------:R0:W-:Y:S02]  /*a5d0*/  STL [R1+0x7f4], R0 ;  /* 0x0007f40001007387 */ /* 0x0001e40000100800 */
[----:B0-----:R-:W-:Y:S02]  /*a5e0*/  IMAD.MOV.U32 R0, RZ, RZ, R29 ;  /* 0x000000ffff007224 */ /* 0x001fe400078e001d */
[----:B------:R-:W4:Y:S04]  /*a5f0*/  LDL.LU.64 R28, [R1+0xc0] ;  /* 0x0000c000011c7983 */ /* 0x000f280000300a00 */
[----:B----4-:R0:W-:Y:S04]  /*a600*/  STL.64 [R1+0x12e8], R28 ;  /* 0x0012e81c01007387 */ /* 0x0101e80000100a00 */
[----:B------:R1:W-:Y:S04]  /*a610*/  STL [R1+0x7fc], R0 ;  /* 0x0007fc0001007387 */ /* 0x0003e80000100800 */
[----:B0-----:R-:W4:Y:S01]  /*a620*/  LDL.LU.64 R28, [R1+0x350] ;  /* 0x00035000011c7983 */ /* 0x001f220000300a00 */
[----:B-1----:R-:W-:-:S03]  /*a630*/  IMAD.MOV.U32 R0, RZ, RZ, R11 ;  /* 0x000000ffff007224 */ /* 0x002fc600078e000b */
[----:B------:R0:W-:Y:S04]  /*a640*/  STL [R1+0x808], R10 ;  /* 0x0008080a01007387 */ /* 0x0001e80000100800 */
[----:B0-----:R-:W5:Y:S04]  /*a650*/  LDL.LU.64 R10, [R1+0x358] ;  /* 0x00035800010a7983 */ /* 0x001f680000300a00 */
[----:B------:R0:W-:Y:S04]  /*a660*/  STL [R1+0x804], R0 ;  /* 0x0008040001007387 */ /* 0x0001e80000100800 */
[----:B------:R-:W-:Y:S04]  /*a670*/  STL [R1+0x810], R20 ;  /* 0x0008101401007387 */ /* 0x000fe80000100800 */
[----:B------:R-:W5:Y:S01]  /*a680*/  LDL.LU.64 R26, [R1+0x2d0] ;  /* 0x0002d000011a7983 */ /* 0x000f620000300a00 */
[----:B0-----:R-:W-:-:S03]  /*a690*/  IMAD.MOV.U32 R0, RZ, RZ, R21 ;  /* 0x000000ffff007224 */ /* 0x001fc600078e0015 */
[----:B------:R-:W5:Y:S04]  /*a6a0*/  LDL.LU.64 R8, [R1+0x360] ;  /* 0x0003600001087983 */ /* 0x000f680000300a00 */
        /* <DEDUP_REMOVED lines=16> */
[----:B--2---:R1:W-:Y:S04]  /*a7b0*/  STL [R1+0x830], R14 ;  /* 0x0008300e01007387 */ /* 0x0043e80000100800 */
[----:B0-----:R-:W2:Y:S04]  /*a7c0*/  LDL.LU R0, [R1+0x390] ;  /* 0x0003900001007983 */ /* 0x001ea80000300800 */
[----:B------:R-:W2:Y:S01]  /*a7d0*/  LDL.LU.64 R18, [R1+0x2f8] ;  /* 0x0002f80001127983 */ /* 0x000ea20000300a00 */
[----:B-1----:R-:W-:-:S03]  /*a7e0*/  IMAD.MOV.U32 R14, RZ, RZ, R15 ;  /* 0x000000ffff0e7224 */ /* 0x002fc600078e000f */
[----:B------:R-:W2:Y:S04]  /*a7f0*/  LDL.LU.64 R16, [R1+0x380] ;  /* 0x0003800001107983 */ /* 0x000ea80000300a00 */
[----:B------:R0:W-:Y:S04]  /*a800*/  STL [R1+0x82c], R14 ;  /* 0x00082c0e01007387 */ /* 0x0001e80000100800 */
[----:B---3--:R1:W-:Y:S04]  /*a810*/  STL [R1+0x838], R12 ;  /* 0x0008380c01007387 */ /* 0x0083e80000100800 */
[----:B------:R-:W3:Y:S01]  /*a820*/  LDL.LU R15, [R1+0x394] ;  /* 0x00039400010f7983 */ /* 0x000ee20000300800 */
[----:B0-----:R-:W-:-:S03]  /*a830*/  IMAD.MOV.U32 R14, RZ, RZ, R13 ;  /* 0x000000ffff0e7224 */ /* 0x001fc600078e000d */
[----:B-1----:R-:W2:Y:S04]  /*a840*/  LDL.LU.64 R12, [R1+0xa8] ;  /* 0x0000a800010c7983 */ /* 0x002ea80000300a00 */
[----:B------:R0:W-:Y:S04]  /*a850*/  STL [R1+0x834], R14 ;  /* 0x0008340e01007387 */ /* 0x0001e80000100800 */
[----:B----4-:R1:W-:Y:S01]  /*a860*/  STL [R1+0x840], R28 ;  /* 0x0008401c01007387 */ /* 0x0103e20000100800 */
[----:B0-----:R-:W-:-:S03]  /*a870*/  IMAD.MOV.U32 R14, RZ, RZ, R29 ;  /* 0x000000ffff0e7224 */ /* 0x001fc600078e001d */
[----:B-1----:R-:W4:Y:S04]  /*a880*/  LDL.LU.64 R28, [R1+0x12e8] ;  /* 0x0012e800011c7983 */ /* 0x002f280000300a00 */
[----:B----4-:R-:W-:Y:S04]  /*a890*/  STL [R1+0x848], R28 ;  /* 0x0008481c01007387 */ /* 0x010fe80000100800 */
[----:B------:R0:W-:Y:S02]  /*a8a0*/  STL [R1+0x83c], R14 ;  /* 0x00083c0e01007387 */ /* 0x0001e40000100800 */
[----:B0-----:R-:W-:-:S02]  /*a8b0*/  IMAD.MOV.U32 R14, RZ, RZ, R29 ;  /* 0x000000ffff0e7224 */ /* 0x001fc400078e001d */
[----:B------:R-:W4:Y:S04]  /*a8c0*/  LDL.LU.64 R28, [R1+0x388] ;  /* 0x00038800011c7983 */ /* 0x000f280000300a00 */
[----:B------:R0:W-:Y:S04]  /*a8d0*/  STL [R1+0x844], R14 ;  /* 0x0008440e01007387 */ /* 0x0001e80000100800 */
[----:B-----5:R1:W-:Y:S01]  /*a8e0*/  STL [R1+0x850], R10 ;  /* 0x0008500a01007387 */ /* 0x0203e20000100800 */
[----:B0-----:R-:W-:-:S03]  /*a8f0*/  IMAD.MOV.U32 R14, RZ, RZ, R11 ;  /* 0x000000ffff0e7224 */ /* 0x001fc600078e000b */
[----:B-1----:R-:W5:Y:S04]  /*a900*/  LDL.LU.64 R10, [R1+0x12e0] ;  /* 0x0012e000010a7983 */ /* 0x002f680000300a00 */
[----:B------:R-:W-:Y:S04]  /*a910*/  STL [R1+0x858], R26 ;  /* 0x0008581a01007387 */ /* 0x000fe80000100800 */
[----:B------:R0:W-:Y:S04]  /*a920*/  STL [R1+0x84c], R14 ;  /* 0x00084c0e01007387 */ /* 0x0001e80000100800 */
[----:B------:R1:W-:Y:S01]  /*a930*/  STL [R1+0x860], R8 ;  /* 0x0008600801007387 */ /* 0x0003e20000100800 */
[----:B0-----:R-:W-:-:S02]  /*a940*/  IMAD.MOV.U32 R14, RZ, RZ, R27 ;  /* 0x000000ffff0e7224 */ /* 0x001fc400078e001b */
[----:B-1----:R-:W-:-:S03]  /*a950*/  IMAD.MOV.U32 R8, RZ, RZ, R9 ;  /* 0x000000ffff087224 */ /* 0x002fc600078e0009 */
[----:B------:R-:W-:Y:S04]  /*a960*/  STL [R1+0x854], R14 ;  /* 0x0008540e01007387 */ /* 0x000fe80000100800 */
        /* <DEDUP_REMOVED lines=18> */
[----:B------:R0:W-:Y:S01]  /*aa90*/  STL [R1+0x88c], R2 ;  /* 0x00088c0201007387 */ /* 0x0001e20000100800 */
[----:B--2---:R-:W-:Y:S02]  /*aaa0*/  IMAD R0, R0, c[0x0][0x184], RZ ;  /* 0x0000610000007a24 */ /* 0x004fe400078e02ff */
[----:B------:R-:W-:Y:S01]  /*aab0*/  IMAD.MOV.U32 R3, RZ, RZ, R17 ;  /* 0x000000ffff037224 */ /* 0x000fe200078e0011 */
[----:B------:R-:W-:Y:S01]  /*aac0*/  STL [R1+0x898], R18 ;  /* 0x0008981201007387 */ /* 0x000fe20000100800 */
[----:B0-----:R-:W-:-:S03]  /*aad0*/  IMAD.MOV.U32 R2, RZ, RZ, R19 ;  /* 0x000000ffff027224 */ /* 0x001fc600078e0013 */
[----:B------:R-:W-:Y:S01]  /*aae0*/  STL [R1+0x8a0], R16 ;  /* 0x0008a01001007387 */ /* 0x000fe20000100800 */
[----:B------:R-:W-:-:S03]  /*aaf0*/  LEA R14, P1, R0, c[0x0][0x160], 0x1 ;  /* 0x00005800000e7a11 */ /* 0x000fc600078208ff */
[----:B------:R3:W-:Y:S01]  /*ab00*/  STL [R1+0x894], R2 ;  /* 0x0008940201007387 */ /* 0x0007e20000100800 */
[----:B------:R-:W-:-:S03]  /*ab10*/  IMAD.MOV.U32 R8, RZ, RZ, c[0x0][0x188] ;  /* 0x00006200ff087624 */ /* 0x000fc600078e00ff */
[----:B------:R0:W-:Y:S01]  /*ab20*/  STL [R1+0x89c], R3 ;  /* 0x00089c0301007387 */ /* 0x0001e20000100800 */
[----:B---3--:R-:W-:-:S03]  /*ab30*/  IMAD R2, R15, c[0x0][0x184], RZ ;  /* 0x000061000f027a24 */ /* 0x008fc600078e02ff */
[----:B------:R1:W-:Y:S01]  /*ab40*/  STL [R1+0x8a8], R12 ;  /* 0x0008a80c01007387 */ /* 0x0003e20000100800 */
[----:B------:R-:W-:Y:S01]  /*ab50*/  LEA.HI.X.SX32 R15, R0, c[0x0][0x164], 0x1, P1 ;  /* 0x00005900000f7a11 */ /* 0x000fe200008f0eff */
[----:B0-----:R-:W-:Y:S02]  /*ab60*/  IMAD.MOV.U32 R3, RZ, RZ, R13 ;  /* 0x000000ffff037224 */ /* 0x001fe400078e000d */
[----:B------:R-:W-:-:S03]  /*ab70*/  IMAD R4, R8, 0x7f, RZ ;  /* 0x0000007f08047824 */ /* 0x000fc600078e02ff */
[----:B------:R0:W-:Y:S01]  /*ab80*/  STL [R1+0x8a4], R3 ;  /* 0x0008a40301007387 */ /* 0x0001e20000100800 */
[----:B-1----:R-:W-:-:S04]  /*ab90*/  LEA R12, P0, R2, c[0x0][0x160], 0x1 ;  /* 0x00005800020c7a11 */ /* 0x002fc800078008ff */
[----:B------:R-:W-:Y:S01]  /*aba0*/  LEA.HI.X.SX32 R13, R2, c[0x0][0x164], 0x1, P0 ;  /* 0x00005900020d7a11 */ /* 0x000fe200000f0eff */
[----:B0-----:R-:W-:-:S04]  /*abb0*/  IMAD.WIDE R2, R4, 0x2, R14 ;  /* 0x0000000204027825 */ /* 0x001fc800078e020e */
[----:B------:R-:W-:-:S04]  /*abc0*/  IMAD.WIDE R4, R4, 0x2, R12 ;  /* 0x0000000204047825 */ /* 0x000fc800078e020c */
[C---:B------:R-:W-:Y:S02]  /*abd0*/  IMAD R6, R8.reuse, 0x7d, RZ ;  /* 0x0000007d08067824 */ /* 0x040fe400078e02ff */
[----:B----4-:R-:W-:Y:S01]  /*abe0*/  IMAD.MOV.U32 R0, RZ, RZ, R29 ;  /* 0x000000ffff007224 */ /* 0x010fe200078e001d */
[----:B------:R-:W-:Y:S04]  /*abf0*/  STL [R1+0x8b0], R28 ;  /* 0x0008b01c01007387 */ /* 0x000fe80000100800 */
[----:B------:R-:W-:Y:S04]  /*ac00*/  STL.64 [R1+0x3c0], R14 ;  /* 0x0003c00e01007387 */ /* 0x000fe80000100a00 */
[----:B------:R0:W-:Y:S02]  /*ac10*/  STL [R1+0x8ac], R0 ;  /* 0x0008ac0001007387 */ /* 0x0001e40000100800 */
[----:B0-----:R-:W-:-:S02]  /*ac20*/  IMAD R0, R8, 0x7e, RZ ;  /* 0x0000007e08007824 */ /* 0x001fc400078e02ff */
[----:B-----5:R-:W-:Y:S04]  /*ac30*/  STL [R1+0x8b8], R10 ;  /* 0x0008b80a01007387 */ /* 0x020fe80000100800 */
[----:B------:R-:W-:Y:S04]  /*ac40*/  STL.64 [R1+0x3c8], R12 ;  /* 0x0003c80c01007387 */ /* 0x000fe80000100a00 */
[----:B------:R-:W-:Y:S04]  /*ac50*/  STL [R1+0x8b4], R11 ;  /* 0x0008b40b01007387 */ /* 0x000fe80000100800 */
[----:B------:R-:W-:Y:S04]  /*ac60*/  STL [R1+0x8c0], R2 ;  /* 0x0008c00201007387 */ /* 0x000fe80000100800 */
[----:B------:R0:W-:Y:S04]  /*ac70*/  STL [R1+0x8bc], R3 ;  /* 0x0008bc0301007387 */ /* 0x0001e80000100800 */
[----:B------:R-:W-:Y:S01]  /*ac80*/  STL [R1+0x8c8], R4 ;  /* 0x0008c80401007387 */ /* 0x000fe20000100800 */
[----:B0-----:R-:W-:-:S03]  /*ac90*/  IMAD.WIDE R2, R0, 0x2, R14 ;  /* 0x0000000200027825 */ /* 0x001fc600078e020e */
[----:B------:R0:W-:Y:S04]  /*aca0*/  STL [R1+0x8c4], R5 ;  /* 0x0008c40501007387 */ /* 0x0001e80000100800 */
[----:B------:R-:W-:Y:S04]  /*acb0*/  STL [R1+0x8d0], R2 ;  /* 0x0008d00201007387 */ /* 0x000fe80000100800 */
[----:B------:R1:W-:Y:S01]  /*acc0*/  STL [R1+0x8cc], R3 ;  /* 0x0008cc0301007387 */ /* 0x0003e20000100800 */
[----:B0-----:R-:W-:-:S04]  /*acd0*/  IMAD.WIDE R4, R0, 0x2, R12 ;  /* 0x0000000200047825 */ /* 0x001fc800078e020c */
[----:B------:R-:W-:Y:S01]  /*ace0*/  IMAD R0, R8, 0x7c, RZ ;  /* 0x0000007c08007824 */ /* 0x000fe200078e02ff */
[----:B------:R-:W-:Y:S01]  /*acf0*/  STL [R1+0x8d8], R4 ;  /* 0x0008d80401007387 */ /* 0x000fe20000100800 */
[----:B-1----:R-:W-:-:S03]  /*ad00*/  IMAD.WIDE R2, R6, 0x2, R14 ;  /* 0x0000000206027825 */ /* 0x002fc600078e020e */
[----:B------:R0:W-:Y:S01]  /*ad10*/  STL [R1+0x8d4], R5 ;  /* 0x0008d40501007387 */ /* 0x0001e20000100800 */
[----:B------:R-:W-:-:S03]  /*ad20*/  IMAD.WIDE R6, R6, 0x2, R12 ;  /* 0x0000000206067825 */ /* 0x000fc600078e020c */
[----:B------:R-:W-:Y:S04]  /*ad30*/  STL [R1+0x8e0], R2 ;  /* 0x0008e00201007387 */ /* 0x000fe80000100800 */
[----:B------:R1:W-:Y:S04]  /*ad40*/  STL [R1+0x8dc], R3 ;  /* 0x0008dc0301007387 */ /* 0x0003e80000100800 */
[----:B------:R2:W-:Y:S01]  /*ad50*/  STL [R1+0x8e8], R6 ;  /* 0x0008e80601007387 */ /* 0x0005e20000100800 */
[----:B0-----:R-:W-:-:S04]  /*ad60*/  IMAD.WIDE R4, R0, 0x2, R12 ;  /* 0x0000000200047825 */ /* 0x001fc800078e020c */
[----:B-1----:R-:W-:Y:S01]  /*ad70*/  IMAD.WIDE R2, R0, 0x2, R14 ;  /* 0x0000000200027825 */ /* 0x002fe200078e020e */
[----:B------:R-:W-:Y:S03]  /*ad80*/  STL [R1+0x8e4], R7 ;  /* 0x0008e40701007387 */ /* 0x000fe60000100800 */
[C---:B--2---:R-:W-:Y:S01]  /*ad90*/  IMAD R6, R8.reuse, 0x7b, RZ ;  /* 0x0000007b08067824 */ /* 0x044fe200078e02ff */
[----:B------:R-:W-:Y:S04]  /*ada0*/  STL [R1+0x8f0], R2 ;  /* 0x0008f00201007387 */ /* 0x000fe80000100800 */
[----:B------:R0:W-:Y:S01]  /*adb0*/  STL [R1+0x8ec], R3 ;  /* 0x0008ec0301007387 */ /* 0x0001e20000100800 */
[----:B------:R-:W-:-:S03]  /*adc0*/  IMAD R0, R8, 0x7a, RZ ;  /* 0x0000007a08007824 */ /* 0x000fc600078e02ff */
[----:B------:R-:W-:Y:S01]  /*add0*/  STL [R1+0x8f8], R4 ;  /* 0x0008f80401007387 */ /* 0x000fe20000100800 */
[----:B0-----:R-:W-:-:S03]  /*ade0*/  IMAD.WIDE R2, R6, 0x2, R14 ;  /* 0x0000000206027825 */ /* 0x001fc600078e020e */
        /* <DEDUP_REMOVED lines=403> */
[----:B------:R-:W-:-:S03]  /*c720*/  IMAD.SHL.U32 R0, R8, 0x40, RZ ;  /* 0x0000004008007824 */ /* 0x000fc600078e00ff */
        /* <DEDUP_REMOVED lines=426> */
[----:B------:R-:W2:Y:S01]  /*e1d0*/  S2R R28, SR_TID.X ;  /* 0x00000000001c7919 */ /* 0x000ea20000002100 */
[----:B0-----:R-:W-:-:S03]  /*e1e0*/  IMAD.WIDE R4, R0, 0x2, R12 ;  /* 0x0000000200047825 */ /* 0x001fc600078e020c */
[----:B------:R0:W-:Y:S01]  /*e1f0*/  STL [R1+0x1068], R6 ;  /* 0x0010680601007387 */ /* 0x0001e20000100800 */
[----:B-1----:R-:W-:-:S03]  /*e200*/  IMAD.WIDE R2, R0, 0x2, R14 ;  /* 0x0000000200027825 */ /* 0x002fc600078e020e */
[----:B------:R-:W-:Y:S04]  /*e210*/  STL [R1+0x1064], R7 ;  /* 0x0010640701007387 */ /* 0x000fe80000100800 */
[----:B------:R-:W-:Y:S01]  /*e220*/  STL [R1+0x1070], R2 ;  /* 0x0010700201007387 */ /* 0x000fe20000100800 */
[----:B0-----:R-:W-:-:S03]  /*e230*/  IMAD R6, R8, 0x3, RZ ;  /* 0x0000000308067824 */ /* 0x001fc600078e02ff */
[----:B------:R0:W-:Y:S01]  /*e240*/  STL [R1+0x106c], R3 ;  /* 0x00106c0301007387 */ /* 0x0001e20000100800 */
[----:B------:R-:W-:-:S03]  /*e250*/  IMAD.SHL.U32 R0, R8, 0x2, RZ ;  /* 0x0000000208007824 */ /* 0x000fc600078e00ff */
[----:B------:R-:W-:Y:S01]  /*e260*/  STL [R1+0x1078], R4 ;  /* 0x0010780401007387 */ /* 0x000fe20000100800 */
[----:B0-----:R-:W-:-:S03]  /*e270*/  IMAD.WIDE R2, R6, 0x2, R14 ;  /* 0x0000000206027825 */ /* 0x001fc600078e020e */
[----:B------:R0:W-:Y:S01]  /*e280*/  STL [R1+0x1074], R5 ;  /* 0x0010740501007387 */ /* 0x0001e20000100800 */
[----:B------:R-:W-:-:S03]  /*e290*/  IMAD.WIDE R6, R6, 0x2, R12 ;  /* 0x0000000206067825 */ /* 0x000fc600078e020c */
[----:B------:R-:W-:Y:S04]  /*e2a0*/  STL [R1+0x1080], R2 ;  /* 0x0010800201007387 */ /* 0x000fe80000100800 */
[----:B------:R1:W-:Y:S01]  /*e2b0*/  STL [R1+0x107c], R3 ;  /* 0x00107c0301007387 */ /* 0x0003e20000100800 */
[----:B0-----:R-:W-:-:S03]  /*e2c0*/  IMAD.WIDE R4, R0, 0x2, R12 ;  /* 0x0000000200047825 */ /* 0x001fc600078e020c */
[----:B------:R-:W-:Y:S01]  /*e2d0*/  STL [R1+0x1088], R6 ;  /* 0x0010880601007387 */ /* 0x000fe20000100800 */
[----:B-1----:R-:W-:-:S03]  /*e2e0*/  IMAD.WIDE R2, R0, 0x2, R14 ;  /* 0x0000000200027825 */ /* 0x002fc600078e020e */
[----:B------:R0:W-:Y:S04]  /*e2f0*/  STL [R1+0x1084], R7 ;  /* 0x0010840701007387 */ /* 0x0001e80000100800 */
[----:B------:R-:W-:Y:S04]  /*e300*/  STL [R1+0x1090], R2 ;  /* 0x0010900201007387 */ /* 0x000fe80000100800 */
[----:B------:R1:W-:Y:S01]  /*e310*/  STL [R1+0x108c], R3 ;  /* 0x00108c0301007387 */ /* 0x0003e20000100800 */
[----:B0-----:R-:W-:-:S03]  /*e320*/  IMAD.WIDE R6, R8, 0x2, R14 ;  /* 0x0000000208067825 */ /* 0x001fc600078e020e */
[----:B------:R2:W-:Y:S04]  /*e330*/  STL [R1+0x1098], R4 ;  /* 0x0010980401007387 */ /* 0x0005e80000100800 */
[----:B------:R0:W-:Y:S01]  /*e340*/  STL [R1+0x1094], R5 ;  /* 0x0010940501007387 */ /* 0x0001e20000100800 */
[----:B-1----:R-:W-:-:S03]  /*e350*/  IMAD.WIDE R2, R8, 0x2, R12 ;  /* 0x0000000208027825 */ /* 0x002fc600078e020c */
[----:B------:R-:W-:Y:S04]  /*e360*/  STL [R1+0x10a0], R6 ;  /* 0x0010a00601007387 */ /* 0x000fe80000100800 */
[----:B------:R-:W-:Y:S01]  /*e370*/  STL [R1+0x109c], R7 ;  /* 0x00109c0701007387 */ /* 0x000fe20000100800 */
[----:B--2---:R-:W-:-:S03]  /*e380*/  IMAD.SHL.U32 R4, R28, 0x80, RZ ;  /* 0x000000801c047824 */ /* 0x004fc600078e00ff */
[----:B------:R-:W-:Y:S04]  /*e390*/  STL [R1+0x10a8], R2 ;  /* 0x0010a80201007387 */ /* 0x000fe80000100800 */
[----:B------:R1:W-:Y:S04]  /*e3a0*/  STL [R1+0x10a4], R3 ;  /* 0x0010a40301007387 */ /* 0x0003e80000100800 */
[----:B------:R-:W-:Y:S04]  /*e3b0*/  STL [R1+0x5b8], RZ ;  /* 0x0005b8ff01007387 */ /* 0x000fe80000100800 */
[----:B------:R-:W-:Y:S04]  /*e3c0*/  STL [R1+0x300], RZ ;  /* 0x000300ff01007387 */ /* 0x000fe80000100800 */
[----:B------:R2:W-:Y:S04]  /*e3d0*/  STL [R1+0x11dc], R4 ;  /* 0x0011dc0401007387 */ /* 0x0005e80000100800 */
[----:B------:R-:W-:Y:S04]  /*e3e0*/  STL [R1+0x304], RZ ;  /* 0x000304ff01007387 */ /* 0x000fe80000100800 */
        /* <DEDUP_REMOVED lines=54> */
[----:B------:R-:W3:Y:S04]  /*e750*/  LDL.LU R15, [R1+0x3a4] ;  /* 0x0003a400010f7983 */ /* 0x000ee80000300800 */
[----:B------:R-:W4:Y:S04]  /*e760*/  S2R R29, SR_TID.X ;  /* 0x00000000001d7919 */ /* 0x000f280000002100 */
[----:B------:R-:W5:Y:S04]  /*e770*/  S2R R13, SR_TID.X ;  /* 0x00000000000d7919 */ /* 0x000f680000002100 */
[----:B------:R-:W1:Y:S04]  /*e780*/  S2R R12, SR_TID.X ;  /* 0x00000000000c7919 */ /* 0x000e680000002100 */
[----:B------:R-:W-:Y:S04]  /*e790*/  STL [R1+0x1d0], RZ ;  /* 0x0001d0ff01007387 */ /* 0x000fe80000100800 */
[----:B------:R-:W-:Y:S01]  /*e7a0*/  STL [R1+0x1d4], RZ ;  /* 0x0001d4ff01007387 */ /* 0x000fe20000100800 */
[----:B----4-:R-:W-:-:S03]  /*e7b0*/  LOP3.LUT R29, R29, 0x3f, RZ, 0xc0, !PT ;  /* 0x0000003f1d1d7812 */ /* 0x010fc600078ec0ff */
[----:B------:R-:W-:Y:S02]  /*e7c0*/  STL [R1+0x1d8], RZ ;  /* 0x0001d8ff01007387 */ /* 0x000fe40000100800 */
[----:B0-----:R-:W-:Y:S02]  /*e7d0*/  IMAD.SHL.U32 R5, R29, 0x2, RZ ;  /* 0x000000021d057824 */ /* 0x001fe400078e00ff */
[----:B------:R-:W-:Y:S01]  /*e7e0*/  STL [R1+0x1dc], RZ ;  /* 0x0001dcff01007387 */ /* 0x000fe20000100800 */
[----:B------:R-:W-:-:S03]  /*e7f0*/  IMAD.MOV.U32 R29, RZ, RZ, c[0x0][0x18c] ;  /* 0x00006300ff1d7624 */ /* 0x000fc600078e00ff */
[----:B------:R-:W-:Y:S01]  /*e800*/  STL [R1+0x1c0], RZ ;  /* 0x0001c0ff01007387 */ /* 0x000fe20000100800 */
[----:B-1----:R-:W-:-:S03]  /*e810*/  IMAD.SHL.U32 R3, R29, 0x80, RZ ;  /* 0x000000801d037824 */ /* 0x002fc600078e00ff */
[----:B------:R-:W-:Y:S01]  /*e820*/  STL [R1+0x1c4], RZ ;  /* 0x0001c4ff01007387 */ /* 0x000fe20000100800 */
[----:B-----5:R-:W-:-:S03]  /*e830*/  IMAD.SHL.U32 R29, R13, 0x2, RZ ;  /* 0x000000020d1d7824 */ /* 0x020fc600078e00ff */
[----:B------:R-:W-:Y:S01]  /*e840*/  STL [R1+0x1c8], RZ ;  /* 0x0001c8ff01007387 */ /* 0x000fe20000100800 */
[----:B------:R-:W-:-:S03]  /*e850*/  LOP3.LUT R13, R13, 0x7, RZ, 0xc0, !PT ;  /* 0x000000070d0d7812 */ /* 0x000fc600078ec0ff */
[----:B------:R-:W-:Y:S04]  /*e860*/  STL [R1+0x1cc], RZ ;  /* 0x0001ccff01007387 */ /* 0x000fe80000100800 */
[----:B------:R-:W-:Y:S01]  /*e870*/  STL [R1+0x390], RZ ;  /* 0x000390ff01007387 */ /* 0x000fe20000100800 */
[----:B------:R-:W-:-:S03]  /*e880*/  LOP3.LUT R29, R29, 0x10, RZ, 0xc0, !PT ;  /* 0x000000101d1d7812 */ /* 0x000fc600078ec0ff */
[----:B------:R-:W-:Y:S04]  /*e890*/  STL [R1+0x394], RZ ;  /* 0x000394ff01007387 */ /* 0x000fe80000100800 */
[----:B------:R-:W-:Y:S04]  /*e8a0*/  STL [R1+0x398], RZ ;  /* 0x000398ff01007387 */ /* 0x000fe80000100800 */
[----:B------:R-:W-:Y:S01]  /*e8b0*/  STL [R1+0x39c], RZ ;  /* 0x00039cff01007387 */ /* 0x000fe20000100800 */
[----:B------:R-:W-:-:S03]  /*e8c0*/  IMAD R13, R13, 0x110, RZ ;  /* 0x000001100d0d7824 */ /* 0x000fc600078e02ff */
[----:B------:R-:W-:Y:S01]  /*e8d0*/  STL [R1+0x380], RZ ;  /* 0x000380ff01007387 */ /* 0x000fe20000100800 */
[----:B------:R-:W-:-:S03]  /*e8e0*/  LOP3.LUT R29, R29, 0x20, R12, 0xf8, !PT ;  /* 0x000000201d1d7812 */ /* 0x000fc600078ef80c */
[----:B------:R-:W-:Y:S04]  /*e8f0*/  STL [R1+0x384], RZ ;  /* 0x000384ff01007387 */ /* 0x000fe80000100800 */
[----:B------:R-:W-:Y:S04]  /*e900*/  STL [R1+0x388], RZ ;  /* 0x000388ff01007387 */ /* 0x000fe80000100800 */
[----:B------:R-:W-:Y:S04]  /*e910*/  STL [R1+0x38c], RZ ;  /* 0x00038cff01007387 */ /* 0x000fe80000100800 */
[----:B------:R-:W-:Y:S01]  /*e920*/  STL [R1+0x370], RZ ;  /* 0x000370ff01007387 */ /* 0x000fe20000100800 */
[----:B------:R-:W-:-:S03]  /*e930*/  LOP3.LUT R29, R13, R29, RZ, 0x3c, !PT ;  /* 0x0000001d0d1d7212 */ /* 0x000fc600078e3cff */
[----:B------:R-:W-:Y:S04]  /*e940*/  STL [R1+0x374], RZ ;  /* 0x000374ff01007387 */ /* 0x000fe80000100800 */
[----:B------:R-:W-:Y:S04]  /*e950*/  STL [R1+0x378], RZ ;  /* 0x000378ff01007387 */ /* 0x000fe80000100800 */
[----:B------:R-:W-:Y:S04]  /*e960*/  STL [R1+0x37c], RZ ;  /* 0x00037cff01007387 */ /* 0x000fe80000100800 */
[----:B------:R-:W-:Y:S01]  /*e970*/  STL [R1+0x360], RZ ;  /* 0x000360ff01007387 */ /* 0x000fe20000100800 */
[----:B--2---:R-:W-:-:S03]  /*e980*/  LOP3.LUT R4, R29, 0x800, R4, 0xf8, !PT ;  /* 0x000008001d047812 */ /* 0x004fc600078ef804 */
[----:B------:R-:W-:Y:S04]  /*e990*/  STL [R1+0x364], RZ ;  /* 0x000364ff01007387 */ /* 0x000fe80000100800 */
[----:B------:R-:W-:Y:S04]  /*e9a0*/  STL [R1+0x368], RZ ;  /* 0x000368ff01007387 */ /* 0x000fe80000100800 */
[----:B------:R-:W-:Y:S04]  /*e9b0*/  STL [R1+0x36c], RZ ;  /* 0x00036cff01007387 */ /* 0x000fe80000100800 */
[----:B------:R-:W-:Y:S04]  /*e9c0*/  STL [R1+0x350], RZ ;  /* 0x000350ff01007387 */ /* 0x000fe80000100800 */
[----:B------:R-:W0:Y:S01]  /*e9d0*/  S2R R29, SR_TID.X ;  /* 0x00000000001d7919 */ /* 0x000e220000002100 */
[----:B------:R-:W-:-:S04]  /*e9e0*/  SHF.R.S32.HI R2, RZ, 0x1f, R3 ;  /* 0x0000001fff027819 */ /* 0x000fc80000011403 */
[----:B------:R-:W-:Y:S02]  /*e9f0*/  SHF.L.U64.HI R2, R3, 0x1, R2 ;  /* 0x0000000103027819 */ /* 0x000fe40000010202 */
[C---:B------:R-:W-:Y:S02]  /*ea00*/  LOP3.LUT R3, R5.reuse, 0x10, RZ, 0x3c, !PT ;  /* 0x0000001005037812 */ /* 0x040fe400078e3cff */
[C---:B------:R-:W-:Y:S02]  /*ea10*/  LOP3.LUT R3, R5.reuse, 0x40, RZ, 0x3c, !PT ;  /* 0x0000004005037812 */ /* 0x040fe400078e3cff */
[----:B------:R-:W-:Y:S02]  /*ea20*/  LOP3.LUT R3, R5, 0x60, RZ, 0x3c, !PT ;  /* 0x0000006005037812 */ /* 0x000fe400078e3cff */
[----:B------:R-:W-:Y:S01]  /*ea30*/  LOP3.LUT R3, R4, 0x40, RZ, 0x3c, !PT ;  /* 0x0000004004037812 */ /* 0x000fe200078e3cff */
[----:B------:R-:W-:Y:S02]  /*ea40*/  IMAD.SHL.U32 R8, R8, 0x80, RZ ;  /* 0x0000008008087824 */ /* 0x000fe400078e00ff */
[----:B------:R-:W-:Y:S01]  /*ea50*/  IMAD.SHL.U32 R28, R28, 0x2, RZ ;  /* 0x000000021c1c7824 */ /* 0x000fe200078e00ff */
[----:B0-----:R-:W-:-:S05]  /*ea60*/  LOP3.LUT R29, R29, 0x7, RZ, 0xc0, !PT ;  /* 0x000000071d1d7812 */ /* 0x001fca00078ec0ff */
[----:B------:R-:W-:Y:S01]  /*ea70*/  IMAD R29, R29, 0x110, RZ ;  /* 0x000001101d1d7824 */ /* 0x000fe200078e02ff */
[----:B------:R-:W-:Y:S02]  /*ea80*/  SHF.R.S32.HI R0, RZ, 0x1f, R8 ;  /* 0x0000001fff007819 */ /* 0x000fe40000011408 */
[----:B------:R-:W-:Y:S02]  /*ea90*/  LOP3.LUT R7, R5, 0x20, RZ, 0x3c, !PT ;  /* 0x0000002005077812 */ /* 0x000fe400078e3cff */
[----:B------:R-:W-:Y:S02]  /*eaa0*/  LOP3.LUT R29, R29, 0x30, R28, 0x78, !PT ;  /* 0x000000301d1d7812 */ /* 0x000fe400078e781c */
[----:B------:R-:W-:Y:S02]  /*eab0*/  LOP3.LUT R7, R5, 0x50, RZ, 0x3c, !PT ;  /* 0x0000005005077812 */ /* 0x000fe400078e3cff */
[----:B------:R-:W-:Y:S02]  /*eac0*/  SHF.L.U64.HI R0, R8, 0x1, R0 ;  /* 0x0000000108007819 */ /* 0x000fe40000010200 */
[----:B---3--:R-:W-:-:S05]  /*ead0*/  SHF.R.S32.HI R6, RZ, 0x7, R15 ;  /* 0x00000007ff067819 */ /* 0x008fca000001140f */
[----:B------:R0:W-:Y:S04]  /*eae0*/  STL [R1+0x11d4], R6 ;  /* 0x0011d40601007387 */ /* 0x0001e80000100800 */
[----:B------:R1:W-:Y:S04]  /*eaf0*/  STL [R1+0x354], RZ ;  /* 0x000354ff01007387 */ /* 0x0003e80000100800 */
[----:B------:R1:W-:Y:S04]  /*eb00*/  STL [R1+0x358], RZ ;  /* 0x000358ff01007387 */ /* 0x0003e80000100800 */
[----:B------:R1:W-:Y:S04]  /*eb10*/  STL [R1+0x35c], RZ ;  /* 0x00035cff01007387 */ /* 0x0003e80000100800 */
[----:B------:R1:W-:Y:S04]  /*eb20*/  STL [R1+0x3d0], R4 ;  /* 0x0003d00401007387 */ /* 0x0003e80000100800 */
        /* <DEDUP_REMOVED lines=44> */
[----:B------:R1:W-:Y:S01]  /*edf0*/  STL [R1+0x3d4], R3 ;  /* 0x0003d40301007387 */ /* 0x0003e20000100800 */
[----:B0-----:R-:W-:-:S02]  /*ee00*/  LOP3.LUT R6, R5, 0x30, RZ, 0x3c, !PT ;  /* 0x0000003005067812 */ /* 0x001fc400078e3cff */
[----:B------:R-:W-:Y:S02]  /*ee10*/  LOP3.LUT R6, R5, 0x70, RZ, 0x3c, !PT ;  /* 0x0000007005067812 */ /* 0x000fe400078e3cff */
[----:B------:R-:W-:-:S06]  /*ee20*/  LOP3.LUT R5, R29, 0x40, RZ, 0x3c, !PT ;  /* 0x000000401d057812 */ /* 0x000fcc00078e3cff */
.L_x_3:
[----:B01----:R-:W2:Y:S04]  /*ee30*/  LDL.64 R4, [R1+0x3c8] ;  /* 0x0003c80001047983 */ /* 0x003ea80000100a00 */
[----:B-----5:R-:W-:Y:S04]  /*ee40*/  STL [R1+0x27cc], R15 ;  /* 0x0027cc0f01007387 */ /* 0x020fe80000100800 */
        /* <DEDUP_REMOVED lines=212> */
[----:B0-----:R-:W3:Y:S01]  /*fb90*/  LDL.LU R0, [R1+0x5b8] ;  /* 0x0005b80001007983 */ /* 0x001ee20000300800 */
[----:B------:R-:W-:Y:S01]  /*fba0*/  IMAD.MOV.U32 R3, RZ, RZ, -0x80 ;  /* 0xffffff80ff037424 */ /* 0x000fe200078e00ff */
[----:B------:R-:W-:-:S02]  /*fbb0*/  PRMT R15, RZ, 0x7610, R15 ;  /* 0x00007610ff0f7816 */ /* 0x000fc4000000000f */
[----:B------:R-:W-:Y:S01]  /*fbc0*/  STL [R1+0x13a8], R2 ;  /* 0x0013a80201007387 */ /* 0x000fe20000100800 */
[----:B------:R-:W-:-:S03]  /*fbd0*/  PRMT R14, RZ, 0x7610, R14 ;  /* 0x00007610ff0e7816 */ /* 0x000fc6000000000e */
[----:B------:R-:W-:Y:S04]  /*fbe0*/  STL [R1+0x2684], R2 ;  /* 0x0026840201007387 */ /* 0x000fe80000100800 */
[----:B------:R-:W-:Y:S04]  /*fbf0*/  STL [R1+0x268c], R2 ;  /* 0x00268c0201007387 */ /* 0x000fe80000100800 */
[----:B------:R-:W-:Y:S04]  /*fc00*/  STL [R1+0x2694], R2 ;  /* 0x0026940201007387 */ /* 0x000fe80000100800 */
[----:B------:R-:W-:Y:S01]  /*fc10*/  STL [R1+0x26a4], R2 ;  /* 0x0026a40201007387 */ /* 0x000fe20000100800 */
[----:B---3--:R-:W-:-:S03]  /*fc20*/  IMAD R3, R0, R3, c[0x0][0x180] ;  /* 0x0000600000037624 */ /* 0x008fc600078e0203 */
[----:B------:R-:W-:Y:S02]  /*fc30*/  STL [R1+0x1958], R0 ;  /* 0x0019580001007387 */ /* 0x000fe40000100800 */
[C---:B------:R-:W-:Y:S02]  /*fc40*/  ISETP.GT.AND P0, PT, R3.reuse, RZ, PT ;  /* 0x000000ff0300720c */ /* 0x040fe40003f04270 */
[C---:B------:R-:W-:Y:S02]  /*fc50*/  ISETP.GT.AND P1, PT, R3.reuse, 0x1, PT ;  /* 0x000000010300780c */ /* 0x040fe40003f24270 */
[----:B------:R-:W-:-:S09]  /*fc60*/  ISETP.GT.AND P2, PT, R3, 0x2, PT ;  /* 0x000000020300780c */ /* 0x000fd20003f44270 */
[----:B--2---:R-:W2:Y:S04]  /*fc70*/  @P0 LDG.E.U16 R15, [R4.64] ;  /* 0x00000004040f0981 */ /* 0x004ea8000c1e1500 */
[----:B--2---:R0:W-:Y:S04]  /*fc80*/  STL [R1+0x514], R15 ;  /* 0x0005140f01007387 */ /* 0x0041e80000100800 */
[----:B0-----:R-:W2:Y:S04]  /*fc90*/  LDL.LU R15, [R1+0x2abc] ;  /* 0x002abc00010f7983 */ /* 0x001ea80000300800 */
[----:B------:R-:W3:Y:S01]  /*fca0*/  LDL.64 R4, [R1+0x3c0] ;  /* 0x0003c00001047983 */ /* 0x000ee20000100a00 */
[----:B--2---:R-:W-:-:S03]  /*fcb0*/  PRMT R15, RZ, 0x7610, R15 ;  /* 0x00007610ff0f7816 */ /* 0x004fc6000000000f */
[----:B---3--:R-:W2:Y:S04]  /*fcc0*/  @P0 LDG.E.U16 R14, [R4.64] ;  /* 0x00000004040e0981 */ /* 0x008ea8000c1e1500 */
[----:B--2---:R0:W-:Y:S04]  /*fcd0*/  STL [R1+0x510], R14 ;  /* 0x0005100e01007387 */ /* 0x0041e80000100800 */
[----:B0-----:R-:W2:Y:S04]  /*fce0*/  LDL.LU R14, [R1+0x2ab8] ;  /* 0x002ab800010e7983 */ /* 0x001ea80000300800 */
[----:B------:R-:W3:Y:S04]  /*fcf0*/  LDL R4, [R1+0x10a4] ;  /* 0x0010a40001047983 */ /* 0x000ee80000100800 */
[----:B------:R-:W3:Y:S01]  /*fd00*/  LDL R5, [R1+0x10a8] ;  /* 0x0010a80001057983 */ /* 0x000ee20000100800 */
[----:B------:R-:W-:-:S02]  /*fd10*/  ISETP.GT.AND P0, PT, R3, 0x3, PT ;  /* 0x000000030300780c */ /* 0x000fc40003f04270 */
[----:B--2---:R-:W-:Y:S02]  /*fd20*/  PRMT R14, RZ, 0x7610, R14 ;  /* 0x00007610ff0e7816 */ /* 0x004fe4000000000e */
[----:B---3--:R-:W-:-:S04]  /*fd30*/  @P1 LOP3.LUT R5, R5, R4, RZ, 0x3c, !PT ;  /* 0x0000000405051212 */ /* 0x008fc800078e3cff */
[----:B------:R-:W-:-:S04]  /*fd40*/  @P1 LOP3.LUT R4, R5, R4, RZ, 0x3c, !PT ;  /* 0x0000000405041212 */ /* 0x000fc800078e3cff */
[----:B------:R-:W-:-:S05]  /*fd50*/  @P1 LOP3.LUT R5, R5, R4, RZ, 0x3c, !PT ;  /* 0x0000000405051212 */ /* 0x000fca00078e3cff */
[----:B------:R-:W2:Y:S04]  /*fd60*/  @P1 LDG.E.U16 R15, [R4.64] ;  /* 0x00000004040f1981 */ /* 0x000ea8000c1e1500 */
[----:B--2---:R0:W-:Y:S04]  /*fd70*/  STL [R1+0x50c], R15 ;  /* 0x00050c0f01007387 */ /* 0x0041e80000100800 */
[----:B0-----:R-:W2:Y:S04]  /*fd80*/  LDL.LU R15, [R1+0x2ab4] ;  /* 0x002ab400010f7983 */ /* 0x001ea80000300800 */
[----:B------:R-:W3:Y:S04]  /*fd90*/  LDL R4, [R1+0x109c] ;  /* 0x00109c0001047983 */ /* 0x000ee80000100800 */
[----:B------:R-:W3:Y:S01]  /*fda0*/  LDL R5, [R1+0x10a0] ;  /* 0x0010a00001057983 */ /* 0x000ee20000100800 */
[----:B--2---:R-:W-:-:S02]  /*fdb0*/  PRMT R15, RZ, 0x7610, R15 ;  /* 0x00007610ff0f7816 */ /* 0x004fc4000000000f */
        /* <DEDUP_REMOVED lines=369> */
[----:B------:R-:W-:-:S02]  /*114d0*/  PRMT R2, RZ, 0x7610, R2 ;  /* 0x00007610ff027816 */ /* 0x000fc40000000002 */
[----:B------:R-:W-:Y:S02]  /*114e0*/  ISETP.GT.AND P2, PT, R3, 0x17, PT ;  /* 0x000000170300780c */ /* 0x000fe40003f44270 */
        /* <DEDUP_REMOVED lines=17> */
[----:B------:R-:W3:Y:S02]  /*11600*/  LDL R5, [R1+0xf58] ;  /* 0x000f580001057983 */ /* 0x000ee40000100800 */
[----:B---3--:R-:W-:-:S04]  /*11610*/  @P1 LOP3.LUT R5, R5, R4, RZ, 0x3c, !PT ;  /* 0x0000000405051212 */ /* 0x008fc800078e3cff */
[----:B------:R-:W-:-:S04]  /*11620*/  @P1 LOP3.LUT R4, R5, R4, RZ, 0x3c, !PT ;  /* 0x0000000405041212 */ /* 0x000fc800078e3cff */
[----:B------:R-:W-:-:S05]  /*11630*/  @P1 LOP3.LUT R5, R5, R4, RZ, 0x3c, !PT ;  /* 0x0000000405051212 */ /* 0x000fca00078e3cff */
[----:B------:R-:W3:Y:S04]  /*11640*/  @P1 LDG.E.U16 R15, [R4.64] ;  /* 0x00000004040f1981 */ /* 0x000ee8000c1e1500 */
[----:B---3--:R0:W-:Y:S04]  /*11650*/  STL [R1+0x470], R15 ;  /* 0x0004700f01007387 */ /* 0x0081e80000100800 */
[----:B0-----:R-:W3:Y:S04]  /*11660*/  LDL.LU R15, [R1+0x2a0c] ;  /* 0x002a0c00010f7983 */ /* 0x001ee80000300800 */
[----:B------:R-:W4:Y:S04]  /*11670*/  LDL R4, [R1+0xf4c] ;  /* 0x000f4c0001047983 */ /* 0x000f280000100800 */
[----:B------:R-:W4:Y:S01]  /*11680*/  LDL R5, [R1+0xf50] ;  /* 0x000f500001057983 */ /* 0x000f220000100800 */
[----:B--2---:R-:W-:-:S02]  /*11690*/  PRMT R14, RZ, 0x7610, R14 ;  /* 0x00007610ff0e7816 */ /* 0x004fc4000000000e */
[----:B------:R-:W-:Y:S02]  /*116a0*/  ISETP.GT.AND P0, PT, R3, 0x18, PT ;  /* 0x000000180300780c */ /* 0x000fe40003f04270 */
[----:B----4-:R-:W-:-:S04]  /*116b0*/  @P1 LOP3.LUT R5, R5, R4, RZ, 0x3c, !PT ;  /* 0x0000000405051212 */ /* 0x010fc800078e3cff */
[----:B------:R-:W-:-:S04]  /*116c0*/  @P1 LOP3.LUT R4, R5, R4, RZ, 0x3c, !PT ;  /* 0x0000000405041212 */ /* 0x000fc800078e3cff */
[----:B------:R-:W-:-:S05]  /*116d0*/  @P1 LOP3.LUT R5, R5, R4, RZ, 0x3c, !PT ;  /* 0x0000000405051212 */ /* 0x000fca00078e3cff */
[----:B------:R0:W2:Y:S04]  /*116e0*/  @P1 LDG.E.U16 R2, [R4.64] ;  /* 0x0000000404021981 */ /* 0x0000a8000c1e1500 */
[----:B0-----:R-:W4:Y:S04]  /*116f0*/  LDL R4, [R1+0xf44] ;  /* 0x000f440001047983 */ /* 0x001f280000100800 */
[----:B------:R-:W4:Y:S01]  /*11700*/  LDL R5, [R1+0xf48] ;  /* 0x000f480001057983 */ /* 0x000f220000100800 */
[----:B---3--:R-:W-:-:S03]  /*11710*/  PRMT R15, RZ, 0x7610, R15 ;  /* 0x00007610ff0f7816 */ /* 0x008fc6000000000f */
[----:B--2---:R-:W-:Y:S01]  /*11720*/  STL [R1+0x26a8], R2 ;  /* 0x0026a80201007387 */ /* 0x004fe20000100800 */
[----:B----4-:R-:W-:-:S04]  /*11730*/  @P2 LOP3.LUT R5, R5, R4, RZ, 0x3c, !PT ;  /* 0x0000000405052212 */ /* 0x010fc800078e3cff */
        /* <DEDUP_REMOVED lines=418> */
[----:B---3--:R-:W-:Y:S02]  /*13160*/  PRMT R15, RZ, 0x7610, R15 ;  /* 0x00007610ff0f7816 */ /* 0x008fe4000000000f */
[----:B----4-:R-:W-:-:S04]  /*13170*/  @P0 LOP3.LUT R5, R5, R4, RZ, 0x3c, !PT ;  /* 0x0000000405050212 */ /* 0x010fc800078e3cff */
[----:B------:R-:W-:-:S04]  /*13180*/  @P0 LOP3.LUT R4, R5, R4, RZ, 0x3c, !PT ;  /* 0x0000000405040212 */ /* 0x000fc800078e3cff */
[----:B------:R-:W-:-:S05]  /*13190*/  @P0 LOP3.LUT R5, R5, R4, RZ, 0x3c, !PT ;  /* 0x0000000405050212 */ /* 0x000fca00078e3cff */
[----:B------:R0:W2:Y:S04]  /*131a0*/  @P0 LDG.E.U16 R2, [R4.64] ;  /* 0x0000000404020981 */ /* 0x0000a8000c1e1500 */
[----:B0-----:R-:W3:Y:S04]  /*131b0*/  LDL R4, [R1+0xddc] ;  /* 0x000ddc0001047983 */ /* 0x001ee80000100800 */
[----:B------:R-:W3:Y:S04]  /*131c0*/  LDL R5, [R1+0xde0] ;  /* 0x000de00001057983 */ /* 0x000ee80000100800 */
[----:B--2---:R-:W-:Y:S01]  /*131d0*/  STL [R1+0x26fc], R2 ;  /* 0x0026fc0201007387 */ /* 0x004fe20000100800 */
        /* <DEDUP_REMOVED lines=641> */
[----:B0-----:R-:W2:Y:S01]  /*159f0*/  LDL.LU R14, [R1+0x284c] ;  /* 0x00284c00010e7983 */ /* 0x001ea20000300800 */
[----:B------:R-:W3:Y:S02]  /*15a00*/  LDL R4, [R1+0xbbc] ;  /* 0x000bbc0001047983 */ /* 0x000ee40000100800 */
        /* <DEDUP_REMOVED lines=247> */
[----:B------:R-:W3:Y:S02]  /*16980*/  LDL R5, [R1+0xaf0] ;  /* 0x000af00001057983 */ /* 0x000ee40000100800 */
[----:B---3--:R-:W-:-:S04]  /*16990*/  @P2 LOP3.LUT R5, R5, R4, RZ, 0x3c, !PT ;  /* 0x0000000405052212 */ /* 0x008fc800078e3cff */
[----:B------:R-:W-:-:S04]  /*169a0*/  @P2 LOP3.LUT R4, R5, R4, RZ, 0x3c, !PT ;  /* 0x0000000405042212 */ /* 0x000fc800078e3cff */
[----:B------:R-:W-:-:S05]  /*169b0*/  @P2 LOP3.LUT R5, R5, R4, RZ, 0x3c, !PT ;  /* 0x0000000405052212 */ /* 0x000fca00078e3cff */
[----:B------:R-:W3:Y:S04]  /*169c0*/  @P2 LDG.E.U16 R15, [R4.64] ;  /* 0x00000004040f2981 */ /* 0x000ee8000c1e1500 */
[----:B---3--:R0:W-:Y:S04]  /*169d0*/  STL [R1+0x68], R15 ;  /* 0x0000680f01007387 */ /* 0x0081e80000100800 */
[----:B0-----:R-:W3:Y:S01]  /*169e0*/  LDL.LU R15, [R1+0x27e0] ;  /* 0x0027e000010f7983 */ /* 0x001ee20000300800 */
[----:B------:R-:W4:Y:S02]  /*169f0*/  LDL R4, [R1+0xae4] ;  /* 0x000ae40001047983 */ /* 0x000f240000100800 */
[----:B------:R-:W4:Y:S01]  /*16a00*/  LDL R5, [R1+0xae8] ;  /* 0x000ae80001057983 */ /* 0x000f220000100800 */
[----:B---3--:R-:W-:-:S02]  /*16a10*/  PRMT R15, RZ, 0x7610, R15 ;  /* 0x00007610ff0f7816 */ /* 0x008fc4000000000f */
[----:B----4-:R-:W-:-:S04]  /*16a20*/  @P0 LOP3.LUT R5, R5, R4, RZ, 0x3c, !PT ;  /* 0x0000000405050212 */ /* 0x010fc800078e3cff */
[----:B------:R-:W-:-:S04]  /*16a30*/  @P0 LOP3.LUT R4, R5, R4, RZ, 0x3c, !PT ;  /* 0x0000000405040212 */ /* 0x000fc800078e3cff */
[----:B------:R-:W-:-:S05]  /*16a40*/  @P0 LOP3.LUT R5, R5, R4, RZ, 0x3c, !PT ;  /* 0x0000000405050212 */ /* 0x000fca00078e3cff */
[----:B------:R-:W3:Y:S04]  /*16a50*/  @P0 LDG.E.U16 R15, [R4.64] ;  /* 0x00000004040f0981 */ /* 0x000ee8000c1e1500 */
[----:B---3--:R0:W-:Y:S04]  /*16a60*/  STL [R1+0x64], R15 ;  /* 0x0000640f01007387 */ /* 0x0081e80000100800 */
[----:B0-----:R-:W3:Y:S01]  /*16a70*/  LDL.LU R15, [R1+0x27dc] ;  /* 0x0027dc00010f7983 */ /* 0x001ee20000300800 */
[----:B------:R-:W4:Y:S02]  /*16a80*/  LDL R4, [R1+0xadc] ;  /* 0x000adc0001047983 */ /* 0x000f240000100800 */
[----:B------:R-:W4:Y:S01]  /*16a90*/  LDL R5, [R1+0xae0] ;  /* 0x000ae00001057983 */ /* 0x000f220000100800 */
[----:B------:R-:W-:-:S02]  /*16aa0*/  ISETP.GT.AND P1, PT, R3, 0x5e, PT ;  /* 0x0000005e0300780c */ /* 0x000fc40003f24270 */
[----:B---3--:R-:W-:Y:S02]  /*16ab0*/  PRMT R15, RZ, 0x7610, R15 ;  /* 0x00007610ff0f7816 */ /* 0x008fe4000000000f */
        /* <DEDUP_REMOVED lines=36> */
[----:B--2---:R-:W-:-:S02]  /*16d00*/  PRMT R14, RZ, 0x7610, R14 ;  /* 0x00007610ff0e7816 */ /* 0x004fc4000000000e */
[----:B------:R-:W-:Y:S02]  /*16d10*/  ISETP.GT.AND P1, PT, R3, 0x60, PT ;  /* 0x000000600300780c */ /* 0x000fe40003f24270 */
[----:B----4-:R-:W-:-:S04]  /*16d20*/  @P0 LOP3.LUT R5, R5, R4, RZ, 0x3c, !PT ;  /* 0x0000000405050212 */ /* 0x010fc800078e3cff */
[----:B------:R-:W-:-:S04]  /*16d30*/  @P0 LOP3.LUT R4, R5, R4, RZ, 0x3c, !PT ;  /* 0x0000000405040212 */ /* 0x000fc800078e3cff */
[----:B------:R-:W-:-:S05]  /*16d40*/  @P0 LOP3.LUT R5, R5, R4, RZ, 0x3c, !PT ;  /* 0x0000000405050212 */ /* 0x000fca00078e3cff */
[----:B------:R-:W2:Y:S04]  /*16d50*/  @P0 LDG.E.U16 R14, [R4.64] ;  /* 0x00000004040e0981 */ /* 0x000ea8000c1e1500 */
[----:B--2---:R0:W-:Y:S04]  /*16d60*/  STL [R1+0x518], R14 ;  /* 0x0005180e01007387 */ /* 0x0041e80000100800 */
[----:B0-----:R-:W2:Y:S01]  /*16d70*/  LDL.LU R14, [R1+0x27c8] ;  /* 0x0027c800010e7983 */ /* 0x001ea20000300800 */
[----:B------:R-:W4:Y:S02]  /*16d80*/  LDL R4, [R1+0xab4] ;  /* 0x000ab40001047983 */ /* 0x000f240000100800 */
[----:B------:R-:W4:Y:S01]  /*16d90*/  LDL R5, [R1+0xab8] ;  /* 0x000ab80001057983 */ /* 0x000f220000100800 */
[----:B------:R-:W-:-:S02]  /*16da0*/  PRMT R29, RZ, 0x7610, R29 ;  /* 0x00007610ff1d7816 */ /* 0x000fc4000000001d */
[----:B----4-:R-:W-:-:S04]  /*16db0*/  @P1 LOP3.LUT R5, R5, R4, RZ, 0x3c, !PT ;  /* 0x0000000405051212 */ /* 0x010fc800078e3cff */
[----:B------:R-:W-:-:S04]  /*16dc0*/  @P1 LOP3.LUT R4, R5, R4, RZ, 0x3c, !PT ;  /* 0x0000000405041212 */ /* 0x000fc800078e3cff */
[----:B------:R-:W-:-:S05]  /*16dd0*/  @P1 LOP3.LUT R5, R5, R4, RZ, 0x3c, !PT ;  /* 0x0000000405051212 */ /* 0x000fca00078e3cff */
[----:B------:R-:W4:Y:S04]  /*16de0*/  @P1 LDG.E.U16 R29, [R4.64] ;  /* 0x00000004041d1981 */ /* 0x000f28000c1e1500 */
[----:B----4-:R0:W-:Y:S04]  /*16df0*/  STL [R1+0x5c], R29 ;  /* 0x00005c1d01007387 */ /* 0x0101e80000100800 */
[----:B0-----:R-:W4:Y:S01]  /*16e00*/  LDL.LU R29, [R1+0x27c4] ;  /* 0x0027c400011d7983 */ /* 0x001f220000300800 */
[----:B------:R-:W2:Y:S02]  /*16e10*/  LDL R4, [R1+0xaac] ;  /* 0x000aac0001047983 */ /* 0x000ea40000100800 */
[----:B------:R-:W2:Y:S01]  /*16e20*/  LDL R5, [R1+0xab0] ;  /* 0x000ab00001057983 */ /* 0x000ea20000100800 */
[----:B------:R-:W-:-:S02]  /*16e30*/  PRMT R17, RZ, 0x7610, R17 ;  /* 0x00007610ff117816 */ /* 0x000fc40000000011 */
[----:B------:R-:W-:Y:S02]  /*16e40*/  ISETP.GT.AND P0, PT, R3, 0x61, PT ;  /* 0x000000610300780c */ /* 0x000fe40003f04270 */
[----:B--2---:R-:W-:-:S04]  /*16e50*/  @P1 LOP3.LUT R5, R5, R4, RZ, 0x3c, !PT ;  /* 0x0000000405051212 */ /* 0x004fc800078e3cff */
[----:B------:R-:W-:-:S04]  /*16e60*/  @P1 LOP3.LUT R4, R5, R4, RZ, 0x3c, !PT ;  /* 0x0000000405041212 */ /* 0x000fc800078e3cff */
[----:B------:R-:W-:-:S05]  /*16e70*/  @P1 LOP3.LUT R5, R5, R4, RZ, 0x3c, !PT ;  /* 0x0000000405051212 */ /* 0x000fca00078e3cff */
[----:B------:R-:W2:Y:S04]  /*16e80*/  @P1 LDG.E.U16 R17, [R4.64] ;  /* 0x0000000404111981 */ /* 0x000ea8000c1e1500 */
[----:B--2---:R0:W-:Y:S04]  /*16e90*/  STL [R1+0x58], R17 ;  /* 0x0000581101007387 */ /* 0x0041e80000100800 */
[----:B0-----:R-:W2:Y:S01]  /*16ea0*/  LDL.LU R17, [R1+0x27c0] ;  /* 0x0027c00001117983 */ /* 0x001ea20000300800 */
[----:B------:R-:W2:Y:S02]  /*16eb0*/  LDL R4, [R1+0xaa4] ;  /* 0x000aa40001047983 */ /* 0x000ea40000100800 */
[----:B------:R-:W2:Y:S01]  /*16ec0*/  LDL R5, [R1+0xaa8] ;  /* 0x000aa80001057983 */ /* 0x000ea20000100800 */
[----:B------:R-:W-:-:S02]  /*16ed0*/  PRMT R16, RZ, 0x7610, R16 ;  /* 0x00007610ff107816 */ /* 0x000fc40000000010 */
        /* <DEDUP_REMOVED lines=84> */
[----:B---3--:R-:W-:-:S02]  /*17420*/  PRMT R15, RZ, 0x7610, R15 ;  /* 0x00007610ff0f7816 */ /* 0x008fc4000000000f */
[----:B------:R-:W-:Y:S02]  /*17430*/  ISETP.GT.AND P0, PT, R3, 0x66, PT ;  /* 0x000000660300780c */ /* 0x000fe40003f04270 */
[----:B--2---:R-:W-:-:S04]  /*17440*/  @P2 LOP3.LUT R5, R5, R4, RZ, 0x3c, !PT ;  /* 0x0000000405052212 */ /* 0x004fc800078e3cff */
[----:B------:R-:W-:-:S04]  /*17450*/  @P2 LOP3.LUT R4, R5, R4, RZ, 0x3c, !PT ;  /* 0x0000000405042212 */ /* 0x000fc800078e3cff */
[----:B------:R-:W-:-:S05]  /*17460*/  @P2 LOP3.LUT R5, R5, R4, RZ, 0x3c, !PT ;  /* 0x0000000405052212 */ /* 0x000fca00078e3cff */
[----:B------:R0:W2:Y:S04]  /*17470*/  @P2 LDG.E.U16 R15, [R4.64] ;  /* 0x00000004040f2981 */ /* 0x0000a8000c1e1500 */
[----:B0-----:R-:W3:Y:S04]  /*17480*/  LDL R4, [R1+0xa54] ;  /* 0x000a540001047983 */ /* 0x001ee80000100800 */
[----:B------:R-:W3:Y:S01]  /*17490*/  LDL R5, [R1+0xa58] ;  /* 0x000a580001057983 */ /* 0x000ee20000100800 */
[----:B------:R-:W-:-:S03]  /*174a0*/  PRMT R23, RZ, 0x7610, R23 ;  /* 0x00007610ff177816 */ /* 0x000fc60000000017 */
[----:B--2---:R0:W-:Y:S04]  /*174b0*/  STL [R1+0x30], R15 ;  /* 0x0000300f01007387 */ /* 0x0041e80000100800 */
[----:B0-----:R-:W2:Y:S01]  /*174c0*/  LDL R15, [R1+0xa20] ;  /* 0x000a2000010f7983 */ /* 0x001ea20000100800 */
[-C--:B---3--:R-:W-:Y:S02]  /*174d0*/  @P0 LOP3.LUT R5, R5, R4.reuse, RZ, 0x3c, !PT ;  /* 0x0000000405050212 */ /* 0x088fe400078e3cff */
[----:B------:R-:W-:Y:S02]  /*174e0*/  ISETP.GT.AND P1, PT, R3, 0x68, PT ;  /* 0x000000680300780c */ /* 0x000fe40003f24270 */
[----:B------:R-:W-:-:S04]  /*174f0*/  @P0 LOP3.LUT R4, R5, R4, RZ, 0x3c, !PT ;  /* 0x0000000405040212 */ /* 0x000fc800078e3cff */
[----:B------:R-:W-:-:S05]  /*17500*/  @P0 LOP3.LUT R5, R5, R4, RZ, 0x3c, !PT ;  /* 0x0000000405050212 */ /* 0x000fca00078e3cff */
[----:B------:R-:W3:Y:S04]  /*17510*/  @P0 LDG.E.U16 R23, [R4.64] ;  /* 0x0000000404170981 */ /* 0x000ee8000c1e1500 */
[----:B---3--:R0:W-:Y:S04]  /*17520*/  STL [R1+0x4dc], R23 ;  /* 0x0004dc1701007387 */ /* 0x0081e80000100800 */
[----:B0-----:R-:W3:Y:S01]  /*17530*/  LDL.LU R23, [R1+0x2798] ;  /* 0x0027980001177983 */ /* 0x001ee20000300800 */
        /* <DEDUP_REMOVED lines=25> */
[----:B------:R-:W2:Y:S01]  /*176d0*/  @P2 LDG.E.U16 R8, [R4.64] ;  /* 0x0000000404082981 */ /* 0x000ea2000c1e1500 */
[----:B------:R-:W-:-:S03]  /*176e0*/  PRMT R24, RZ, 0x7610, R24 ;  /* 0x00007610ff187816 */ /* 0x000fc60000000018 */
[----:B--2---:R0:W-:Y:S04]  /*176f0*/  STL [R1+0x24], R8 ;  /* 0x0000240801007387 */ /* 0x0041e80000100800 */
[----:B0-----:R-:W2:Y:S01]  /*17700*/  LDL.LU R8, [R1+0x278c] ;  /* 0x00278c0001087983 */ /* 0x001ea20000300800 */
[----:B------:R-:W2:Y:S02]  /*17710*/  LDL R5, [R1+0xa1c] ;  /* 0x000a1c0001057983 */ /* 0x000ea40000100800 */
[----:B------:R-:W-:Y:S01]  /*17720*/  @P2 IMAD.MOV.U32 R4, RZ, RZ, R15 ;  /* 0x000000ffff042224 */ /* 0x000fe200078e000f */
[----:B------:R-:W-:Y:S01]  /*17730*/  ISETP.GT.AND P1, PT, R3, 0x6a, PT ;  /* 0x0000006a0300780c */ /* 0x000fe20003f24270 */
[----:B------:R-:W3:Y:S04]  /*17740*/  LDL R15, [R1+0x9f8] ;  /* 0x0009f800010f7983 */ /* 0x000ee80000100800 */
[----:B--2---:R-:W2:Y:S04]  /*17750*/  @P2 LDG.E.U16 R24, [R4.64] ;  /* 0x0000000404182981 */ /* 0x004ea8000c1e1500 */
        /* <DEDUP_REMOVED lines=42> */
[----:B---3--:R-:W-:Y:S01]  /*17a00*/  @P1 IMAD.MOV.U32 R4, RZ, RZ, R15 ;  /* 0x000000ffff041224 */ /* 0x008fe200078e000f */
[----:B------:R-:W-:Y:S01]  /*17a10*/  PRMT R2, RZ, 0x7610, R2 ;  /* 0x00007610ff027816 */ /* 0x000fe20000000002 */
[----:B------:R-:W3:Y:S04]  /*17a20*/  LDL R15, [R1+0x934] ;  /* 0x00093400010f7983 */ /* 0x000ee80000100800 */
[----:B--2---:R0:W2:Y:S04]  /*17a30*/  @P1 LDG.E.U16 R14, [R4.64] ;  /* 0x00000004040e1981 */ /* 0x0040a8000c1e1500 */
[----:B0-----:R-:W2:Y:S04]  /*17a40*/  LDL R4, [R1+0x9ec] ;  /* 0x0009ec0001047983 */ /* 0x001ea80000100800 */
[----:B------:R-:W2:Y:S02]  /*17a50*/  LDL R5, [R1+0x9f0] ;  /* 0x0009f00001057983 */ /* 0x000ea40000100800 */
[----:B--2---:R-:W-:-:S04]  /*17a60*/  @P1 LOP3.LUT R5, R5, R4, RZ, 0x3c, !PT ;  /* 0x0000000405051212 */ /* 0x004fc800078e3cff */
[----:B------:R-:W-:-:S04]  /*17a70*/  @P1 LOP3.LUT R4, R5, R4, RZ, 0x3c, !PT ;  /* 0x0000000405041212 */ /* 0x000fc800078e3cff */
[----:B------:R-:W-:Y:S01]  /*17a80*/  @P1 LOP3.LUT R5, R5, R4, RZ, 0x3c, !PT ;  /* 0x0000000405051212 */ /* 0x000fe200078e3cff */
[----:B------:R0:W-:Y:S04]  /*17a90*/  STL [R1+0xc], R14 ;  /* 0x00000c0e01007387 */ /* 0x0001e80000100800 */
[----:B------:R1:W2:Y:S01]  /*17aa0*/  @P1 LDG.E.U16 R2, [R4.64] ;  /* 0x0000000404021981 */ /* 0x0002a2000c1e1500 */
[----:B------:R-:W-:Y:S02]  /*17ab0*/  ISETP.GT.AND P2, PT, R3, 0x70, PT ;  /* 0x000000700300780c */ /* 0x000fe40003f44270 */
[----:B------:R-:W-:Y:S01]  /*17ac0*/  PRMT R19, RZ, 0x7610, R19 ;  /* 0x00007610ff137816 */ /* 0x000fe20000000013 */
[----:B0-----:R-:W2:Y:S04]  /*17ad0*/  LDL R14, [R1+0x938] ;  /* 0x00093800010e7983 */ /* 0x001ea80000100800 */
[----:B-1----:R-:W2:Y:S04]  /*17ae0*/  LDL R4, [R1+0x9b4] ;  /* 0x0009b40001047983 */ /* 0x002ea80000100800 */
[----:B------:R-:W2:Y:S02]  /*17af0*/  LDL R5, [R1+0x9b8] ;  /* 0x0009b80001057983 */ /* 0x000ea40000100800 */
[----:B--2---:R-:W-:-:S04]  /*17b00*/  @P2 LOP3.LUT R5, R5, R4, RZ, 0x3c, !PT ;  /* 0x0000000405052212 */ /* 0x004fc800078e3cff */
[----:B------:R-:W-:-:S04]  /*17b10*/  @P2 LOP3.LUT R4, R5, R4, RZ, 0x3c, !PT ;  /* 0x0000000405042212 */ /* 0x000fc800078e3cff */
[----:B------:R-:W-:-:S05]  /*17b20*/  @P2 LOP3.LUT R5, R5, R4, RZ, 0x3c, !PT ;  /* 0x0000000405052212 */ /* 0x000fca00078e3cff */
[----:B------:R-:W2:Y:S04]  /*17b30*/  @P2 LDG.E.U16 R19, [R4.64] ;  /* 0x0000000404132981 */ /* 0x000ea8000c1e1500 */
[----:B------:R0:W-:Y:S04]  /*17b40*/  STL [R1+0x2704], R2 ;  /* 0x0027040201007387 */ /* 0x0001e80000100800 */
[----:B0-----:R-:W3:Y:S04]  /*17b50*/  LDL R2, [R1+0x930] ;  /* 0x0009300001027983 */ /* 0x001ee80000100800 */
[----:B--2---:R0:W-:Y:S04]  /*17b60*/  STL [R1], R19 ;  /* 0x0000001301007387 */ /* 0x0041e80000100800 */
[----:B0-----:R-:W2:Y:S01]  /*17b70*/  LDL.LU R19, [R1+0x2774] ;  /* 0x0027740001137983 */ /* 0x001ea20000300800 */
[----:B------:R-:W2:Y:S02]  /*17b80*/  LDL R4, [R1+0x9ac] ;  /* 0x0009ac0001047983 */ /* 0x000ea40000100800 */
[----:B------:R-:W2:Y:S01]  /*17b90*/  LDL R5, [R1+0x9b0] ;  /* 0x0009b00001057983 */ /* 0x000ea20000100800 */
[----:B----4-:R-:W-:-:S02]  /*17ba0*/  PRMT R29, RZ, 0x7610, R29 ;  /* 0x00007610ff1d7816 */ /* 0x010fc4000000001d */
[----:B------:R-:W-:Y:S02]  /*17bb0*/  ISETP.GT.AND P3, PT, R3, 0x78, PT ;  /* 0x000000780300780c */ /* 0x000fe40003f64270 */
[----:B--2---:R-:W-:-:S04]  /*17bc0*/  @P2 LOP3.LUT R5, R5, R4, RZ, 0x3c, !PT ;  /* 0x0000000405052212 */ /* 0x004fc800078e3cff */
[----:B------:R-:W-:-:S04]  /*17bd0*/  @P2 LOP3.LUT R4, R5, R4, RZ, 0x3c, !PT ;  /* 0x0000000405042212 */ /* 0x000fc800078e3cff */
[----:B------:R-:W-:-:S05]  /*17be0*/  @P2 LOP3.LUT R5, R5, R4, RZ, 0x3c, !PT ;  /* 0x0000000405052212 */ /* 0x000fca00078e3cff */
[----:B------:R0:W2:Y:S01]  /*17bf0*/  @P2 LDG.E.U16 R29, [R4.64] ;  /* 0x00000004041d2981 */ /* 0x0000a2000c1e1500 */
[----:B------:R-:W-:Y:S01]  /*17c00*/  PRMT R17, RZ, 0x7610, R17 ;  /* 0x00007610ff117816 */ /* 0x000fe20000000011 */
[----:B0-----:R-:W-:Y:S02]  /*17c10*/  @P3 IMAD.MOV.U32 R4, RZ, RZ, R14 ;  /* 0x000000ffff043224 */ /* 0x001fe400078e000e */
[----:B---3--:R-:W-:-:S05]  /*17c20*/  @P3 IMAD.MOV.U32 R5, RZ, RZ, R15 ;  /* 0x000000ffff053224 */ /* 0x008fca00078e000f */
[----:B------:R0:W3:Y:S04]  /*17c30*/  @P3 LDG.E.U16 R17, [R4.64] ;  /* 0x0000000404113981 */ /* 0x0000e8000c1e1500 */
[----:B--2---:R1:W-:Y:S01]  /*17c40*/  STL [R1+0x2760], R29 ;  /* 0x0027601d01007387 */ /* 0x0043e20000100800 */
[----:B0-----:R-:W2:Y:S01]  /*17c50*/  LDL R5, [R1+0x92c] ;  /* 0x00092c0001057983 */ /* 0x001ea20000100800 */
[----:B------:R-:W-:Y:S01]  /*17c60*/  PRMT R16, RZ, 0x7610, R16 ;  /* 0x00007610ff107816 */ /* 0x000fe20000000010 */
[----:B------:R-:W-:Y:S01]  /*17c70*/  @P3 IMAD.MOV.U32 R4, RZ, RZ, R2 ;  /* 0x000000ffff043224 */ /* 0x000fe200078e0002 */
[----:B------:R-:W4:Y:S04]  /*17c80*/  LDL R15, [R1+0x99c] ;  /* 0x00099c00010f7983 */ /* 0x000f280000100800 */
[----:B------:R-:W4:Y:S04]  /*17c90*/  LDL R14, [R1+0x9a0] ;  /* 0x0009a000010e7983 */ /* 0x000f280000100800 */
[----:B-1----:R-:W4:Y:S04]  /*17ca0*/  LDL R29, [R1+0x9a8] ;  /* 0x0009a800011d7983 */ /* 0x002f280000100800 */
[----:B---3--:R-:W-:Y:S01]  /*17cb0*/  STL [R1+0x2764], R17 ;  /* 0x0027641101007387 */ /* 0x008fe20000100800 */
[----:B------:R-:W-:-:S02]  /*17cc0*/  ISETP.GT.AND P1, PT, R3, 0x6d, PT ;  /* 0x0000006d0300780c */ /* 0x000fc40003f24270 */
[----:B------:R-:W-:Y:S01]  /*17cd0*/  PRMT R18, RZ, 0x7610, R18 ;  /* 0x00007610ff127816 */ /* 0x000fe20000000012 */
[----:B------:R-:W3:Y:S01]  /*17ce0*/  LDL R2, [R1+0x928] ;  /* 0x0009280001027983 */ /* 0x000ee20000100800 */
[----:B--2---:R0:W2:Y:S04]  /*17cf0*/  @P3 LDG.E.U16 R16, [R4.64] ;  /* 0x0000000404103981 */ /* 0x0040a8000c1e1500 */
[----:B0-----:R-:W2:Y:S04]  /*17d00*/  LDL R4, [R1+0x9e4] ;  /* 0x0009e40001047983 */ /* 0x001ea80000100800 */
[----:B------:R-:W2:Y:S02]  /*17d10*/  LDL R5, [R1+0x9e8] ;  /* 0x0009e80001057983 */ /* 0x000ea40000100800 */
[----:B--2---:R-:W-:-:S04]  /*17d20*/  @P1 LOP3.LUT R5, R5, R4, RZ, 0x3c, !PT ;  /* 0x0000000405051212 */ /* 0x004fc800078e3cff */
[----:B------:R-:W-:-:S04]  /*17d30*/  @P1 LOP3.LUT R4, R5, R4, RZ, 0x3c, !PT ;  /* 0x0000000405041212 */ /* 0x000fc800078e3cff */
[----:B------:R-:W-:-:S05]  /*17d40*/  @P1 LOP3.LUT R5, R5, R4, RZ, 0x3c, !PT ;  /* 0x0000000405051212 */ /* 0x000fca00078e3cff */
[----:B------:R-:W2:Y:S04]  /*17d50*/  @P1 LDG.E.U16 R18, [R4.64] ;  /* 0x0000000404121981 */ /* 0x000ea8000c1e1500 */
[----:B------:R-:W-:Y:S01]  /*17d60*/  STL [R1+0x2768], R16 ;  /* 0x0027681001007387 */ /* 0x000fe20000100800 */
[----:B------:R-:W-:Y:S02]  /*17d70*/  ISETP.GT.AND P2, PT, R3, 0x71, PT ;  /* 0x000000710300780c */ /* 0x000fe40003f44270 */
[----:B------:R-:W-:Y:S01]  /*17d80*/  PRMT R28, RZ, 0x7610, R28 ;  /* 0x00007610ff1c7816 */ /* 0x000fe2000000001c */
[----:B--2---:R0:W-:Y:S04]  /*17d90*/  STL [R1+0x4], R18 ;  /* 0x0000041201007387 */ /* 0x0041e80000100800 */
[----:B0-----:R-:W2:Y:S01]  /*17da0*/  LDL.LU R18, [R1+0x2770] ;  /* 0x0027700001127983 */ /* 0x001ea20000300800 */
[----:B------:R-:W2:Y:S05]  /*17db0*/  LDL R5, [R1+0x9a4] ;  /* 0x0009a40001057983 */ /* 0x000eaa0000100800 */
[----:B----4-:R-:W-:Y:S01]  /*17dc0*/  @P2 IMAD.MOV.U32 R4, RZ, RZ, R29 ;  /* 0x000000ffff042224 */ /* 0x010fe200078e001d */
[----:B------:R-:W-:Y:S01]  /*17dd0*/  PRMT R27, RZ, 0x7610, R27 ;  /* 0x00007610ff1b7816 */ /* 0x000fe2000000001b */
[----:B------:R-:W4:Y:S04]  /*17de0*/  LDL R29, [R1+0x920] ;  /* 0x00092000011d7983 */ /* 0x000f280000100800 */
[----:B--2---:R0:W2:Y:S02]  /*17df0*/  @P2 LDG.E.U16 R28, [R4.64] ;  /* 0x00000004041c2981 */ /* 0x0040a4000c1e1500 */
[----:B0-----:R-:W-:-:S02]  /*17e00*/  @P2 IMAD.MOV.U32 R4, RZ, RZ, R14 ;  /* 0x000000ffff042224 */ /* 0x001fc400078e000e */
[----:B------:R-:W-:-:S05]  /*17e10*/  @P2 IMAD.MOV.U32 R5, RZ, RZ, R15 ;  /* 0x000000ffff052224 */ /* 0x000fca00078e000f */
[----:B------:R0:W4:Y:S01]  /*17e20*/  @P2 LDG.E.U16 R27, [R4.64] ;  /* 0x00000004041b2981 */ /* 0x000122000c1e1500 */
[----:B------:R-:W-:-:S03]  /*17e30*/  ISETP.GT.AND P3, PT, R3, 0x79, PT ;  /* 0x000000790300780c */ /* 0x000fc60003f64270 */
[----:B--2---:R1:W-:Y:S01]  /*17e40*/  STL [R1+0x274c], R28 ;  /* 0x00274c1c01007387 */ /* 0x0043e20000100800 */
[----:B0-----:R-:W2:Y:S02]  /*17e50*/  LDL R5, [R1+0x924] ;  /* 0x0009240001057983 */ /* 0x001ea40000100800 */
[----:B------:R-:W2:Y:S02]  /*17e60*/  LDL R15, [R1+0x994] ;  /* 0x00099400010f7983 */ /* 0x000ea40000100800 */
[----:B------:R-:W2:Y:S01]  /*17e70*/  LDL R14, [R1+0x998] ;  /* 0x00099800010e7983 */ /* 0x000ea20000100800 */
[----:B-1----:R-:W2:Y:S01]  /*17e80*/  LDL R28, [R1+0x91c] ;  /* 0x00091c00011c7983 */ /* 0x002ea20000100800 */
[----:B------:R-:W-:-:S03]  /*17e90*/  PRMT R13, RZ, 0x7610, R13 ;  /* 0x00007610ff0d7816 */ /* 0x000fc6000000000d */
[----:B---3--:R-:W-:Y:S01]  /*17ea0*/  @P3 IMAD.MOV.U32 R4, RZ, RZ, R2 ;  /* 0x000000ffff043224 */ /* 0x008fe200078e0002 */
[----:B----4-:R0:W-:Y:S01]  /*17eb0*/  STL [R1+0x2750], R27 ;  /* 0x0027501b01007387 */ /* 0x0101e20000100800 */
[----:B------:R-:W3:Y:S03]  /*17ec0*/  LDL R2, [R1+0x990] ;  /* 0x0009900001027983 */ /* 0x000ee60000100800 */
[----:B0-----:R-:W4:Y:S01]  /*17ed0*/  LDL R27, [R1+0x98c] ;  /* 0x00098c00011b7983 */ /* 0x001f220000100800 */
[----:B------:R-:W-:Y:S02]  /*17ee0*/  ISETP.GT.AND P2, PT, R3, 0x72, PT ;  /* 0x000000720300780c */ /* 0x000fe40003f44270 */
[----:B------:R-:W-:Y:S02]  /*17ef0*/  PRMT R12, RZ, 0x7610, R12 ;  /* 0x00007610ff0c7816 */ /* 0x000fe4000000000c */
[----:B------:R-:W-:Y:S01]  /*17f00*/  PRMT R26, RZ, 0x7610, R26 ;  /* 0x00007610ff1a7816 */ /* 0x000fe2000000001a */
[----:B--2---:R0:W2:Y:S02]  /*17f10*/  @P3 LDG.E.U16 R13, [R4.64] ;  /* 0x00000004040d3981 */ /* 0x0040a4000c1e1500 */
[----:B0-----:R-:W-:-:S02]  /*17f20*/  @P3 IMAD.MOV.U32 R4, RZ, RZ, R29 ;  /* 0x000000ffff043224 */ /* 0x001fc400078e001d */
[----:B------:R-:W-:-:S05]  /*17f30*/  @P3 IMAD.MOV.U32 R5, RZ, RZ, R28 ;  /* 0x000000ffff053224 */ /* 0x000fca00078e001c */
[----:B------:R0:W2:Y:S02]  /*17f40*/  @P3 LDG.E.U16 R12, [R4.64] ;  /* 0x00000004040c3981 */ /* 0x0000a4000c1e1500 */
[----:B0-----:R-:W-:Y:S02]  /*17f50*/  @P2 IMAD.MOV.U32 R4, RZ, RZ, R14 ;  /* 0x000000ffff042224 */ /* 0x001fe400078e000e */
[----:B------:R-:W-:-:S05]  /*17f60*/  @P2 IMAD.MOV.U32 R5, RZ, RZ, R15 ;  /* 0x000000ffff052224 */ /* 0x000fca00078e000f */
[----:B------:R3:W2:Y:S01]  /*17f70*/  @P2 LDG.E.U16 R26, [R4.64] ;  /* 0x00000004041a2981 */ /* 0x0006a2000c1e1500 */
[----:B------:R-:W-:Y:S01]  /*17f80*/  PRMT R25, RZ, 0x7610, R25 ;  /* 0x00007610ff197816 */ /* 0x000fe20000000019 */
[----:B---3--:R-:W-:Y:S02]  /*17f90*/  @P2 IMAD.MOV.U32 R4, RZ, RZ, R2 ;  /* 0x000000ffff042224 */ /* 0x008fe400078e0002 */
[----:B----4-:R-:W-:-:S05]  /*17fa0*/  @P2 IMAD.MOV.U32 R5, RZ, RZ, R27 ;  /* 0x000000ffff052224 */ /* 0x010fca00078e001b */
[----:B------:R-:W3:Y:S04]  /*17fb0*/  @P2 LDG.E.U16 R25, [R4.64] ;  /* 0x0000000404192981 */ /* 0x000ee8000c1e1500 */
[----:B--2---:R0:W-:Y:S01]  /*17fc0*/  STL [R1+0x2754], R13 ;  /* 0x0027540d01007387 */ /* 0x0041e20000100800 */
[----:B------:R-:W2:Y:S03]  /*17fd0*/  LDL R28, [R1+0x914] ;  /* 0x00091400011c7983 */ /* 0x000ea60000100800 */
[----:B0-----:R-:W4:Y:S04]  /*17fe0*/  LDL R13, [R1+0x918] ;  /* 0x00091800010d7983 */ /* 0x001f280000100800 */
[----:B------:R-:W-:Y:S01]  /*17ff0*/  STL [R1+0x2758], R12 ;  /* 0x0027580c01007387 */ /* 0x000fe20000100800 */
[----:B------:R-:W4:Y:S02]  /*18000*/  LDL R15, [R1+0x90c] ;  /* 0x00090c00010f7983 */ /* 0x000f240000100800 */
[----:B------:R-:W4:Y:S01]  /*18010*/  LDL R14, [R1+0x910] ;  /* 0x00091000010e7983 */ /* 0x000f220000100800 */
[----:B------:R0:W-:Y:S01]  /*18020*/  STL [R1+0x2734], R26 ;  /* 0x0027341a01007387 */ /* 0x0001e20000100800 */
[----:B------:R-:W4:Y:S02]  /*18030*/  LDL R27, [R1+0x984] ;  /* 0x00098400011b7983 */ /* 0x000f240000100800 */
[----:B------:R-:W4:Y:S01]  /*18040*/  LDL R2, [R1+0x988] ;  /* 0x0009880001027983 */ /* 0x000f220000100800 */
[----:B------:R-:W-:-:S02]  /*18050*/  ISETP.GT.AND P3, PT, R3, 0x7a, PT ;  /* 0x0000007a0300780c */ /* 0x000fc40003f64270 */
[----:B------:R-:W-:Y:S01]  /*18060*/  PRMT R11, RZ, 0x7610, R11 ;  /* 0x00007610ff0b7816 */ /* 0x000fe2000000000b */
[----:B---3--:R-:W-:Y:S04]  /*18070*/  STL [R1+0x2738], R25 ;  /* 0x0027381901007387 */ /* 0x008fe80000100800 */
[----:B0-----:R-:W3:Y:S01]  /*18080*/  LDL R26, [R1+0x97c] ;  /* 0x00097c00011a7983 */ /* 0x001ee20000100800 */
[----:B------:R-:W-:Y:S02]  /*18090*/  ISETP.GT.AND P2, PT, R3, 0x73, PT ;  /* 0x000000730300780c */ /* 0x000fe40003f44270 */
[----:B------:R-:W-:Y:S02]  /*180a0*/  PRMT R10, RZ, 0x7610, R10 ;  /* 0x00007610ff0a7816 */ /* 0x000fe4000000000a */
[----:B------:R-:W-:Y:S01]  /*180b0*/  PRMT R23, RZ, 0x7610, R23 ;  /* 0x00007610ff177816 */ /* 0x000fe20000000017 */
[----:B--2---:R-:W-:-:S02]  /*180c0*/  @P3 IMAD.MOV.U32 R5, RZ, RZ, R28 ;  /* 0x000000ffff053224 */ /* 0x004fc400078e001c */
[----:B----4-:R-:W-:Y:S02]  /*180d0*/  @P3 IMAD.MOV.U32 R4, RZ, RZ, R13 ;  /* 0x000000ffff043224 */ /* 0x010fe400078e000d */
[----:B------:R-:W2:Y:S04]  /*180e0*/  LDL R13, [R1+0x980] ;  /* 0x00098000010d7983 */ /* 0x000ea80000100800 */
[----:B------:R0:W4:Y:S02]  /*180f0*/  @P3 LDG.E.U16 R11, [R4.64] ;  /* 0x00000004040b3981 */ /* 0x000124000c1e1500 */
[----:B0-----:R-:W-:Y:S02]  /*18100*/  @P3 IMAD.MOV.U32 R4, RZ, RZ, R14 ;  /* 0x000000ffff043224 */ /* 0x001fe400078e000e */
[----:B------:R-:W-:-:S05]  /*18110*/  @P3 IMAD.MOV.U32 R5, RZ, RZ, R15 ;  /* 0x000000ffff053224 */ /* 0x000fca00078e000f */
[----:B------:R0:W4:Y:S02]  /*18120*/  @P3 LDG.E.U16 R10, [R4.64] ;  /* 0x00000004040a3981 */ /* 0x000124000c1e1500 */
[----:B0-----:R-:W-:Y:S02]  /*18130*/  @P2 IMAD.MOV.U32 R4, RZ, RZ, R2 ;  /* 0x000000ffff042224 */ /* 0x001fe400078e0002 */
[----:B------:R-:W-:-:S05]  /*18140*/  @P2 IMAD.MOV.U32 R5, RZ, RZ, R27 ;  /* 0x000000ffff052224 */ /* 0x000fca00078e001b */
[----:B------:R3:W4:Y:S01]  /*18150*/  @P2 LDG.E.U16 R23, [R4.64] ;  /* 0x0000000404172981 */ /* 0x000722000c1e1500 */
[----:B------:R-:W-:Y:S01]  /*18160*/  PRMT R22, RZ, 0x7610, R22 ;  /* 0x00007610ff167816 */ /* 0x000fe20000000016 */
[----:B---3--:R-:W-:Y:S02]  /*18170*/  @P2 IMAD.MOV.U32 R5, RZ, RZ, R26 ;  /* 0x000000ffff052224 */ /* 0x008fe400078e001a */
[----:B--2---:R-:W-:Y:S01]  /*18180*/  @P2 IMAD.MOV.U32 R4, RZ, RZ, R13 ;  /* 0x000000ffff042224 */ /* 0x004fe200078e000d */
[----:B----4-:R-:W-:Y:S01]  /*18190*/  STL [R1+0x273c], R11 ;  /* 0x00273c0b01007387 */ /* 0x010fe20000100800 */
[----:B------:R-:W2:Y:S02]  /*181a0*/  LDL R15, [R1+0x904] ;  /* 0x00090400010f7983 */ /* 0x000ea40000100800 */
[----:B------:R-:W3:Y:S01]  /*181b0*/  LDL R14, [R1+0x908] ;  /* 0x00090800010e7983 */ /* 0x000ee20000100800 */
[----:B------:R2:W4:Y:S04]  /*181c0*/  @P2 LDG.E.U16 R22, [R4.64] ;  /* 0x0000000404162981 */ /* 0x000528000c1e1500 */
[----:B------:R-:W-:Y:S01]  /*181d0*/  STL [R1+0x2740], R10 ;  /* 0x0027400a01007387 */ /* 0x000fe20000100800 */
[----:B------:R-:W4:Y:S02]  /*181e0*/  LDL R27, [R1+0x8fc] ;  /* 0x0008fc00011b7983 */ /* 0x000f240000100800 */
[----:B------:R-:W4:Y:S01]  /*181f0*/  LDL R2, [R1+0x900] ;  /* 0x0009000001027983 */ /* 0x000f220000100800 */
[----:B------:R0:W-:Y:S01]  /*18200*/  STL [R1+0x2718], R23 ;  /* 0x0027181701007387 */ /* 0x0001e20000100800 */
[----:B------:R-:W4:Y:S02]  /*18210*/  LDL R26, [R1+0x9dc] ;  /* 0x0009dc00011a7983 */ /* 0x000f240000100800 */
[----:B------:R-:W4:Y:S01]  /*18220*/  LDL R13, [R1+0x9e0] ;  /* 0x0009e000010d7983 */ /* 0x000f220000100800 */
[----:B------:R-:W-:-:S02]  /*18230*/  ISETP.GT.AND P3, PT, R3, 0x7b, PT ;  /* 0x0000007b0300780c */ /* 0x000fc40003f64270 */
[----:B------:R-:W-:Y:S02]  /*18240*/  PRMT R9, RZ, 0x7610, R9 ;  /* 0x00007610ff097816 */ /* 0x000fe40000000009 */
[----:B------:R-:W-:Y:S02]  /*18250*/  PRMT R8, RZ, 0x7610, R8 ;  /* 0x00007610ff087816 */ /* 0x000fe40000000008 */
[----:B------:R-:W-:-:S07]  /*18260*/  PRMT R24, RZ, 0x7610, R24 ;  /* 0x00007610ff187816 */ /* 0x000fce0000000018 */
[----:B--2---:R-:W-:Y:S02]  /*18270*/  @P3 IMAD.MOV.U32 R5, RZ, RZ, R15 ;  /* 0x000000ffff053224 */ /* 0x004fe400078e000f */
[----:B---3--:R-:W-:Y:S01]  /*18280*/  @P3 IMAD.MOV.U32 R4, RZ, RZ, R14 ;  /* 0x000000ffff043224 */ /* 0x008fe200078e000e */
[----:B----4-:R-:W-:Y:S01]  /*18290*/  STL [R1+0x271c], R22 ;  /* 0x00271c1601007387 */ /* 0x010fe20000100800 */
[----:B------:R-:W2:Y:S02]  /*182a0*/  LDL R15, [R1+0x974] ;  /* 0x00097400010f7983 */ /* 0x000ea40000100800 */
[----:B------:R-:W3:Y:S01]  /*182b0*/  LDL R14, [R1+0x978] ;  /* 0x00097800010e7983 */ /* 0x000ee20000100800 */
[----:B------:R1:W4:Y:S02]  /*182c0*/  @P3 LDG.E.U16 R9, [R4.64] ;  /* 0x0000000404093981 */ /* 0x000324000c1e1500 */
[----:B-1----:R-:W-:Y:S02]  /*182d0*/  @P3 IMAD.MOV.U32 R5, RZ, RZ, R27 ;  /* 0x000000ffff053224 */ /* 0x002fe400078e001b */
[----:B------:R-:W-:-:S05]  /*182e0*/  @P3 IMAD.MOV.U32 R4, RZ, RZ, R2 ;  /* 0x000000ffff043224 */ /* 0x000fca00078e0002 */
[----:B------:R1:W4:Y:S02]  /*182f0*/  @P3 LDG.E.U16 R8, [R4.64] ;  /* 0x0000000404083981 */ /* 0x000324000c1e1500 */
[----:B-1----:R-:W-:Y:S02]  /*18300*/  @P1 IMAD.MOV.U32 R5, RZ, RZ, R26 ;  /* 0x000000ffff051224 */ /* 0x002fe400078e001a */
[----:B------:R-:W-:-:S05]  /*18310*/  @P1 IMAD.MOV.U32 R4, RZ, RZ, R13 ;  /* 0x000000ffff041224 */ /* 0x000fca00078e000d */
[----:B------:R2:W4:Y:S01]  /*18320*/  @P1 LDG.E.U16 R24, [R4.64] ;  /* 0x0000000404181981 */ /* 0x000522000c1e1500 */
[----:B------:R-:W-:Y:S02]  /*18330*/  ISETP.GT.AND P2, PT, R3, 0x74, PT ;  /* 0x000000740300780c */ /* 0x000fe40003f44270 */
[----:B------:R-:W-:-:S11]  /*18340*/  PRMT R21, RZ, 0x7610, R21 ;  /* 0x00007610ff157816 */ /* 0x000fd60000000015 */
[----:B--2---:R-:W-:Y:S02]  /*18350*/  @P2 IMAD.MOV.U32 R5, RZ, RZ, R15 ;  /* 0x000000ffff052224 */ /* 0x004fe400078e000f */
[----:B---3--:R-:W-:Y:S01]  /*18360*/  @P2 IMAD.MOV.U32 R4, RZ, RZ, R14 ;  /* 0x000000ffff042224 */ /* 0x008fe200078e000e */
[----:B----4-:R1:W-:Y:S01]  /*18370*/  STL [R1+0x2720], R9 ;  /* 0x0027200901007387 */ /* 0x0103e20000100800 */
[----:B0-----:R-:W2:Y:S02]  /*18380*/  LDL R23, [R1+0x96c] ;  /* 0x00096c0001177983 */ /* 0x001ea40000100800 */
[----:B------:R-:W3:Y:S01]  /*18390*/  LDL R2, [R1+0x970] ;  /* 0x0009700001027983 */ /* 0x000ee20000100800 */
[----:B------:R2:W4:Y:S04]  /*183a0*/  @P2 LDG.E.U16 R21, [R4.64] ;  /* 0x0000000404152981 */ /* 0x000528000c1e1500 */
[----:B------:R-:W-:Y:S01]  /*183b0*/  STL [R1+0x2724], R8 ;  /* 0x0027240801007387 */ /* 0x000fe20000100800 */
[----:B------:R-:W4:Y:S03]  /*183c0*/  LDL R13, [R1+0x8f4] ;  /* 0x0008f400010d7983 */ /* 0x000f260000100800 */
[----:B-1----:R-:W4:Y:S04]  /*183d0*/  LDL R9, [R1+0x8f8] ;  /* 0x0008f80001097983 */ /* 0x002f280000100800 */
[----:B------:R-:W-:Y:S01]  /*183e0*/  STL [R1+0x26c0], R24 ;  /* 0x0026c01801007387 */ /* 0x000fe20000100800 */
[----:B------:R-:W4:Y:S02]  /*183f0*/  LDL R15, [R1+0x8ec] ;  /* 0x0008ec00010f7983 */ /* 0x000f240000100800 */
[----:B------:R-:W4:Y:S01]  /*18400*/  LDL R14, [R1+0x8f0] ;  /* 0x0008f000010e7983 */ /* 0x000f220000100800 */
[----:B------:R-:W-:-:S02]  /*18410*/  PRMT R20, RZ, 0x7610, R20 ;  /* 0x00007610ff147816 */ /* 0x000fc40000000014 */
[----:B------:R-:W-:Y:S02]  /*18420*/  ISETP.GT.AND P3, PT, R3, 0x7c, PT ;  /* 0x0000007c0300780c */ /* 0x000fe40003f64270 */
[----:B------:R-:W-:Y:S02]  /*18430*/  PRMT R7, RZ, 0x7610, R7 ;  /* 0x00007610ff077816 */ /* 0x000fe40000000007 */
[----:B------:R-:W-:Y:S01]  /*18440*/  PRMT R6, RZ, 0x7610, R6 ;  /* 0x00007610ff067816 */ /* 0x000fe20000000006 */
[----:B--2---:R-:W-:Y:S02]  /*18450*/  @P2 IMAD.MOV.U32 R5, RZ, RZ, R23 ;  /* 0x000000ffff052224 */ /* 0x004fe400078e0017 */
[----:B---3--:R-:W-:Y:S01]  /*18460*/  @P2 IMAD.MOV.U32 R4, RZ, RZ, R2 ;  /* 0x000000ffff042224 */ /* 0x008fe200078e0002 */
[----:B----4-:R0:W-:Y:S01]  /*18470*/  STL [R1+0x2708], R21 ;  /* 0x0027081501007387 */ /* 0x0101e20000100800 */
[----:B------:R-:W2:Y:S03]  /*18480*/  LDL R2, [R1+0x968] ;  /* 0x0009680001027983 */ /* 0x000ea60000100800 */
[----:B------:R1:W3:Y:S04]  /*18490*/  @P2 LDG.E.U16 R20, [R4.64] ;  /* 0x0000000404142981 */ /* 0x0002e8000c1e1500 */
[----:B0-----:R-:W4:Y:S01]  /*184a0*/  LDL R21, [R1+0x964] ;  /* 0x0009640001157983 */ /* 0x001f220000100800 */
[----:B-1----:R-:W-:-:S02]  /*184b0*/  @P3 IMAD.MOV.U32 R5, RZ, RZ, R13 ;  /* 0x000000ffff053224 */ /* 0x002fc400078e000d */
[----:B------:R-:W-:-:S05]  /*184c0*/  @P3 IMAD.MOV.U32 R4, RZ, RZ, R9 ;  /* 0x000000ffff043224 */ /* 0x000fca00078e0009 */
[----:B------:R0:W4:Y:S02]  /*184d0*/  @P3 LDG.E.U16 R7, [R4.64] ;  /* 0x0000000404073981 */ /* 0x000124000c1e1500 */
[----:B0-----:R-:W-:Y:S02]  /*184e0*/  @P3 IMAD.MOV.U32 R5, RZ, RZ, R15 ;  /* 0x000000ffff053224 */ /* 0x001fe400078e000f */
[----:B------:R-:W-:-:S05]  /*184f0*/  @P3 IMAD.MOV.U32 R4, RZ, RZ, R14 ;  /* 0x000000ffff043224 */ /* 0x000fca00078e000e */
[----:B------:R2:W4:Y:S01]  /*18500*/  @P3 LDG.E.U16 R6, [R4.64] ;  /* 0x0000000404063981 */ /* 0x000522000c1e1500 */
[----:B------:R-:W-:Y:S02]  /*18510*/  ISETP.GT.AND P1, PT, R3, 0x75, PT ;  /* 0x000000750300780c */ /* 0x000fe40003f24270 */
[----:B------:R-:W-:-:S11]  /*18520*/  PRMT R19, RZ, 0x7610, R19 ;  /* 0x00007610ff137816 */ /* 0x000fd60000000013 */
[----:B--2---:R-:W-:Y:S01]  /*18530*/  @P1 IMAD.MOV.U32 R4, RZ, RZ, R2 ;  /* 0x000000ffff041224 */ /* 0x004fe200078e0002 */
[----:B---3--:R-:W-:Y:S01]  /*18540*/  STL [R1+0x270c], R20 ;  /* 0x00270c1401007387 */ /* 0x008fe20000100800 */
[----:B------:R-:W2:Y:S02]  /*18550*/  LDL R13, [R1+0x95c] ;  /* 0x00095c00010d7983 */ /* 0x000ea40000100800 */
[----:B------:R-:W3:Y:S02]  /*18560*/  LDL R9, [R1+0x960] ;  /* 0x0009600001097983 */ /* 0x000ee40000100800 */
[----:B----4-:R-:W-:-:S05]  /*18570*/  @P1 IMAD.MOV.U32 R5, RZ, RZ, R21 ;  /* 0x000000ffff051224 */ /* 0x010fca00078e0015 */
[----:B------:R2:W4:Y:S04]  /*18580*/  @P1 LDG.E.U16 R19, [R4.64] ;  /* 0x0000000404131981 */ /* 0x000528000c1e1500 */
[----:B------:R0:W-:Y:S01]  /*18590*/  STL [R1+0x2710], R7 ;  /* 0x0027100701007387 */ /* 0x0001e20000100800 */
[----:B------:R-:W3:Y:S02]  /*185a0*/  LDL R15, [R1+0x8e4] ;  /* 0x0008e400010f7983 */ /* 0x000ee40000100800 */
[----:B------:R-:W3:Y:S01]  /*185b0*/  LDL R14, [R1+0x8e8] ;  /* 0x0008e800010e7983 */ /* 0x000ee20000100800 */
[----:B------:R-:W-:Y:S01]  /*185c0*/  STL [R1+0x2714], R6 ;  /* 0x0027140601007387 */ /* 0x000fe20000100800 */
[----:B------:R-:W3:Y:S02]  /*185d0*/  LDL R23, [R1+0x8dc] ;  /* 0x0008dc0001177983 */ /* 0x000ee40000100800 */
[----:B------:R-:W3:Y:S01]  /*185e0*/  LDL R2, [R1+0x8e0] ;  /* 0x0008e00001027983 */ /* 0x000ee20000100800 */
[----:B------:R-:W-:-:S02]  /*185f0*/  ISETP.GT.AND P2, PT, R3, 0x7d, PT ;  /* 0x0000007d0300780c */ /* 0x000fc40003f44270 */
[----:B------:R-:W-:Y:S01]  /*18600*/  PRMT R18, RZ, 0x7610, R18 ;  /* 0x00007610ff127816 */ /* 0x000fe20000000012 */
[----:B--2---:R-:W-:Y:S01]  /*18610*/  @P1 IMAD.MOV.U32 R5, RZ, RZ, R13 ;  /* 0x000000ffff051224 */ /* 0x004fe200078e000d */
[----:B----4-:R-:W-:Y:S01]  /*18620*/  STL [R1+0x26c4], R19 ;  /* 0x0026c41301007387 */ /* 0x010fe20000100800 */
[----:B------:R-:W2:Y:S02]  /*18630*/  LDL R21, [R1+0xa4c] ;  /* 0x000a4c0001157983 */ /* 0x000ea40000100800 */
[----:B------:R-:W4:Y:S02]  /*18640*/  LDL R13, [R1+0xa50] ;  /* 0x000a5000010d7983 */ /* 0x000f240000100800 */
[----:B---3--:R-:W-:Y:S01]  /*18650*/  @P1 IMAD.MOV.U32 R4, RZ, RZ, R9 ;  /* 0x000000ffff041224 */ /* 0x008fe200078e0009 */
[----:B0-----:R-:W3:Y:S04]  /*18660*/  LDL R7, [R1+0xa48] ;  /* 0x000a480001077983 */ /* 0x001ee80000100800 */
[----:B------:R-:W3:Y:S04]  /*18670*/  LDL R9, [R1+0xa44] ;  /* 0x000a440001097983 */ /* 0x000ee80000100800 */
[----:B------:R0:W3:Y:S02]  /*18680*/  @P1 LDG.E.U16 R18, [R4.64] ;  /* 0x0000000404121981 */ /* 0x0000e4000c1e1500 */
[----:B0-----:R-:W-:-:S02]  /*18690*/  PRMT R5, RZ, 0x7610, R5 ;  /* 0x00007610ff057816 */ /* 0x001fc40000000005 */
[----:B------:R-:W-:-:S04]  /*186a0*/  PRMT R4, RZ, 0x7610, R4 ;  /* 0x00007610ff047816 */ /* 0x000fc80000000004 */
[----:B------:R0:W3:Y:S02]  /*186b0*/  @P2 LDG.E.U16 R5, [R14.64] ;  /* 0x000000040e052981 */ /* 0x0000e4000c1e1500 */
[----:B0-----:R-:W-:Y:S02]  /*186c0*/  @P2 IMAD.MOV.U32 R14, RZ, RZ, R2 ;  /* 0x000000ffff0e2224 */ /* 0x001fe400078e0002 */
[----:B------:R-:W-:-:S05]  /*186d0*/  @P2 IMAD.MOV.U32 R15, RZ, RZ, R23 ;  /* 0x000000ffff0f2224 */ /* 0x000fca00078e0017 */
[----:B------:R2:W3:Y:S01]  /*186e0*/  @P2 LDG.E.U16 R4, [R14.64] ;  /* 0x000000040e042981 */ /* 0x0004e2000c1e1500 */
[----:B------:R-:W-:Y:S02]  /*186f0*/  PRMT R12, RZ, 0x7610, R12 ;  /* 0x00007610ff0c7816 */ /* 0x000fe4000000000c */
[----:B------:R-:W-:Y:S01]  /*18700*/  ISETP.GT.AND P1, PT, R3, 0x67, PT ;  /* 0x000000670300780c */ /* 0x000fe20003f24270 */
[----:B--2---:R-:W-:Y:S02]  /*18710*/  @P0 IMAD.MOV.U32 R15, RZ, RZ, R21 ;  /* 0x000000ffff0f0224 */ /* 0x004fe400078e0015 */
[----:B----4-:R-:W-:-:S05]  /*18720*/  @P0 IMAD.MOV.U32 R14, RZ, RZ, R13 ;  /* 0x000000ffff0e0224 */ /* 0x010fca00078e000d */
[----:B------:R0:W2:Y:S04]  /*18730*/  @P0 LDG.E.U16 R12, [R14.64] ;  /* 0x000000040e0c0981 */ /* 0x0000a8000c1e1500 */
[----:B---3--:R1:W-:Y:S01]  /*18740*/  STL [R1+0x26c8], R18 ;  /* 0x0026c81201007387 */ /* 0x0083e20000100800 */
[----:B0-----:R-:W-:Y:S02]  /*18750*/  @P1 IMAD.MOV.U32 R14, RZ, RZ, R7 ;  /* 0x000000ffff0e1224 */ /* 0x001fe400078e0007 */
[----:B------:R-:W-:Y:S01]  /*18760*/  @P1 IMAD.MOV.U32 R15, RZ, RZ, R9 ;  /* 0x000000ffff0f1224 */ /* 0x000fe200078e0009 */
[----:B------:R-:W-:Y:S01]  /*18770*/  STL [R1+0x26cc], R5 ;  /* 0x0026cc0501007387 */ /* 0x000fe20000100800 */
[----:B------:R-:W3:Y:S02]  /*18780*/  LDL R26, [R1+0xa3c] ;  /* 0x000a3c00011a7983 */ /* 0x000ee40000100800 */
[----:B------:R-:W4:Y:S01]  /*18790*/  LDL R2, [R1+0xa40] ;  /* 0x000a400001027983 */ /* 0x000f220000100800 */
[----:B------:R0:W-:Y:S01]  /*187a0*/  STL [R1+0x26d0], R4 ;  /* 0x0026d00401007387 */ /* 0x0001e20000100800 */
[----:B------:R-:W3:Y:S02]  /*187b0*/  LDL R24, [R1+0x9d4] ;  /* 0x0009d40001187983 */ /* 0x000ee40000100800 */
[----:B------:R-:W3:Y:S02]  /*187c0*/  LDL R23, [R1+0x9d8] ;  /* 0x0009d80001177983 */ /* 0x000ee40000100800 */
[----:B------:R-:W3:Y:S01]  /*187d0*/  LDL R21, [R1+0x9cc] ;  /* 0x0009cc0001157983 */ /* 0x000ee20000100800 */
[----:B-1----:R-:W3:Y:S04]  /*187e0*/  LDL R18, [R1+0x9d0] ;  /* 0x0009d00001127983 */ /* 0x002ee80000100800 */
[----:B------:R-:W3:Y:S01]  /*187f0*/  LDL R13, [R1+0x9c4] ;  /* 0x0009c400010d7983 */ /* 0x000ee20000100800 */
[----:B0-----:R-:W-:-:S06]  /*18800*/  PRMT R4, RZ, 0x7610, R4 ;  /* 0x00007610ff047816 */ /* 0x001fcc0000000004 */
[----:B------:R4:W3:Y:S04]  /*18810*/  @P1 LDG.E.U16 R4, [R14.64] ;  /* 0x000000040e041981 */ /* 0x0008e8000c1e1500 */
[----:B--2---:R0:W-:Y:S01]  /*18820*/  STL [R1+0x45c], R12 ;  /* 0x00045c0c01007387 */ /* 0x0041e20000100800 */
[----:B------:R-:W2:Y:S02]  /*18830*/  LDL R9, [R1+0x9bc] ;  /* 0x0009bc0001097983 */ /* 0x000ea40000100800 */
[----:B------:R-:W2:Y:S01]  /*18840*/  LDL R7, [R1+0x9c0] ;  /* 0x0009c00001077983 */ /* 0x000ea20000100800 */
[----:B0-----:R-:W2:Y:S01]  /*18850*/  LDL R12, [R1+0x9c8] ;  /* 0x0009c800010c7983 */ /* 0x001ea20000100800 */
[----:B----4-:R-:W-:Y:S01]  /*18860*/  @P1 IMAD.MOV.U32 R14, RZ, RZ, R2 ;  /* 0x000000ffff0e1224 */ /* 0x010fe200078e0002 */
[----:B------:R-:W-:-:S02]  /*18870*/  ISETP.GT.AND P0, PT, R3, 0x6e, PT ;  /* 0x0000006e0300780c */ /* 0x000fc40003f04270 */
[----:B---3--:R0:W-:Y:S01]  /*18880*/  STL [R1+0x454], R4 ;  /* 0x0004540401007387 */ /* 0x0081e20000100800 */
[----:B------:R-:W3:Y:S03]  /*18890*/  LDL R2, [R1+0x958] ;  /* 0x0009580001027983 */ /* 0x000ee60000100800 */
[----:B0-----:R-:W4:Y:S01]  /*188a0*/  LDL R4, [R1+0x954] ;  /* 0x0009540001047983 */ /* 0x001f220000100800 */
[----:B------:R-:W-:Y:S01]  /*188b0*/  PRMT R25, RZ, 0x7610, R25 ;  /* 0x00007610ff197816 */ /* 0x000fe20000000019 */
[----:B------:R-:W-:Y:S01]  /*188c0*/  @P1 IMAD.MOV.U32 R15, RZ, RZ, R26 ;  /* 0x000000ffff0f1224 */ /* 0x000fe200078e001a */
[----:B------:R-:W-:-:S04]  /*188d0*/  PRMT R22, RZ, 0x7610, R22 ;  /* 0x00007610ff167816 */ /* 0x000fc80000000016 */
[----:B------:R0:W4:Y:S01]  /*188e0*/  @P1 LDG.E.U16 R25, [R14.64] ;  /* 0x000000040e191981 */ /* 0x000122000c1e1500 */
[----:B------:R-:W-:Y:S02]  /*188f0*/  ISETP.GT.AND P1, PT, R3, 0x6f, PT ;  /* 0x0000006f0300780c */ /* 0x000fe40003f24270 */
[----:B------:R-:W-:Y:S01]  /*18900*/  PRMT R17, RZ, 0x7610, R17 ;  /* 0x00007610ff117816 */ /* 0x000fe20000000011 */
[----:B0-----:R-:W-:Y:S02]  /*18910*/  @P0 IMAD.MOV.U32 R14, RZ, RZ, R23 ;  /* 0x000000ffff0e0224 */ /* 0x001fe400078e0017 */
[----:B------:R-:W-:-:S05]  /*18920*/  @P0 IMAD.MOV.U32 R15, RZ, RZ, R24 ;  /* 0x000000ffff0f0224 */ /* 0x000fca00078e0018 */
[----:B------:R0:W4:Y:S01]  /*18930*/  @P0 LDG.E.U16 R22, [R14.64] ;  /* 0x000000040e160981 */ /* 0x000122000c1e1500 */
[----:B------:R-:W-:Y:S01]  /*18940*/  PRMT R10, RZ, 0x7610, R10 ;  /* 0x00007610ff0a7816 */ /* 0x000fe2000000000a */
[----:B0-----:R-:W-:Y:S02]  /*18950*/  @P0 IMAD.MOV.U32 R14, RZ, RZ, R18 ;  /* 0x000000ffff0e0224 */ /* 0x001fe400078e0012 */
[----:B------:R-:W-:-:S05]  /*18960*/  @P0 IMAD.MOV.U32 R15, RZ, RZ, R21 ;  /* 0x000000ffff0f0224 */ /* 0x000fca00078e0015 */
[----:B------:R0:W4:Y:S01]  /*18970*/  @P0 LDG.E.U16 R17, [R14.64] ;  /* 0x000000040e110981 */ /* 0x000122000c1e1500 */
[----:B------:R-:W-:Y:S01]  /*18980*/  PRMT R6, RZ, 0x7610, R6 ;  /* 0x00007610ff067816 */ /* 0x000fe20000000006 */
[----:B0-----:R-:W-:Y:S02]  /*18990*/  @P1 IMAD.MOV.U32 R15, RZ, RZ, R13 ;  /* 0x000000ffff0f1224 */ /* 0x001fe400078e000d */
[----:B--2---:R-:W-:-:S05]  /*189a0*/  @P1 IMAD.MOV.U32 R14, RZ, RZ, R12 ;  /* 0x000000ffff0e1224 */ /* 0x004fca00078e000c */
[----:B------:R0:W2:Y:S02]  /*189b0*/  @P1 LDG.E.U16 R10, [R14.64] ;  /* 0x000000040e0a1981 */ /* 0x0000a4000c1e1500 */
[----:B0-----:R-:W-:Y:S02]  /*189c0*/  @P1 IMAD.MOV.U32 R14, RZ, RZ, R7 ;  /* 0x000000ffff0e1224 */ /* 0x001fe400078e0007 */
[----:B------:R-:W-:Y:S01]  /*189d0*/  @P1 IMAD.MOV.U32 R15, RZ, RZ, R9 ;  /* 0x000000ffff0f1224 */ /* 0x000fe200078e0009 */
[----:B------:R-:W-:Y:S02]  /*189e0*/  ISETP.GT.AND P0, PT, R3, 0x76, PT ;  /* 0x000000760300780c */ /* 0x000fe40003f04270 */
[----:B------:R-:W-:Y:S01]  /*189f0*/  PRMT R0, RZ, 0x7610, R0 ;  /* 0x00007610ff007816 */ /* 0x000fe20000000000 */
[----:B------:R-:W2:Y:S04]  /*18a00*/  LDL R7, [R1+0x94c] ;  /* 0x00094c0001077983 */ /* 0x000ea80000100800 */
[----:B------:R3:W2:Y:S06]  /*18a10*/  @P1 LDG.E.U16 R6, [R14.64] ;  /* 0x000000040e061981 */ /* 0x0006ac000c1e1500 */
[----:B---3--:R-:W-:-:S02]  /*18a20*/  @P0 IMAD.MOV.U32 R14, RZ, RZ, R2 ;  /* 0x000000ffff0e0224 */ /* 0x008fc400078e0002 */
[----:B----4-:R-:W-:-:S05]  /*18a30*/  @P0 IMAD.MOV.U32 R15, RZ, RZ, R4 ;  /* 0x000000ffff0f0224 */ /* 0x010fca00078e0004 */
[----:B------:R-:W3:Y:S04]  /*18a40*/  @P0 LDG.E.U16 R0, [R14.64] ;  /* 0x000000040e000981 */ /* 0x000ee8000c1e1500 */
[----:B--2---:R0:W-:Y:S01]  /*18a50*/  STL [R1+0x42c], R6 ;  /* 0x00042c0601007387 */ /* 0x0041e20000100800 */
[----:B------:R-:W2:Y:S02]  /*18a60*/  LDL R4, [R1+0x944] ;  /* 0x0009440001047983 */ /* 0x000ea40000100800 */
[----:B------:R-:W4:Y:S02]  /*18a70*/  LDL R2, [R1+0x948] ;  /* 0x0009480001027983 */ /* 0x000f240000100800 */
[----:B------:R-:W2:Y:S01]  /*18a80*/  LDL R18, [R1+0x93c] ;  /* 0x00093c0001127983 */ /* 0x000ea20000100800 */
[----:B0-----:R-:W2:Y:S01]  /*18a90*/  LDL R6, [R1+0x950] ;  /* 0x0009500001067983 */ /* 0x001ea20000100800 */
[----:B------:R0:W-:Y:S02]  /*18aa0*/  STL [R1+0x43c], R17 ;  /* 0x00043c1101007387 */ /* 0x0001e40000100800 */
[----:B------:R-:W4:Y:S02]  /*18ab0*/  LDL R13, [R1+0x8d4] ;  /* 0x0008d400010d7983 */ /* 0x000f240000100800 */
[----:B------:R-:W4:Y:S01]  /*18ac0*/  LDL R12, [R1+0x8d8] ;  /* 0x0008d800010c7983 */ /* 0x000f220000100800 */
[----:B0-----:R-:W4:Y:S04]  /*18ad0*/  LDL R17, [R1+0x940] ;  /* 0x0009400001117983 */ /* 0x001f280000100800 */
[----:B---3--:R-:W-:Y:S01]  /*18ae0*/  STL [R1+0x2534], R0 ;  /* 0x0025340001007387 */ /* 0x008fe20000100800 */
[----:B------:R-:W-:Y:S02]  /*18af0*/  STL [R1+0x2538], R0 ;  /* 0x0025380001007387 */ /* 0x000fe40000100800 */
[----:B------:R-:W-:Y:S02]  /*18b00*/  STL [R1+0x2540], R0 ;  /* 0x0025400001007387 */ /* 0x000fe40000100800 */
[----:B------:R-:W-:Y:S01]  /*18b10*/  STL [R1+0x2548], R0 ;  /* 0x0025480001007387 */ /* 0x000fe20000100800 */
[----:B------:R-:W-:Y:S01]  /*18b20*/  STL [R1+0x44c], R25 ;  /* 0x00044c1901007387 */ /* 0x000fe20000100800 */
        /* <DEDUP_REMOVED lines=12> */
[----:B------:R0:W-:Y:S02]  /*18bf0*/  STL [R1+0x434], R10 ;  /* 0x0004340a01007387 */ /* 0x0001e40000100800 */
        /* <DEDUP_REMOVED lines=31> */
[----:B------:R-:W-:Y:S01]  /*18df0*/  STL [R1+0x2690], R0 ;  /* 0x0026900001007387 */ /* 0x000fe20000100800 */
[----:B------:R-:W-:Y:S01]  /*18e00*/  ISETP.GT.AND P1, PT, R3, 0x77, PT ;  /* 0x000000770300780c */ /* 0x000fe20003f24270 */
[----:B------:R1:W-:Y:S01]  /*18e10*/  STL [R1+0x2698], R0 ;  /* 0x0026980001007387 */ /* 0x0003e20000100800 */
[----:B0-----:R-:W3:Y:S04]  /*18e20*/  LDL R10, [R1+0x8cc] ;  /* 0x0008cc00010a7983 */ /* 0x001ee80000100800 */
[----:B------:R-:W3:Y:S01]  /*18e30*/  LDL R9, [R1+0x8d0] ;  /* 0x0008d00001097983 */ /* 0x000ee20000100800 */
[----:B------:R-:W-:Y:S01]  /*18e40*/  PRMT R20, RZ, 0x7610, R20 ;  /* 0x00007610ff147816 */ /* 0x000fe20000000014 */
[----:B------:R-:W-:-:S02]  /*18e50*/  @P0 IMAD.MOV.U32 R15, RZ, RZ, R7 ;  /* 0x000000ffff0f0224 */ /* 0x000fc400078e0007 */
[----:B------:R-:W3:Y:S01]  /*18e60*/  LDL R7, [R1+0x8c4] ;  /* 0x0008c40001077983 */ /* 0x000ee20000100800 */
[----:B--2---:R-:W-:-:S03]  /*18e70*/  @P0 IMAD.MOV.U32 R14, RZ, RZ, R6 ;  /* 0x000000ffff0e0224 */ /* 0x004fc600078e0006 */
[----:B------:R-:W2:Y:S04]  /*18e80*/  LDL R6, [R1+0x8c8] ;  /* 0x0008c80001067983 */ /* 0x000ea80000100800 */
[----:B------:R4:W2:Y:S02]  /*18e90*/  @P0 LDG.E.U16 R20, [R14.64] ;  /* 0x000000040e140981 */ /* 0x0008a4000c1e1500 */
[----:B----4-:R-:W-:Y:S02]  /*18ea0*/  @P1 IMAD.MOV.U32 R14, RZ, RZ, R2 ;  /* 0x000000ffff0e1224 */ /* 0x010fe400078e0002 */
[----:B------:R-:W-:Y:S01]  /*18eb0*/  @P1 IMAD.MOV.U32 R15, RZ, RZ, R4 ;  /* 0x000000ffff0f1224 */ /* 0x000fe200078e0004 */
[----:B------:R-:W4:Y:S04]  /*18ec0*/  LDL R2, [R1+0x8c0] ;  /* 0x0008c00001027983 */ /* 0x000f280000100800 */
[----:B------:R-:W4:Y:S01]  /*18ed0*/  LDL R4, [R1+0x8bc] ;  /* 0x0008bc0001047983 */ /* 0x000f220000100800 */
[----:B------:R-:W-:-:S02]  /*18ee0*/  PRMT R19, RZ, 0x7610, R19 ;  /* 0x00007610ff137816 */ /* 0x000fc40000000013 */
[----:B------:R-:W-:Y:S02]  /*18ef0*/  ISETP.GT.AND P0, PT, R3, 0x7e, PT ;  /* 0x0000007e0300780c */ /* 0x000fe40003f04270 */
[----:B------:R-:W-:Y:S02]  /*18f00*/  PRMT R16, RZ, 0x7610, R16 ;  /* 0x00007610ff107816 */ /* 0x000fe40000000010 */
[----:B------:R0:W4:Y:S01]  /*18f10*/  @P1 LDG.E.U16 R19, [R14.64] ;  /* 0x000000040e131981 */ /* 0x000122000c1e1500 */
[----:B------:R-:W-:Y:S01]  /*18f20*/  PRMT R11, RZ, 0x7610, R11 ;  /* 0x00007610ff0b7816 */ /* 0x000fe2000000000b */
[----:B0-----:R-:W-:Y:S02]  /*18f30*/  @P1 IMAD.MOV.U32 R14, RZ, RZ, R17 ;  /* 0x000000ffff0e1224 */ /* 0x001fe400078e0011 */
[----:B------:R-:W-:-:S05]  /*18f40*/  @P1 IMAD.MOV.U32 R15, RZ, RZ, R18 ;  /* 0x000000ffff0f1224 */ /* 0x000fca00078e0012 */
[----:B------:R0:W4:Y:S01]  /*18f50*/  @P1 LDG.E.U16 R16, [R14.64] ;  /* 0x000000040e101981 */ /* 0x000122000c1e1500 */
[----:B------:R-:W-:Y:S02]  /*18f60*/  ISETP.GT.AND P1, PT, R3, 0x7f, PT ;  /* 0x0000007f0300780c */ /* 0x000fe40003f24270 */
[----:B------:R-:W-:Y:S01]  /*18f70*/  PRMT R8, RZ, 0x7610, R8 ;  /* 0x00007610ff087816 */ /* 0x000fe20000000008 */
[----:B0-----:R-:W-:Y:S02]  /*18f80*/  @P0 IMAD.MOV.U32 R14, RZ, RZ, R12 ;  /* 0x000000ffff0e0224 */ /* 0x001fe400078e000c */
[----:B------:R-:W-:-:S05]  /*18f90*/  @P0 IMAD.MOV.U32 R15, RZ, RZ, R13 ;  /* 0x000000ffff0f0224 */ /* 0x000fca00078e000d */
[----:B------:R3:W4:Y:S01]  /*18fa0*/  @P0 LDG.E.U16 R11, [R14.64] ;  /* 0x000000040e0b0981 */ /* 0x000722000c1e1500 */
[----:B------:R-:W-:Y:S02]  /*18fb0*/  PRMT R5, RZ, 0x7610, R5 ;  /* 0x00007610ff057816 */ /* 0x000fe40000000005 */
[----:B-1----:R-:W-:Y:S01]  /*18fc0*/  PRMT R0, RZ, 0x7610, R0 ;  /* 0x00007610ff007816 */ /* 0x002fe20000000000 */
[----:B---3--:R-:W-:Y:S02]  /*18fd0*/  @P0 IMAD.MOV.U32 R15, RZ, RZ, R10 ;  /* 0x000000ffff0f0224 */ /* 0x008fe400078e000a */
[----:B------:R-:W-:-:S05]  /*18fe0*/  @P0 IMAD.MOV.U32 R14, RZ, RZ, R9 ;  /* 0x000000ffff0e0224 */ /* 0x000fca00078e0009 */
[----:B------:R0:W3:Y:S02]  /*18ff0*/  @P0 LDG.E.U16 R8, [R14.64] ;  /* 0x000000040e080981 */ /* 0x0000e4000c1e1500 */
[----:B0-----:R-:W-:Y:S02]  /*19000*/  @P1 IMAD.MOV.U32 R15, RZ, RZ, R7 ;  /* 0x000000ffff0f1224 */ /* 0x001fe400078e0007 */
[----:B--2---:R-:W-:-:S05]  /*19010*/  @P1 IMAD.MOV.U32 R14, RZ, RZ, R6 ;  /* 0x000000ffff0e1224 */ /* 0x004fca00078e0006 */
[----:B------:R4:W2:Y:S02]  /*19020*/  @P1 LDG.E.U16 R5, [R14.64] ;  /* 0x000000040e051981 */ /* 0x0008a4000c1e1500 */
[----:B----4-:R-:W-:Y:S02]  /*19030*/  @P1 IMAD.MOV.U32 R14, RZ, RZ, R2 ;  /* 0x000000ffff0e1224 */ /* 0x010fe400078e0002 */
[----:B------:R-:W-:-:S05]  /*19040*/  @P1 IMAD.MOV.U32 R15, RZ, RZ, R4 ;  /* 0x000000ffff0f1224 */ /* 0x000fca00078e0004 */
[----:B------:R-:W4:Y:S04]  /*19050*/  @P1 LDG.E.U16 R0, [R14.64] ;  /* 0x000000040e001981 */ /* 0x000f28000c1e1500 */
        /* <DEDUP_REMOVED lines=20> */
[----:B------:R0:W-:Y:S04]  /*191a0*/  STL [R1+0x40c], R16 ;  /* 0x00040c1001007387 */ /* 0x0001e80000100800 */
[----:B------:R-:W1:Y:S01]  /*191b0*/  S2R R26, SR_TID.X ;  /* 0x00000000001a7919 */ /* 0x000e620000002100 */
[----:B------:R-:W-:Y:S02]  /*191c0*/  STL [R1+0x263c], R15 ;  /* 0x00263c0f01007387 */ /* 0x000fe40000100800 */
[----:B------:R-:W-:Y:S02]  /*191d0*/  STL [R1+0x2644], R15 ;  /* 0x0026440f01007387 */ /* 0x000fe40000100800 */
[----:B------:R-:W-:Y:S01]  /*191e0*/  STL [R1+0x264c], R15 ;  /* 0x00264c0f01007387 */ /* 0x000fe20000100800 */
[----:B------:R-:W-:Y:S01]  /*191f0*/  STL [R1+0x404], R11 ;  /* 0x0004040b01007387 */ /* 0x000fe20000100800 */
[----:B------:R-:W-:Y:S02]  /*19200*/  STL [R1+0x2654], R15 ;  /* 0x0026540f01007387 */ /* 0x000fe40000100800 */
[----:B------:R-:W-:Y:S02]  /*19210*/  STL [R1+0x265c], R15 ;  /* 0x00265c0f01007387 */ /* 0x000fe40000100800 */
[----:B------:R-:W-:Y:S01]  /*19220*/  STL [R1+0x2664], R15 ;  /* 0x0026640f01007387 */ /* 0x000fe20000100800 */
[----:B------:R-:W-:Y:S04]  /*19230*/  STL [R1+0x266c], R15 ;  /* 0x00266c0f01007387 */ /* 0x000fe80000100800 */
[----:B------:R-:W0:Y:S04]  /*19240*/  S2R R2, SR_TID.X ;  /* 0x0000000000027919 */ /* 0x000e280000002100 */
[----:B------:R-:W-:Y:S06]  /*19250*/  BAR.SYNC.DEFER_BLOCKING 0x0 ;  /* 0x0000000000007b1d */ /* 0x000fec0000010000 */
[----:B---3--:R-:W-:Y:S01]  /*19260*/  STL [R1+0x400], R8 ;  /* 0x0004000801007387 */ /* 0x008fe20000100800 */
[----:B------:R-:W-:Y:S02]  /*19270*/  STL [R1+0x2674], R15 ;  /* 0x0026740f01007387 */ /* 0x000fe40000100800 */
[----:B------:R-:W-:Y:S02]  /*19280*/  STL [R1+0x267c], R15 ;  /* 0x00267c0f01007387 */ /* 0x000fe40000100800 */
[----:B------:R-:W-:Y:S01]  /*19290*/  STL [R1+0x269c], R15 ;  /* 0x00269c0f01007387 */ /* 0x000fe20000100800 */
[----:B--2---:R-:W-:Y:S01]  /*192a0*/  STL [R1+0x3fc], R5 ;  /* 0x0003fc0501007387 */ /* 0x004fe20000100800 */
[----:B------:R-:W-:Y:S02]  /*192b0*/  STL [R1+0x2550], R14 ;  /* 0x0025500e01007387 */ /* 0x000fe40000100800 */
[----:B------:R-:W-:Y:S02]  /*192c0*/  STL [R1+0x2558], R14 ;  /* 0x0025580e01007387 */ /* 0x000fe40000100800 */
[----:B------:R-:W-:Y:S01]  /*192d0*/  STL [R1+0x2560], R14 ;  /* 0x0025600e01007387 */ /* 0x000fe20000100800 */
[----:B----4-:R2:W-:Y:S01]  /*192e0*/  STL [R1+0x3f4], R0 ;  /* 0x0003f40001007387 */ /* 0x0105e20000100800 */
[----:B------:R-:W-:Y:S02]  /*192f0*/  STL [R1+0x2568], R14 ;  /* 0x0025680e01007387 */ /* 0x000fe40000100800 */
[----:B------:R-:W-:Y:S02]  /*19300*/  STL [R1+0x2574], R14 ;  /* 0x0025740e01007387 */ /* 0x000fe40000100800 */
[----:B------:R-:W-:Y:S01]  /*19310*/  STL [R1+0x257c], R14 ;  /* 0x00257c0e01007387 */ /* 0x000fe20000100800 */
[----:B------:R-:W-:Y:S01]  /*19320*/  STL [R1+0x2584], R14 ;  /* 0x0025840e01007387 */ /* 0x000fe20000100800 */
[----:B------:R-:W-:Y:S02]  /*19330*/  STL [R1+0x258c], R14 ;  /* 0x00258c0e01007387 */ /* 0x000fe40000100800 */
[----:B------:R-:W-:Y:S02]  /*19340*/  STL [R1+0x2594], R14 ;  /* 0x0025940e01007387 */ /* 0x000fe40000100800 */
[----:B-1----:R-:W-:Y:S01]  /*19350*/  STL [R1+0x275c], R26 ;  /* 0x00275c1a01007387 */ /* 0x002fe20000100800 */
[----:B------:R-:W-:Y:S01]  /*19360*/  STL [R1+0x259c], R14 ;  /* 0x00259c0e01007387 */ /* 0x000fe20000100800 */
[----:B------:R-:W-:Y:S02]  /*19370*/  STL [R1+0x26a0], R14 ;  /* 0x0026a00e01007387 */ /* 0x000fe40000100800 */
[----:B0-----:R-:W3:Y:S01]  /*19380*/  LDL.LU R16, [R1+0x510] ;  /* 0x0005100001107983 */ /* 0x001ee20000300800 */
[----:B------:R-:W-:-:S04]  /*19390*/  LOP3.LUT R29, R2, 0x3f, RZ, 0xc0, !PT ;  /* 0x0000003f021d7812 */ /* 0x000fc800078ec0ff */
[----:B--2---:R-:W-:Y:S01]  /*193a0*/  LOP3.LUT R0, R29, 0x40, RZ, 0xfc, !PT ;  /* 0x000000401d007812 */ /* 0x004fe200078efcff */
[----:B------:R-:W-:-:S03]  /*193b0*/  LOP3.LUT R2, R26, 0x3f, RZ, 0xc0, !PT ;  /* 0x0000003f1a027812 */ /* 0x000fc600078ec0ff */
[-C--:B------:R-:W-:Y:S01]  /*193c0*/  ISETP.GE.AND P1, PT, R0, R3.reuse, PT ;  /* 0x000000030000720c */ /* 0x080fe20003f26270 */
[----:B---3--:R0:W-:Y:S04]  /*193d0*/  STL [R1+0x276c], R16 ;  /* 0x00276c1001007387 */ /* 0x0081e80000100800 */
[----:B0-----:R-:W2:Y:S01]  /*193e0*/  LDL.LU R16, [R1+0x514] ;  /* 0x0005140001107983 */ /* 0x001ea20000300800 */
[----:B------:R-:W3:Y:S02]  /*193f0*/  LDL.LU R17, [R1+0x4d8] ;  /* 0x0004d80001117983 */ /* 0x000ee40000300800 */
[----:B------:R-:W4:Y:S02]  /*19400*/  LDL.LU R29, [R1+0x4d4] ;  /* 0x0004d400011d7983 */ /* 0x000f240000300800 */
[----:B------:R-:W3:Y:S01]  /*19410*/  LDL.LU R14, [R1+0x468] ;  /* 0x00046800010e7983 */ /* 0x000ee20000300800 */
[----:B------:R-:W3:Y:S01]  /*19420*/  LDL.LU R26, [R1+0x464] ;  /* 0x00046400011a7983 */ /* 0x000ee20000300800 */
[----:B------:R-:W3:Y:S02]  /*19430*/  LDL.LU R0, [R1+0x3f8] ;  /* 0x0003f80001007983 */ /* 0x000ee40000300800 */
[----:B------:R-:W3:Y:S02]  /*19440*/  LDL.LU R4, [R1+0x3f0] ;  /* 0x0003f00001047983 */ /* 0x000ee40000300800 */
        /* <DEDUP_REMOVED lines=18> */
[----:B------:R-:W3:Y:S02]  /*19570*/  LDL.LU R27, [R1] ;  /* 0x00000000011b7983 */ /* 0x000ee40000300800 */
[----:B------:R-:W-:Y:S02]  /*19580*/  STL [R1+0x253c], R3 ;  /* 0x00253c0301007387 */ /* 0x000fe40000100800 */
[C---:B------:R-:W-:Y:S01]  /*19590*/  IMAD.SHL.U32 R15, R2.reuse, 0x2, RZ ;  /* 0x00000002020f7824 */ /* 0x040fe200078e00ff */
[----:B------:R-:W-:Y:S01]  /*195a0*/  ISETP.GE.AND P0, PT, R2, R3, PT ;  /* 0x000000030200720c */ /* 0x000fe20003f06270 */
[----:B------:R0:W-:Y:S04]  /*195b0*/  STL [R1+0x2744], R2 ;  /* 0x0027440201007387 */ /* 0x0001e80000100800 */
[----:B0-----:R-:W3:Y:S01]  /*195c0*/  LDL.LU R2, [R1+0x49c] ;  /* 0x00049c0001027983 */ /* 0x001ee20000300800 */
[----:B------:R-:W-:Y:S02]  /*195d0*/  STL [R1+0x2544], R3 ;  /* 0x0025440301007387 */ /* 0x000fe40000100800 */
[----:B------:R0:W-:Y:S02]  /*195e0*/  STL [R1+0x26ac], R3 ;  /* 0x0026ac0301007387 */ /* 0x0001e40000100800 */
[----:B0-----:R-:W3:Y:S04]  /*195f0*/  LDL.LU R3, [R1+0x4a0] ;  /* 0x0004a00001037983 */ /* 0x001ee80000300800 */
[----:B--2---:R0:W-:Y:S04]  /*19600*/  STS.U16 [R15], R16 ;  /* 0x000000100f007388 */ /* 0x0041e80000000400 */
[----:B0-----:R-:W2:Y:S04]  /*19610*/  LDL.LU R16, [R1+0x276c] ;  /* 0x00276c0001107983 */ /* 0x001ea80000300800 */
[----:B--2---:R0:W-:Y:S01]  /*19620*/  STS.U16 [R15+0x80], R16 ;  /* 0x000080100f007388 */ /* 0x0041e20000000400 */
[----:B---3--:R1:W-:Y:S02]  /*19630*/  STS.U16 [R15+0x800], R17 ;  /* 0x000800110f007388 */ /* 0x0083e40000000400 */
[----:B----4-:R2:W-:Y:S01]  /*19640*/  STS.U16 [R15+0x880], R29 ;  /* 0x0008801d0f007388 */ /* 0x0105e20000000400 */
[----:B0-----:R-:W3:Y:S01]  /*19650*/  LDL.LU R16, [R1+0x2768] ;  /* 0x0027680001107983 */ /* 0x001ee20000300800 */
[----:B-1----:R-:W4:Y:S02]  /*19660*/  LDL.LU R17, [R1+0x2764] ;  /* 0x0027640001117983 */ /* 0x002f240000300800 */
[----:B--2---:R-:W2:Y:S02]  /*19670*/  LDL.LU R29, [R1+0x2760] ;  /* 0x00276000011d7983 */ /* 0x004ea40000300800 */
[----:B------:R-:W-:Y:S01]  /*19680*/  STS.U16 [R15+0x1000], R3 ;  /* 0x001000030f007388 */ /* 0x000fe20000000400 */
[----:B------:R-:W-:Y:S01]  /*19690*/  STS.U16 [R15+0x1080], R2 ;  /* 0x001080020f007388 */ /* 0x000fe20000000400 */
[----:B------:R-:W-:Y:S02]  /*196a0*/  STS.U16 [R15+0x1800], R14 ;  /* 0x0018000e0f007388 */ /* 0x000fe40000000400 */
[----:B------:R-:W-:Y:S02]  /*196b0*/  STS.U16 [R15+0x1880], R26 ;  /* 0x0018801a0f007388 */ /* 0x000fe40000000400 */
        /* <DEDUP_REMOVED lines=15> */
[----:B------:R0:W-:Y:S02]  /*197b0*/  STS.U16 [R15+0x5880], R28 ;  /* 0x0058801c0f007388 */ /* 0x0001e40000000400 */
[----:B0-----:R-:W0:Y:S01]  /*197c0*/  S2R R28, SR_TID.X ;  /* 0x00000000001c7919 */ /* 0x001e220000002100 */
[----:B------:R-:W-:Y:S02]  /*197d0*/  STS.U16 [R15+0x6000], R11 ;  /* 0x0060000b0f007388 */ /* 0x000fe40000000400 */
[----:B------:R-:W-:Y:S02]  /*197e0*/  STS.U16 [R15+0x6080], R25 ;  /* 0x006080190f007388 */ /* 0x000fe40000000400 */
[----:B------:R1:W-:Y:S01]  /*197f0*/  STS.U16 [R15+0x6800], R12 ;  /* 0x0068000c0f007388 */ /* 0x0003e20000000400 */
[----:B------:R0:W-:Y:S01]  /*19800*/  STS.U16 [R15+0x6880], R13 ;  /* 0x0068800d0f007388 */ /* 0x0001e20000000400 */
[----:B------:R0:W-:Y:S02]  /*19810*/  STS.U16 [R15+0x7000], R27 ;  /* 0x0070001b0f007388 */ /* 0x0001e40000000400 */
[----:B0-----:R-:W-:-:S05]  /*19820*/  LOP3.LUT R28, R28, 0x3f, RZ, 0xc0, !PT ;  /* 0x0000003f1c1c7812 */ /* 0x001fca00078ec0ff */
[----:B------:R-:W-:-:S05]  /*19830*/  IMAD.SHL.U32 R28, R28, 0x2, RZ ;  /* 0x000000021c1c7824 */ /* 0x000fca00078e00ff */
[----:B------:R-:W-:Y:S01]  /*19840*/  LOP3.LUT R0, R28, 0x10, RZ, 0x3c, !PT ;  /* 0x000000101c007812 */ /* 0x000fe200078e3cff */
[----:B--2---:R-:W-:Y:S01]  /*19850*/  STL [R1+0x26b0], R29 ;  /* 0x0026b01d01007387 */ /* 0x004fe20000100800 */
[----:B----4-:R-:W-:Y:S02]  /*19860*/  STL [R1+0x26b4], R17 ;  /* 0x0026b41101007387 */ /* 0x010fe40000100800 */
[----:B------:R-:W2:Y:S02]  /*19870*/  LDL.LU R26, [R1+0x50c] ;  /* 0x00050c00011a7983 */ /* 0x000ea40000300800 */
[----:B-1----:R-:W4:Y:S01]  /*19880*/  LDL.LU R12, [R1+0x508] ;  /* 0x00050800010c7983 */ /* 0x002f220000300800 */
[----:B------:R-:W4:Y:S01]  /*19890*/  LDL.LU R13, [R1+0x4d0] ;  /* 0x0004d000010d7983 */ /* 0x000f220000300800 */
[----:B------:R-:W4:Y:S02]  /*198a0*/  LDL.LU R27, [R1+0x4cc] ;  /* 0x0004cc00011b7983 */ /* 0x000f240000300800 */
[----:B------:R-:W4:Y:S01]  /*198b0*/  LDL.LU R28, [R1+0x498] ;  /* 0x00049800011c7983 */ /* 0x000f220000300800 */
[----:B------:R-:W-:Y:S01]  /*198c0*/  STS.U16 [R15+0x7080], R29 ;  /* 0x0070801d0f007388 */ /* 0x000fe20000000400 */
[----:B------:R0:W-:Y:S03]  /*198d0*/  STS.U16 [R15+0x7800], R17 ;  /* 0x007800110f007388 */ /* 0x0001e60000000400 */
[----:B0-----:R-:W4:Y:S01]  /*198e0*/  LDL.LU R17, [R1+0x458] ;  /* 0x0004580001117983 */ /* 0x001f220000300800 */
[----:B------:R-:W4:Y:S02]  /*198f0*/  LDL.LU R29, [R1+0x3ec] ;  /* 0x0003ec00011d7983 */ /* 0x000f240000300800 */
[----:B------:R-:W4:Y:S02]  /*19900*/  LDL.LU R3, [R1+0x3e8] ;  /* 0x0003e80001037983 */ /* 0x000f240000300800 */
[----:B------:R-:W4:Y:S01]  /*19910*/  LDL.LU R2, [R1+0x3a4] ;  /* 0x0003a40001027983 */ /* 0x000f220000300800 */
[----:B------:R-:W4:Y:S01]  /*19920*/  LDL.LU R14, [R1+0x3a0] ;  /* 0x0003a000010e7983 */ /* 0x000f220000300800 */
        /* <DEDUP_REMOVED lines=15> */
[----:B------:R-:W4:Y:S04]  /*19a20*/  LDL.LU R25, [R1+0x20] ;  /* 0x0000200001197983 */ /* 0x000f280000300800 */
[----:B---3--:R-:W-:Y:S01]  /*19a30*/  STS.U16 [R15+0x7880], R16 ;  /* 0x007880100f007388 */ /* 0x008fe20000000400 */
[----:B------:R0:W-:Y:S03]  /*19a40*/  STL [R1+0x2728], R15 ;  /* 0x0027280f01007387 */ /* 0x0001e60000100800 */
[----:B0-----:R-:W4:Y:S01]  /*19a50*/  LDL.LU R15, [R1+0x460] ;  /* 0x00046000010f7983 */ /* 0x001f220000300800 */
[----:B------:R0:W-:Y:S03]  /*19a60*/  STL [R1+0x26b8], R16 ;  /* 0x0026b81001007387 */ /* 0x0001e60000100800 */
[----:B0-----:R-:W4:Y:S04]  /*19a70*/  LDL.LU R16, [R1+0x494] ;  /* 0x0004940001107983 */ /* 0x001f280000300800 */
[----:B--2---:R0:W-:Y:S01]  /*19a80*/  STS.U16 [R0+0x100], R26 ;  /* 0x0001001a00007388 */ /* 0x0041e20000000400 */
[----:B----4-:R1:W-:Y:S03]  /*19a90*/  STS.U16 [R0+0x180], R12 ;  /* 0x0001800c00007388 */ /* 0x0103e60000000400 */
[----:B------:R2:W-:Y:S01]  /*19aa0*/  STS.U16 [R0+0x900], R13 ;  /* 0x0009000d00007388 */ /* 0x0005e20000000400 */
[----:B------:R4:W-:Y:S03]  /*19ab0*/  STS.U16 [R0+0x980], R27 ;  /* 0x0009801b00007388 */ /* 0x0009e60000000400 */
[----:B------:R4:W-:Y:S04]  /*19ac0*/  STS.U16 [R0+0x1100], R28 ;  /* 0x0011001c00007388 */ /* 0x0009e80000000400 */
[----:B0-----:R-:W3:Y:S04]  /*19ad0*/  LDL.LU R26, [R1+0x275c] ;  /* 0x00275c00011a7983 */ /* 0x001ee80000300800 */
[----:B-1----:R-:W3:Y:S01]  /*19ae0*/  LDL.LU R12, [R1+0x2758] ;  /* 0x00275800010c7983 */ /* 0x002ee20000300800 */
[----:B--2---:R-:W2:Y:S02]  /*19af0*/  LDL.LU R13, [R1+0x2754] ;  /* 0x00275400010d7983 */ /* 0x004ea40000300800 */
[----:B----4-:R-:W4:Y:S01]  /*19b00*/  LDL.LU R27, [R1+0x2750] ;  /* 0x00275000011b7983 */ /* 0x010f220000300800 */
[----:B------:R-:W2:Y:S04]  /*19b10*/  LDL.LU R28, [R1+0x274c] ;  /* 0x00274c00011c7983 */ /* 0x000ea80000300800 */
        /* <DEDUP_REMOVED lines=19> */
[----:B------:R0:W-:Y:S01]  /*19c50*/  STS.U16 [R0+0x6100], R23 ;  /* 0x0061001700007388 */ /* 0x0001e20000000400 */
[----:B------:R-:W-:Y:S01]  /*19c60*/  STS.U16 [R0+0x6180], R10 ;  /* 0x0061800a00007388 */ /* 0x000fe20000000400 */
[----:B------:R-:W-:Y:S02]  /*19c70*/  STS.U16 [R0+0x6900], R11 ;  /* 0x0069000b00007388 */ /* 0x000fe40000000400 */
[----:B------:R-:W-:Y:S01]  /*19c80*/  STS.U16 [R0+0x6980], R25 ;  /* 0x0069801900007388 */ /* 0x000fe20000000400 */
[----:B---3--:R-:W-:-:S05]  /*19c90*/  LOP3.LUT R26, R26, 0x3f, RZ, 0xc0, !PT ;  /* 0x0000003f1a1a7812 */ /* 0x008fca00078ec0ff */
[----:B0-----:R-:W-:Y:S01]  /*19ca0*/  IMAD.SHL.U32 R23, R26, 0x2, RZ ;  /* 0x000000021a177824 */ /* 0x001fe200078e00ff */
[----:B--2---:R-:W-:Y:S01]  /*19cb0*/  STS.U16 [R0+0x7100], R28 ;  /* 0x0071001c00007388 */ /* 0x004fe20000000400 */
[----:B----4-:R-:W-:Y:S02]  /*19cc0*/  STS.U16 [R0+0x7180], R27 ;  /* 0x0071801b00007388 */ /* 0x010fe40000000400 */
[----:B------:R0:W-:Y:S01]  /*19cd0*/  STS.U16 [R0+0x7900], R13 ;  /* 0x0079000d00007388 */ /* 0x0001e20000000400 */
[----:B------:R-:W-:Y:S01]  /*19ce0*/  STL [R1+0x26bc], R28 ;  /* 0x0026bc1c01007387 */ /* 0x000fe20000100800 */
[----:B------:R1:W-:Y:S01]  /*19cf0*/  STL [R1+0x26d4], R27 ;  /* 0x0026d41b01007387 */ /* 0x0003e20000100800 */
[----:B0-----:R-:W-:-:S05]  /*19d00*/  LOP3.LUT R0, R23, 0x20, RZ, 0x3c, !PT ;  /* 0x0000002017007812 */ /* 0x001fca00078e3cff */
[----:B------:R0:W-:Y:S01]  /*19d10*/  STL [R1+0x2748], R0 ;  /* 0x0027480001007387 */ /* 0x0001e20000100800 */
[----:B------:R-:W2:Y:S02]  /*19d20*/  LDL.LU R2, [R1+0x504] ;  /* 0x0005040001027983 */ /* 0x000ea40000300800 */
[----:B------:R-:W3:Y:S02]  /*19d30*/  LDL.LU R10, [R1+0x500] ;  /* 0x00050000010a7983 */ /* 0x000ee40000300800 */
[----:B------:R-:W4:Y:S01]  /*19d40*/  LDL.LU R11, [R1+0x4c8] ;  /* 0x0004c800010b7983 */ /* 0x000f220000300800 */
[----:B------:R-:W2:Y:S01]  /*19d50*/  LDL.LU R25, [R1+0x4c4] ;  /* 0x0004c40001197983 */ /* 0x000ea20000300800 */
[----:B------:R-:W2:Y:S02]  /*19d60*/  LDL.LU R26, [R1+0x490] ;  /* 0x00049000011a7983 */ /* 0x000ea40000300800 */
[----:B-1----:R-:W2:Y:S02]  /*19d70*/  LDL.LU R27, [R1+0x448] ;  /* 0x00044800011b7983 */ /* 0x002ea40000300800 */
[----:B------:R-:W2:Y:S01]  /*19d80*/  LDL.LU R28, [R1+0x3e4] ;  /* 0x0003e400011c7983 */ /* 0x000ea20000300800 */
[----:B------:R-:W2:Y:S01]  /*19d90*/  LDL.LU R16, [R1+0x3e0] ;  /* 0x0003e00001107983 */ /* 0x000ea20000300800 */
[----:B------:R-:W2:Y:S02]  /*19da0*/  LDL.LU R15, [R1+0x19c] ;  /* 0x00019c00010f7983 */ /* 0x000ea40000300800 */
[----:B------:R-:W2:Y:S02]  /*19db0*/  LDL.LU R17, [R1+0x198] ;  /* 0x0001980001117983 */ /* 0x000ea40000300800 */
        /* <DEDUP_REMOVED lines=13> */
[----:B0-----:R-:W-:Y:S01]  /*19e90*/  LOP3.LUT R0, R23, 0x10, RZ, 0x3c, !PT ;  /* 0x0000001017007812 */ /* 0x001fe200078e3cff */
[----:B------:R-:W2:Y:S01]  /*19ea0*/  LDL.LU R9, [R1+0x48] ;  /* 0x0000480001097983 */ /* 0x000ea20000300800 */
[----:B------:R-:W2:Y:S02]  /*19eb0*/  LDL.LU R22, [R1+0x1c] ;  /* 0x00001c0001167983 */ /* 0x000ea40000300800 */
[----:B------:R-:W2:Y:S02]  /*19ec0*/  LDL.LU R23, [R1+0x18] ;  /* 0x0000180001177983 */ /* 0x000ea40000300800 */
[----:B------:R0:W-:Y:S01]  /*19ed0*/  STL [R1+0x26d8], R13 ;  /* 0x0026d80d01007387 */ /* 0x0001e20000100800 */
[----:B------:R1:W-:Y:S04]  /*19ee0*/  STS.U16 [R0+0x7980], R12 ;  /* 0x0079800c00007388 */ /* 0x0003e80000000400 */
[----:B0-----:R-:W2:Y:S01]  /*19ef0*/  LDL.LU R13, [R1+0x450] ;  /* 0x00045000010d7983 */ /* 0x001ea20000300800 */
[----:B-1----:R-:W2:Y:S02]  /*19f00*/  LDL.LU R0, [R1+0x2748] ;  /* 0x0027480001007983 */ /* 0x002ea40000300800 */
[----:B------:R0:W-:Y:S02]  /*19f10*/  STL [R1+0x26dc], R12 ;  /* 0x0026dc0c01007387 */ /* 0x0001e40000100800 */
[----:B0-----:R-:W4:Y:S04]  /*19f20*/  LDL.LU R12, [R1+0x48c] ;  /* 0x00048c00010c7983 */ /* 0x001f280000300800 */
[----:B--2---:R0:W-:Y:S01]  /*19f30*/  STS.U16 [R0+0x200], R2 ;  /* 0x0002000200007388 */ /* 0x0041e20000000400 */
[----:B---3--:R1:W-:Y:S02]  /*19f40*/  STS.U16 [R0+0x280], R10 ;  /* 0x0002800a00007388 */ /* 0x0083e40000000400 */
[----:B----4-:R2:W-:Y:S01]  /*19f50*/  STS.U16 [R0+0xa00], R11 ;  /* 0x000a000b00007388 */ /* 0x0105e20000000400 */
[----:B------:R3:W-:Y:S04]  /*19f60*/  STS.U16 [R0+0xa80], R25 ;  /* 0x000a801900007388 */ /* 0x0007e80000000400 */
[----:B------:R3:W-:Y:S04]  /*19f70*/  STS.U16 [R0+0x1200], R26 ;  /* 0x0012001a00007388 */ /* 0x0007e80000000400 */
[----:B0-----:R-:W4:Y:S01]  /*19f80*/  LDL.LU R2, [R1+0x2744] ;  /* 0x0027440001027983 */ /* 0x001f220000300800 */
[----:B-1----:R-:W4:Y:S03]  /*19f90*/  LDL.LU R10, [R1+0x2740] ;  /* 0x00274000010a7983 */ /* 0x002f260000300800 */
[----:B--2---:R-:W2:Y:S01]  /*19fa0*/  LDL.LU R11, [R1+0x273c] ;  /* 0x00273c00010b7983 */ /* 0x004ea20000300800 */
[----:B---3--:R-:W3:Y:S03]  /*19fb0*/  LDL.LU R25, [R1+0x2738] ;  /* 0x0027380001197983 */ /* 0x008ee60000300800 */
[----:B------:R-:W2:Y:S04]  /*19fc0*/  LDL.LU R26, [R1+0x2734] ;  /* 0x00273400011a7983 */ /* 0x000ea80000300800 */
[----:B------:R-:W-:Y:S01]  /*19fd0*/  STS.U16 [R0+0x1280], R12 ;  /* 0x0012800c00007388 */ /* 0x000fe20000000400 */
[----:B------:R-:W-:Y:S02]  /*19fe0*/  STS.U16 [R0+0x1a00], R13 ;  /* 0x001a000d00007388 */ /* 0x000fe40000000400 */
[----:B------:R-:W-:Y:S02]  /*19ff0*/  STS.U16 [R0+0x1a80], R27 ;  /* 0x001a801b00007388 */ /* 0x000fe40000000400 */
[----:B------:R-:W-:Y:S01]  /*1a000*/  STS.U16 [R0+0x2200], R28 ;  /* 0x0022001c00007388 */ /* 0x000fe20000000400 */
[----:B------:R-:W-:Y:S01]  /*1a010*/  STS.U16 [R0+0x2280], R16 ;  /* 0x0022801000007388 */ /* 0x000fe20000000400 */
[----:B------:R0:W-:Y:S03]  /*1a020*/  STS.U16 [R0+0x2a00], R15 ;  /* 0x002a000f00007388 */ /* 0x0001e60000000400 */
[----:B--2---:R-:W-:Y:S01]  /*1a030*/  STL [R1+0x26e0], R26 ;  /* 0x0026e01a01007387 */ /* 0x004fe20000100800 */
[----:B0-----:R-:W2:Y:S02]  /*1a040*/  LDL.LU R15, [R1+0x4f8] ;  /* 0x0004f800010f7983 */ /* 0x001ea40000300800 */
[----:B------:R-:W-:Y:S02]  /*1a050*/  STS.U16 [R0+0x2a80], R17 ;  /* 0x002a801100007388 */ /* 0x000fe40000000400 */
[----:B------:R-:W-:Y:S01]  /*1a060*/  STS.U16 [R0+0x3200], R29 ;  /* 0x0032001d00007388 */ /* 0x000fe20000000400 */
[----:B------:R-:W-:Y:S01]  /*1a070*/  STS.U16 [R0+0x3280], R3 ;  /* 0x0032800300007388 */ /* 0x000fe20000000400 */
[----:B------:R-:W-:Y:S02]  /*1a080*/  STS.U16 [R0+0x3a00], R14 ;  /* 0x003a000e00007388 */ /* 0x000fe40000000400 */
[----:B------:R-:W-:Y:S02]  /*1a090*/  STS.U16 [R0+0x3a80], R4 ;  /* 0x003a800400007388 */ /* 0x000fe40000000400 */
[----:B------:R-:W-:Y:S01]  /*1a0a0*/  STS.U16 [R0+0x4200], R5 ;  /* 0x0042000500007388 */ /* 0x000fe20000000400 */
[----:B--2---:R0:W-:Y:S04]  /*1a0b0*/  STL [R1+0x272c], R15 ;  /* 0x00272c0f01007387 */ /* 0x0041e80000100800 */
[----:B0-----:R-:W2:Y:S04]  /*1a0c0*/  LDL.LU R15, [R1+0x4fc] ;  /* 0x0004fc00010f7983 */ /* 0x001ea80000300800 */
[----:B------:R-:W-:Y:S01]  /*1a0d0*/  STS.U16 [R0+0x4280], R18 ;  /* 0x0042801200007388 */ /* 0x000fe20000000400 */
[----:B------:R-:W-:Y:S02]  /*1a0e0*/  STS.U16 [R0+0x4a00], R19 ;  /* 0x004a001300007388 */ /* 0x000fe40000000400 */
[----:B------:R-:W-:Y:S02]  /*1a0f0*/  STS.U16 [R0+0x4a80], R6 ;  /* 0x004a800600007388 */ /* 0x000fe40000000400 */
[----:B------:R-:W-:Y:S01]  /*1a100*/  STS.U16 [R0+0x5200], R7 ;  /* 0x0052000700007388 */ /* 0x000fe20000000400 */
[----:B------:R-:W-:Y:S01]  /*1a110*/  STS.U16 [R0+0x5280], R20 ;  /* 0x0052801400007388 */ /* 0x000fe20000000400 */
[----:B------:R-:W-:Y:S02]  /*1a120*/  STS.U16 [R0+0x5a00], R21 ;  /* 0x005a001500007388 */ /* 0x000fe40000000400 */
[----:B------:R4:W-:Y:S02]  /*1a130*/  STS.U16 [R0+0x5a80], R24 ;  /* 0x005a801800007388 */ /* 0x0009e40000000400 */
[----:B------:R0:W-:Y:S01]  /*1a140*/  STS.U16 [R0+0x6200], R8 ;  /* 0x0062000800007388 */ /* 0x0001e20000000400 */
[----:B------:R1:W-:Y:S01]  /*1a150*/  STS.U16 [R0+0x6280], R9 ;  /* 0x0062800900007388 */ /* 0x0003e20000000400 */
[----:B------:R0:W-:Y:S02]  /*1a160*/  STS.U16 [R0+0x6a00], R22 ;  /* 0x006a001600007388 */ /* 0x0001e40000000400 */
[----:B------:R0:W-:Y:S02]  /*1a170*/  STS.U16 [R0+0x6a80], R23 ;  /* 0x006a801700007388 */ /* 0x0001e40000000400 */
[----:B------:R0:W-:Y:S02]  /*1a180*/  STS.U16 [R0+0x7200], R26 ;  /* 0x0072001a00007388 */ /* 0x0001e40000000400 */
[----:B----4-:R-:W-:-:S02]  /*1a190*/  IMAD.SHL.U32 R24, R2, 0x2, RZ ;  /* 0x0000000202187824 */ /* 0x010fc400078e00ff */
[----:B------:R-:W-:Y:S01]  /*1a1a0*/  IMAD.SHL.U32 R2, R2, 0x2, RZ ;  /* 0x0000000202027824 */ /* 0x000fe200078e00ff */
[----:B--2---:R2:W-:Y:S01]  /*1a1b0*/  STL [R1+0x2730], R15 ;  /* 0x0027300f01007387 */ /* 0x0045e20000100800 */
[----:B0-----:R-:W4:Y:S02]  /*1a1c0*/  LDL.LU R8, [R1+0x4c0] ;  /* 0x0004c00001087983 */ /* 0x001f240000300800 */
[----:B-1----:R-:W4:Y:S02]  /*1a1d0*/  LDL.LU R9, [R1+0x4bc] ;  /* 0x0004bc0001097983 */ /* 0x002f240000300800 */
        /* <DEDUP_REMOVED lines=17> */
[----:B--2---:R-:W-:Y:S01]  /*1a2f0*/  LOP3.LUT R15, R2, 0x20, RZ, 0x3c, !PT ;  /* 0x00000020020f7812 */ /* 0x004fe200078e3cff */
[----:B------:R-:W2:Y:S01]  /*1a300*/  LDL.LU R7, [R1+0x44] ;  /* 0x0000440001077983 */ /* 0x000ea20000300800 */
[----:B------:R-:W2:Y:S02]  /*1a310*/  LDL.LU R20, [R1+0x40] ;  /* 0x0000400001147983 */ /* 0x000ea40000300800 */
[----:B------:R-:W2:Y:S02]  /*1a320*/  LDL.LU R21, [R1+0x14] ;  /* 0x0000140001157983 */ /* 0x000ea40000300800 */
[----:B------:R-:W2:Y:S01]  /*1a330*/  LDL.LU R2, [R1+0x10] ;  /* 0x0000100001027983 */ /* 0x000ea20000300800 */
[----:B---3--:R-:W-:Y:S04]  /*1a340*/  STS.U16 [R15+0x7280], R25 ;  /* 0x007280190f007388 */ /* 0x008fe80000000400 */
[----:B------:R0:W-:Y:S01]  /*1a350*/  STL [R1+0x26e4], R25 ;  /* 0x0026e41901007387 */ /* 0x0001e20000100800 */
[----:B------:R-:W-:Y:S02]  /*1a360*/  STS.U16 [R15+0x7a00], R11 ;  /* 0x007a000b0f007388 */ /* 0x000fe40000000400 */
[----:B------:R-:W-:Y:S01]  /*1a370*/  STS.U16 [R15+0x7a80], R10 ;  /* 0x007a800a0f007388 */ /* 0x000fe20000000400 */
[----:B0-----:R-:W4:Y:S01]  /*1a380*/  LDL.LU R25, [R1+0x3dc] ;  /* 0x0003dc0001197983 */ /* 0x001f220000300800 */
[----:B------:R0:W-:Y:S03]  /*1a390*/  STL [R1+0x26e8], R11 ;  /* 0x0026e80b01007387 */ /* 0x0001e60000100800 */
[----:B0-----:R-:W2:Y:S01]  /*1a3a0*/  LDL.LU R11, [R1+0x438] ;  /* 0x00043800010b7983 */ /* 0x001ea20000300800 */
[----:B------:R-:W2:Y:S01]  /*1a3b0*/  LDL.LU R15, [R1+0x2730] ;  /* 0x00273000010f7983 */ /* 0x000ea20000300800 */
[C---:B------:R-:W-:Y:S01]  /*1a3c0*/  LOP3.LUT R3, R24.reuse, 0x30, RZ, 0x3c, !PT ;  /* 0x0000003018037812 */ /* 0x040fe200078e3cff */
[----:B------:R0:W-:Y:S02]  /*1a3d0*/  STL [R1+0x26ec], R10 ;  /* 0x0026ec0a01007387 */ /* 0x0001e40000100800 */
[----:B0-----:R-:W4:Y:S04]  /*1a3e0*/  LDL.LU R10, [R1+0x440] ;  /* 0x00044000010a7983 */ /* 0x001f280000300800 */
[----:B--2---:R0:W-:Y:S04]  /*1a3f0*/  STS.U16 [R3+0x300], R15 ;  /* 0x0003000f03007388 */ /* 0x0041e80000000400 */
[----:B0-----:R-:W2:Y:S04]  /*1a400*/  LDL.LU R15, [R1+0x272c] ;  /* 0x00272c00010f7983 */ /* 0x001ea80000300800 */
[----:B--2---:R0:W-:Y:S01]  /*1a410*/  STS.U16 [R3+0x380], R15 ;  /* 0x0003800f03007388 */ /* 0x0041e20000000400 */
[----:B----4-:R1:W-:Y:S02]  /*1a420*/  STS.U16 [R3+0xb00], R8 ;  /* 0x000b000803007388 */ /* 0x0103e40000000400 */
[----:B------:R2:W-:Y:S02]  /*1a430*/  STS.U16 [R3+0xb80], R9 ;  /* 0x000b800903007388 */ /* 0x0005e40000000400 */
[----:B------:R4:W-:Y:S01]  /*1a440*/  STS.U16 [R3+0x1300], R22 ;  /* 0x0013001603007388 */ /* 0x0009e20000000400 */
[----:B------:R4:W-:Y:S04]  /*1a450*/  STS.U16 [R3+0x1380], R23 ;  /* 0x0013801703007388 */ /* 0x0009e80000000400 */
[----:B0-----:R-:W3:Y:S01]  /*1a460*/  LDL.LU R15, [R1+0x2728] ;  /* 0x00272800010f7983 */ /* 0x001ee20000300800 */
[----:B-1----:R-:W3:Y:S02]  /*1a470*/  LDL.LU R8, [R1+0x2724] ;  /* 0x0027240001087983 */ /* 0x002ee40000300800 */
        /* <DEDUP_REMOVED lines=20> */
[----:B------:R0:W-:Y:S02]  /*1a5c0*/  STS.U16 [R3+0x5b80], R6 ;  /* 0x005b800603007388 */ /* 0x0001e40000000400 */
[----:B------:R1:W-:Y:S02]  /*1a5d0*/  STS.U16 [R3+0x6300], R7 ;  /* 0x0063000703007388 */ /* 0x0003e40000000400 */
[----:B------:R1:W-:Y:S01]  /*1a5e0*/  STS.U16 [R3+0x6380], R20 ;  /* 0x0063801403007388 */ /* 0x0003e20000000400 */
[----:B------:R1:W-:Y:S01]  /*1a5f0*/  STS.U16 [R3+0x6b00], R21 ;  /* 0x006b001503007388 */ /* 0x0003e20000000400 */
[----:B------:R1:W-:Y:S03]  /*1a600*/  STS.U16 [R3+0x6b80], R2 ;  /* 0x006b800203007388 */ /* 0x0003e60000000400 */
[----:B0-----:R-:W3:Y:S01]  /*1a610*/  LDL.LU R6, [R1+0x4f4] ;  /* 0x0004f40001067983 */ /* 0x001ee20000300800 */
[----:B-1----:R-:W3:Y:S03]  /*1a620*/  LDL.LU R7, [R1+0x4f0] ;  /* 0x0004f00001077983 */ /* 0x002ee60000300800 */
[----:B------:R-:W3:Y:S01]  /*1a630*/  LDL.LU R20, [R1+0x4b8] ;  /* 0x0004b80001147983 */ /* 0x000ee20000300800 */
[----:B------:R-:W3:Y:S03]  /*1a640*/  LDL.LU R21, [R1+0x4b4] ;  /* 0x0004b40001157983 */ /* 0x000ee60000300800 */
[----:B------:R-:W3:Y:S01]  /*1a650*/  LDL.LU R2, [R1+0x480] ;  /* 0x0004800001027983 */ /* 0x000ee20000300800 */
[----:B------:R-:W3:Y:S02]  /*1a660*/  LDL.LU R10, [R1+0x3b8] ;  /* 0x0003b800010a7983 */ /* 0x000ee40000300800 */
[----:B------:R-:W3:Y:S02]  /*1a670*/  LDL.LU R18, [R1+0x18c] ;  /* 0x00018c0001127983 */ /* 0x000ee40000300800 */
[----:B------:R-:W3:Y:S01]  /*1a680*/  LDL.LU R19, [R1+0x188] ;  /* 0x0001880001137983 */ /* 0x000ee20000300800 */
[----:B------:R-:W-:Y:S01]  /*1a690*/  LOP3.LUT R0, R24, 0x40, RZ, 0x3c, !PT ;  /* 0x0000004018007812 */ /* 0x000fe200078e3cff */
[----:B--2---:R-:W-:Y:S04]  /*1a6a0*/  STS.U16 [R3+0x7300], R23 ;  /* 0x0073001703007388 */ /* 0x004fe80000000400 */
[----:B------:R0:W-:Y:S01]  /*1a6b0*/  STL [R1+0x26f0], R23 ;  /* 0x0026f01701007387 */ /* 0x0001e20000100800 */
[----:B----4-:R-:W-:Y:S02]  /*1a6c0*/  STS.U16 [R3+0x7380], R22 ;  /* 0x0073801603007388 */ /* 0x010fe40000000400 */
[----:B------:R-:W-:Y:S01]  /*1a6d0*/  STS.U16 [R3+0x7b00], R9 ;  /* 0x007b000903007388 */ /* 0x000fe20000000400 */
[----:B0-----:R-:W2:Y:S01]  /*1a6e0*/  LDL.LU R23, [R1+0x3bc] ;  /* 0x0003bc0001177983 */ /* 0x001ea20000300800 */
[----:B------:R0:W-:Y:S03]  /*1a6f0*/  STL [R1+0x26f4], R22 ;  /* 0x0026f41601007387 */ /* 0x0001e60000100800 */
[----:B0-----:R-:W4:Y:S01]  /*1a700*/  LDL.LU R22, [R1+0x428] ;  /* 0x0004280001167983 */ /* 0x001f220000300800 */
[----:B------:R-:W2:Y:S02]  /*1a710*/  LDL.LU R24, [R1+0x15c] ;  /* 0x00015c0001187983 */ /* 0x000ea40000300800 */
[----:B------:R0:W-:Y:S02]  /*1a720*/  STL [R1+0x26f8], R9 ;  /* 0x0026f80901007387 */ /* 0x0001e40000100800 */
[----:B0-----:R-:W2:Y:S01]  /*1a730*/  LDL.LU R9, [R1+0x430] ;  /* 0x0004300001097983 */ /* 0x001ea20000300800 */
        /* <DEDUP_REMOVED lines=8> */
[----:B------:R-:W2:Y:S03]  /*1a7c0*/  LDL.LU R17, [R1+0x98] ;  /* 0x0000980001117983 */ /* 0x000ea60000300800 */
[----:B---3--:R0:W-:Y:S01]  /*1a7d0*/  STS.U16 [R3+0x7b80], R8 ;  /* 0x007b800803007388 */ /* 0x0081e20000000400 */
[----:B------:R-:W3:Y:S03]  /*1a7e0*/  LDL.LU R29, [R1+0x6c] ;  /* 0x00006c00011d7983 */ /* 0x000ee60000300800 */
[----:B0-----:R-:W2:Y:S01]  /*1a7f0*/  LDL.LU R3, [R1+0x68] ;  /* 0x0000680001037983 */ /* 0x001ea20000300800 */
[----:B------:R-:W2:Y:S02]  /*1a800*/  LDL.LU R14, [R1+0x3c] ;  /* 0x00003c00010e7983 */ /* 0x000ea40000300800 */
[----:B------:R-:W2:Y:S02]  /*1a810*/  LDL.LU R4, [R1+0x38] ;  /* 0x0000380001047983 */ /* 0x000ea40000300800 */
[----:B------:R-:W2:Y:S01]  /*1a820*/  LDL.LU R5, [R1+0xc] ;  /* 0x00000c0001057983 */ /* 0x000ea20000300800 */
[----:B------:R0:W-:Y:S04]  /*1a830*/  STL [R1+0x2700], R8 ;  /* 0x0027000801007387 */ /* 0x0001e80000100800 */
[----:B0-----:R-:W2:Y:S04]  /*1a840*/  LDL.LU R8, [R1+0x47c] ;  /* 0x00047c0001087983 */ /* 0x001ea80000300800 */
[----:B------:R0:W-:Y:S01]  /*1a850*/  STS.U16 [R0+0x400], R6 ;  /* 0x0004000600007388 */ /* 0x0001e20000000400 */
[----:B------:R1:W-:Y:S02]  /*1a860*/  STS.U16 [R0+0x480], R7 ;  /* 0x0004800700007388 */ /* 0x0003e40000000400 */
[----:B------:R1:W-:Y:S02]  /*1a870*/  STS.U16 [R0+0xc00], R20 ;  /* 0x000c001400007388 */ /* 0x0003e40000000400 */
[----:B------:R1:W-:Y:S01]  /*1a880*/  STS.U16 [R0+0xc80], R21 ;  /* 0x000c801500007388 */ /* 0x0003e20000000400 */
[----:B------:R1:W-:Y:S04]  /*1a890*/  STS.U16 [R0+0x1400], R2 ;  /* 0x0014000200007388 */ /* 0x0003e80000000400 */
[----:B0-----:R-:W3:Y:S01]  /*1a8a0*/  LDL.LU R6, [R1+0x2714] ;  /* 0x0027140001067983 */ /* 0x001ee20000300800 */
[----:B-1----:R-:W3:Y:S03]  /*1a8b0*/  LDL.LU R7, [R1+0x2710] ;  /* 0x0027100001077983 */ /* 0x002ee60000300800 */
[----:B------:R-:W3:Y:S01]  /*1a8c0*/  LDL.LU R20, [R1+0x270c] ;  /* 0x00270c0001147983 */ /* 0x000ee20000300800 */
[----:B------:R-:W3:Y:S03]  /*1a8d0*/  LDL.LU R21, [R1+0x2708] ;  /* 0x0027080001157983 */ /* 0x000ee60000300800 */
[----:B------:R-:W3:Y:S04]  /*1a8e0*/  LDL.LU R2, [R1+0x2704] ;  /* 0x0027040001027983 */ /* 0x000ee80000300800 */
[----:B--2---:R-:W-:Y:S01]  /*1a8f0*/  STS.U16 [R0+0x1480], R8 ;  /* 0x0014800800007388 */ /* 0x004fe20000000400 */
[----:B------:R-:W-:Y:S02]  /*1a900*/  STS.U16 [R0+0x1c00], R9 ;  /* 0x001c000900007388 */ /* 0x000fe40000000400 */
[----:B----4-:R-:W-:Y:S02]  /*1a910*/  STS.U16 [R0+0x1c80], R22 ;  /* 0x001c801600007388 */ /* 0x010fe40000000400 */
[----:B------:R-:W-:Y:S01]  /*1a920*/  STS.U16 [R0+0x2400], R23 ;  /* 0x0024001700007388 */ /* 0x000fe20000000400 */
[----:B------:R-:W-:Y:S01]  /*1a930*/  STS.U16 [R0+0x2480], R10 ;  /* 0x0024800a00007388 */ /* 0x000fe20000000400 */
[----:B------:R0:W-:Y:S02]  /*1a940*/  STS.U16 [R0+0x2c00], R18 ;  /* 0x002c001200007388 */ /* 0x0001e40000000400 */
[----:B------:R1:W-:Y:S02]  /*1a950*/  STS.U16 [R0+0x2c80], R19 ;  /* 0x002c801300007388 */ /* 0x0003e40000000400 */
[----:B------:R2:W-:Y:S01]  /*1a960*/  STS.U16 [R0+0x3400], R24 ;  /* 0x0034001800007388 */ /* 0x0005e20000000400 */
        /* <DEDUP_REMOVED lines=9> */
[----:B---3--:R-:W-:Y:S02]  /*1aa00*/  STS.U16 [R0+0x5c00], R29 ;  /* 0x005c001d00007388 */ /* 0x008fe40000000400 */
[----:B------:R-:W-:Y:S01]  /*1aa10*/  STS.U16 [R0+0x5c80], R3 ;  /* 0x005c800300007388 */ /* 0x000fe20000000400 */
[----:B0-----:R-:W3:Y:S01]  /*1aa20*/  LDL.LU R18, [R1+0x4ec] ;  /* 0x0004ec0001127983 */ /* 0x001ee20000300800 */
[----:B------:R-:W-:Y:S02]  /*1aa30*/  STS.U16 [R0+0x6400], R14 ;  /* 0x0064000e00007388 */ /* 0x000fe40000000400 */
[----:B-1----:R-:W4:Y:S02]  /*1aa40*/  LDL.LU R19, [R1+0x4e8] ;  /* 0x0004e80001137983 */ /* 0x002f240000300800 */
[----:B------:R-:W-:Y:S01]  /*1aa50*/  STS.U16 [R0+0x6480], R4 ;  /* 0x0064800400007388 */ /* 0x000fe20000000400 */
[----:B--2---:R-:W2:Y:S04]  /*1aa60*/  LDL.LU R24, [R1+0x4b0] ;  /* 0x0004b00001187983 */ /* 0x004ea80000300800 */
[----:B------:R-:W-:Y:S01]  /*1aa70*/  STS.U16 [R0+0x6c00], R5 ;  /* 0x006c000500007388 */ /* 0x000fe20000000400 */
[----:B------:R0:W-:Y:S02]  /*1aa80*/  STS.U16 [R0+0x6c80], R2 ;  /* 0x006c800200007388 */ /* 0x0001e40000000400 */
[----:B------:R-:W2:Y:S01]  /*1aa90*/  LDL.LU R8, [R1+0x4ac] ;  /* 0x0004ac0001087983 */ /* 0x000ea20000300800 */
[----:B0-----:R-:W2:Y:S01]  /*1aaa0*/  LDL.LU R2, [R1+0x478] ;  /* 0x0004780001027983 */ /* 0x001ea20000300800 */
[----:B------:R-:W2:Y:S02]  /*1aab0*/  LDL.LU R16, [R1+0x474] ;  /* 0x0004740001107983 */ /* 0x000ea40000300800 */
[----:B------:R-:W2:Y:S02]  /*1aac0*/  LDL.LU R17, [R1+0x420] ;  /* 0x0004200001117983 */ /* 0x000ea40000300800 */
[----:B------:R-:W-:Y:S01]  /*1aad0*/  STS.U16 [R0+0x7400], R21 ;  /* 0x0074001500007388 */ /* 0x000fe20000000400 */
[----:B------:R-:W2:Y:S04]  /*1aae0*/  LDL.LU R29, [R1+0x418] ;  /* 0x00041800011d7983 */ /* 0x000ea80000300800 */
[----:B------:R-:W-:Y:S01]  /*1aaf0*/  STS.U16 [R0+0x7480], R20 ;  /* 0x0074801400007388 */ /* 0x000fe20000000400 */
[----:B------:R-:W2:Y:S02]  /*1ab00*/  LDL.LU R3, [R1+0x3b4] ;  /* 0x0003b40001037983 */ /* 0x000ea40000300800 */
[----:B------:R-:W-:Y:S02]  /*1ab10*/  STS.U16 [R0+0x7c00], R7 ;  /* 0x007c000700007388 */ /* 0x000fe40000000400 */
[----:B------:R-:W2:Y:S01]  /*1ab20*/  LDL.LU R14, [R1+0x3b0] ;  /* 0x0003b000010e7983 */ /* 0x000ea20000300800 */
[----:B------:R0:W-:Y:S01]  /*1ab30*/  STS.U16 [R0+0x7c80], R6 ;  /* 0x007c800600007388 */ /* 0x0001e20000000400 */
[----:B------:R-:W-:-:S03]  /*1ab40*/  LOP3.LUT R28, R15, 0x50, RZ, 0x3c, !PT ;  /* 0x000000500f1c7812 */ /* 0x000fc600078e3cff */
        /* <DEDUP_REMOVED lines=12> */
[----:B------:R-:W2:Y:S04]  /*1ac10*/  LDL.LU R5, [R1+0x60] ;  /* 0x0000600001057983 */ /* 0x000ea80000300800 */
[----:B---3--:R0:W-:Y:S01]  /*1ac20*/  STS.U16 [R28+0x500], R18 ;  /* 0x000500121c007388 */ /* 0x0081e20000000400 */
[----:B----4-:R1:W-:Y:S03]  /*1ac30*/  STS.U16 [R28+0x580], R19 ;  /* 0x000580131c007388 */ /* 0x0103e60000000400 */
[----:B--2---:R2:W-:Y:S01]  /*1ac40*/  STS.U16 [R28+0xd00], R24 ;  /* 0x000d00181c007388 */ /* 0x0045e20000000400 */
[----:B------:R3:W-:Y:S03]  /*1ac50*/  STS.U16 [R28+0xd80], R8 ;  /* 0x000d80081c007388 */ /* 0x0007e60000000400 */
[----:B0-----:R-:W2:Y:S01]  /*1ac60*/  LDL.LU R18, [R1+0x34] ;  /* 0x0000340001127983 */ /* 0x001ea20000300800 */
[----:B-1----:R-:W2:Y:S03]  /*1ac70*/  LDL.LU R19, [R1+0x30] ;  /* 0x0000300001137983 */ /* 0x002ea60000300800 */
[----:B--2---:R-:W2:Y:S01]  /*1ac80*/  LDL.LU R24, [R1+0x4] ;  /* 0x0000040001187983 */ /* 0x004ea20000300800 */
[----:B---3--:R-:W3:Y:S03]  /*1ac90*/  LDL.LU R8, [R1+0x2700] ;  /* 0x0027000001087983 */ /* 0x008ee60000300800 */
[----:B------:R0:W-:Y:S04]  /*1aca0*/  STS.U16 [R28+0x1500], R2 ;  /* 0x001500021c007388 */ /* 0x0001e80000000400 */
[----:B0-----:R-:W2:Y:S01]  /*1acb0*/  LDL.LU R2, [R1+0x26fc] ;  /* 0x0026fc0001027983 */ /* 0x001ea20000300800 */
[----:B------:R0:W-:Y:S02]  /*1acc0*/  STS.U16 [R28+0x1580], R16 ;  /* 0x001580101c007388 */ /* 0x0001e40000000400 */
[----:B------:R1:W-:Y:S02]  /*1acd0*/  STS.U16 [R28+0x1d00], R17 ;  /* 0x001d00111c007388 */ /* 0x0003e40000000400 */
[----:B------:R1:W-:Y:S01]  /*1ace0*/  STS.U16 [R28+0x1d80], R29 ;  /* 0x001d801d1c007388 */ /* 0x0003e20000000400 */
[----:B------:R1:W-:Y:S01]  /*1acf0*/  STS.U16 [R28+0x2500], R3 ;  /* 0x002500031c007388 */ /* 0x0003e20000000400 */
[----:B------:R-:W-:Y:S03]  /*1ad00*/  STS.U16 [R28+0x2580], R14 ;  /* 0x0025800e1c007388 */ /* 0x000fe60000000400 */
[----:B0-----:R-:W3:Y:S01]  /*1ad10*/  LDL.LU R16, [R1+0x4e4] ;  /* 0x0004e40001107983 */ /* 0x001ee20000300800 */
[----:B-1----:R-:W3:Y:S03]  /*1ad20*/  LDL.LU R17, [R1+0x4e0] ;  /* 0x0004e00001117983 */ /* 0x002ee60000300800 */
[----:B------:R-:W3:Y:S01]  /*1ad30*/  LDL.LU R29, [R1+0x4a8] ;  /* 0x0004a800011d7983 */ /* 0x000ee20000300800 */
[----:B------:R-:W3:Y:S03]  /*1ad40*/  LDL.LU R3, [R1+0x4a4] ;  /* 0x0004a40001037983 */ /* 0x000ee60000300800 */
[----:B--2---:R0:W-:Y:S01]  /*1ad50*/  STS.U16 [R28+0x2d00], R2 ;  /* 0x002d00021c007388 */ /* 0x0041e20000000400 */
[----:B------:R1:W-:Y:S02]  /*1ad60*/  STS.U16 [R28+0x2d80], R0 ;  /* 0x002d80001c007388 */ /* 0x0003e40000000400 */
[----:B------:R2:W-:Y:S02]  /*1ad70*/  STS.U16 [R28+0x3500], R9 ;  /* 0x003500091c007388 */ /* 0x0005e40000000400 */
[----:B------:R2:W-:Y:S01]  /*1ad80*/  STS.U16 [R28+0x3580], R22 ;  /* 0x003580161c007388 */ /* 0x0005e20000000400 */
[----:B------:R3:W-:Y:S01]  /*1ad90*/  STS.U16 [R28+0x3d00], R23 ;  /* 0x003d00171c007388 */ /* 0x0007e20000000400 */
[----:B------:R3:W-:Y:S03]  /*1ada0*/  STS.U16 [R28+0x3d80], R10 ;  /* 0x003d800a1c007388 */ /* 0x0007e60000000400 */
[----:B0-----:R-:W2:Y:S01]  /*1adb0*/  LDL.LU R2, [R1+0x470] ;  /* 0x0004700001027983 */ /* 0x001ea20000300800 */
[----:B------:R-:W2:Y:S02]  /*1adc0*/  LDL.LU R14, [R1+0x410] ;  /* 0x00041000010e7983 */ /* 0x000ea40000300800 */
[----:B-1----:R-:W2:Y:S02]  /*1add0*/  LDL.LU R0, [R1+0x408] ;  /* 0x0004080001007983 */ /* 0x002ea40000300800 */
[----:B--2---:R-:W2:Y:S01]  /*1ade0*/  LDL.LU R9, [R1+0x26f8] ;  /* 0x0026f80001097983 */ /* 0x004ea20000300800 */
[----:B------:R-:W2:Y:S01]  /*1adf0*/  LDL.LU R22, [R1+0x26f4] ;  /* 0x0026f40001167983 */ /* 0x000ea20000300800 */
[----:B---3--:R-:W3:Y:S02]  /*1ae00*/  LDL.LU R23, [R1+0x26f0] ;  /* 0x0026f00001177983 */ /* 0x008ee40000300800 */
[----:B------:R-:W2:Y:S01]  /*1ae10*/  LDL.LU R10, [R1+0x26ec] ;  /* 0x0026ec00010a7983 */ /* 0x000ea20000300800 */
[----:B------:R0:W-:Y:S01]  /*1ae20*/  STS.U16 [R28+0x4500], R11 ;  /* 0x0045000b1c007388 */ /* 0x0001e20000000400 */
[----:B------:R1:W-:Y:S02]  /*1ae30*/  STS.U16 [R28+0x4580], R25 ;  /* 0x004580191c007388 */ /* 0x0003e40000000400 */
[----:B------:R1:W-:Y:S02]  /*1ae40*/  STS.U16 [R28+0x4d00], R26 ;  /* 0x004d001a1c007388 */ /* 0x0003e40000000400 */
[----:B------:R1:W-:Y:S01]  /*1ae50*/  STS.U16 [R28+0x4d80], R12 ;  /* 0x004d800c1c007388 */ /* 0x0003e20000000400 */
[----:B------:R1:W-:Y:S01]  /*1ae60*/  STS.U16 [R28+0x5500], R13 ;  /* 0x0055000d1c007388 */ /* 0x0003e20000000400 */
[----:B------:R1:W-:Y:S03]  /*1ae70*/  STS.U16 [R28+0x5580], R27 ;  /* 0x0055801b1c007388 */ /* 0x0003e60000000400 */
[----:B0-----:R-:W2:Y:S01]  /*1ae80*/  LDL.LU R11, [R1+0x26e8] ;  /* 0x0026e800010b7983 */ /* 0x001ea20000300800 */
[----:B-1----:R-:W2:Y:S03]  /*1ae90*/  LDL.LU R25, [R1+0x26e4] ;  /* 0x0026e40001197983 */ /* 0x002ea60000300800 */
[----:B------:R-:W2:Y:S01]  /*1aea0*/  LDL.LU R26, [R1+0x26e0] ;  /* 0x0026e000011a7983 */ /* 0x000ea20000300800 */
[----:B------:R-:W2:Y:S03]  /*1aeb0*/  LDL.LU R12, [R1+0x26dc] ;  /* 0x0026dc00010c7983 */ /* 0x000ea60000300800 */
[----:B------:R-:W2:Y:S01]  /*1aec0*/  LDL.LU R13, [R1+0x26d8] ;  /* 0x0026d800010d7983 */ /* 0x000ea20000300800 */
[----:B------:R-:W2:Y:S03]  /*1aed0*/  LDL.LU R27, [R1+0x26d4] ;  /* 0x0026d400011b7983 */ /* 0x000ea60000300800 */
[----:B------:R0:W-:Y:S01]  /*1aee0*/  STS.U16 [R28+0x5d00], R4 ;  /* 0x005d00041c007388 */ /* 0x0001e20000000400 */
[----:B------:R1:W-:Y:S02]  /*1aef0*/  STS.U16 [R28+0x5d80], R5 ;  /* 0x005d80051c007388 */ /* 0x0003e40000000400 */
[----:B------:R1:W-:Y:S02]  /*1af00*/  STS.U16 [R28+0x6500], R18 ;  /* 0x006500121c007388 */ /* 0x0003e40000000400 */
[----:B------:R1:W-:Y:S01]  /*1af10*/  STS.U16 [R28+0x6580], R19 ;  /* 0x006580131c007388 */ /* 0x0003e20000000400 */
[----:B------:R1:W-:Y:S04]  /*1af20*/  STS.U16 [R28+0x6d00], R24 ;  /* 0x006d00181c007388 */ /* 0x0003e80000000400 */
[----:B0-----:R-:W2:Y:S01]  /*1af30*/  LDL.LU R4, [R1+0x26d0] ;  /* 0x0026d00001047983 */ /* 0x001ea20000300800 */
[----:B-1----:R-:W2:Y:S03]  /*1af40*/  LDL.LU R5, [R1+0x26cc] ;  /* 0x0026cc0001057983 */ /* 0x002ea60000300800 */
[----:B------:R-:W2:Y:S01]  /*1af50*/  LDL.LU R18, [R1+0x26c8] ;  /* 0x0026c80001127983 */ /* 0x000ea20000300800 */
[----:B------:R-:W2:Y:S03]  /*1af60*/  LDL.LU R19, [R1+0x26c4] ;  /* 0x0026c40001137983 */ /* 0x000ea60000300800 */
[----:B------:R-:W2:Y:S01]  /*1af70*/  LDL.LU R24, [R1+0x26c0] ;  /* 0x0026c00001187983 */ /* 0x000ea20000300800 */
[----:B------:R-:W-:-:S03]  /*1af80*/  LOP3.LUT R15, R15, 0x60, RZ, 0x3c, !PT ;  /* 0x000000600f0f7812 */ /* 0x000fc600078e3cff */
[----:B--2---:R-:W-:Y:S01]  /*1af90*/  STS.U16 [R28+0x6d80], R24 ;  /* 0x006d80181c007388 */ /* 0x004fe20000000400 */
[----:B------:R-:W-:Y:S02]  /*1afa0*/  STS.U16 [R28+0x7500], R19 ;  /* 0x007500131c007388 */ /* 0x000fe40000000400 */
[----:B------:R-:W-:Y:S02]  /*1afb0*/  STS.U16 [R28+0x7580], R18 ;  /* 0x007580121c007388 */ /* 0x000fe40000000400 */
[----:B------:R0:W-:Y:S01]  /*1afc0*/  STS.U16 [R28+0x7d00], R5 ;  /* 0x007d00051c007388 */ /* 0x0001e20000000400 */
[----:B------:R1:W-:Y:S01]  /*1afd0*/  STS.U16 [R28+0x7d80], R4 ;  /* 0x007d80041c007388 */ /* 0x0003e20000000400 */
[----:B------:R2:W-:Y:S02]  /*1afe0*/  STS.U16 [R15+0x600], R16 ;  /* 0x000600100f007388 */ /* 0x0005e40000000400 */
[----:B------:R2:W-:Y:S02]  /*1aff0*/  STS.U16 [R15+0x680], R17 ;  /* 0x000680110f007388 */ /* 0x0005e40000000400 */
[----:B------:R3:W-:Y:S01]  /*1b000*/  STS.U16 [R15+0xe00], R29 ;  /* 0x000e001d0f007388 */ /* 0x0007e20000000400 */
[----:B------:R3:W-:Y:S04]  /*1b010*/  STS.U16 [R15+0xe80], R3 ;  /* 0x000e80030f007388 */ /* 0x0007e80000000400 */
[----:B0-----:R-:W4:Y:S01]  /*1b020*/  LDL R5, [R1+0x11b4] ;  /* 0x0011b40001057983 */ /* 0x001f220000100800 */
[----:B-1----:R-:W4:Y:S02]  /*1b030*/  LDL.LU R28, [R1+0x26bc] ;  /* 0x0026bc00011c7983 */ /* 0x002f240000300800 */
[----:B------:R-:W4:Y:S02]  /*1b040*/  LDL R4, [R1+0x11ac] ;  /* 0x0011ac0001047983 */ /* 0x000f240000100800 */
[----:B--2---:R-:W2:Y:S01]  /*1b050*/  LDL.LU R16, [R1+0x26b8] ;  /* 0x0026b80001107983 */ /* 0x004ea20000300800 */
[----:B------:R-:W2:Y:S01]  /*1b060*/  LDL.LU R17, [R1+0x26b4] ;  /* 0x0026b40001117983 */ /* 0x000ea20000300800 */
[----:B---3--:R-:W3:Y:S02]  /*1b070*/  LDL.LU R29, [R1+0x26b0] ;  /* 0x0026b000011d7983 */ /* 0x008ee40000300800 */
[----:B------:R-:W2:Y:S01]  /*1b080*/  LDL.LU R3, [R1+0x26ac] ;  /* 0x0026ac0001037983 */ /* 0x000ea20000300800 */
[----:B------:R0:W-:Y:S04]  /*1b090*/  STS.U16 [R15+0x1600], R2 ;  /* 0x001600020f007388 */ /* 0x0001e80000000400 */
[----:B0-----:R-:W2:Y:S04]  /*1b0a0*/  LDL.LU R2, [R1+0x26a8] ;  /* 0x0026a80001027983 */ /* 0x001ea80000300800 */
[----:B--2---:R0:W-:Y:S04]  /*1b0b0*/  STS.U16 [R15+0x1680], R2 ;  /* 0x001680020f007388 */ /* 0x0041e80000000400 */
[----:B0-----:R-:W2:Y:S01]  /*1b0c0*/  LDL.LU R2, [R1+0x26a4] ;  /* 0x0026a40001027983 */ /* 0x001ea20000300800 */
[----:B----4-:R-:W-:-:S04]  /*1b0d0*/  @!P1 LOP3.LUT R5, R5, R4, RZ, 0x3c, !PT ;  /* 0x0000000405059212 */ /* 0x010fc800078e3cff */
[----:B------:R-:W-:-:S04]  /*1b0e0*/  @!P1 LOP3.LUT R4, R5, R4, RZ, 0x3c, !PT ;  /* 0x0000000405049212 */ /* 0x000fc800078e3cff */
[----:B------:R-:W-:Y:S02]  /*1b0f0*/  @!P1 LOP3.LUT R5, R5, R4, RZ, 0x3c, !PT ;  /* 0x0000000405059212 */ /* 0x000fe400078e3cff */
[----:B--2---:R-:W-:-:S06]  /*1b100*/  PRMT R2, RZ, 0x7610, R2 ;  /* 0x00007610ff027816 */ /* 0x004fcc0000000002 */
[----:B------:R-:W2:Y:S04]  /*1b110*/  @!P1 LDG.E.U16 R2, [R4.64] ;  /* 0x0000000404029981 */ /* 0x000ea8000c1e1500 */
[----:B------:R0:W-:Y:S01]  /*1b120*/  STS.U16 [R15+0x1e00], R14 ;  /* 0x001e000e0f007388 */ /* 0x0001e20000000400 */
[----:B------:R1:W-:Y:S03]  /*1b130*/  STS.U16 [R15+0x1e80], R0 ;  /* 0x001e80000f007388 */ /* 0x0003e60000000400 */
[----:B0-----:R-:W4:Y:S01]  /*1b140*/  LDL.LU R14, [R1+0x26a0] ;  /* 0x0026a000010e7983 */ /* 0x001f220000300800 */
[----:B-1----:R-:W3:Y:S02]  /*1b150*/  LDL.LU R15, [R1+0x269c] ;  /* 0x00269c00010f7983 */ /* 0x002ee40000300800 */
[----:B------:R-:W3:Y:S01]  /*1b160*/  LDL.LU R0, [R1+0x2698] ;  /* 0x0026980001007983 */ /* 0x000ee20000300800 */
[----:B--2---:R0:W-:Y:S04]  /*1b170*/  STL [R1+0x194], R2 ;  /* 0x0001940201007387 */ /* 0x0041e80000100800 */
[----:B0-----:R-:W2:Y:S01]  /*1b180*/  LDL.LU R2, [R1+0x2694] ;  /* 0x0026940001027983 */ /* 0x001ea20000300800 */
[----:B------:R-:W2:Y:S02]  /*1b190*/  LDL R4, [R1+0x11a4] ;  /* 0x0011a40001047983 */ /* 0x000ea40000100800 */
[----:B------:R-:W2:Y:S01]  /*1b1a0*/  LDL R5, [R1+0x11b0] ;  /* 0x0011b00001057983 */ /* 0x000ea20000100800 */
[----:B---3--:R-:W-:-:S02]  /*1b1b0*/  PRMT R0, RZ, 0x7610, R0 ;  /* 0x00007610ff007816 */ /* 0x008fc40000000000 */
[----:B--2---:R-:W-:-:S04]  /*1b1c0*/  @!P0 LOP3.LUT R5, R5, R4, RZ, 0x3c, !PT ;  /* 0x0000000405058212 */ /* 0x004fc800078e3cff */
[----:B------:R-:W-:-:S04]  /*1b1d0*/  @!P0 LOP3.LUT R4, R5, R4, RZ, 0x3c, !PT ;  /* 0x0000000405048212 */ /* 0x000fc800078e3cff */
[----:B------:R-:W-:-:S05]  /*1b1e0*/  @!P0 LOP3.LUT R5, R5, R4, RZ, 0x3c, !PT ;  /* 0x0000000405058212 */ /* 0x000fca00078e3cff */
[----:B------:R-:W2:Y:S04]  /*1b1f0*/  @!P0 LDG.E.U16 R0, [R4.64] ;  /* 0x0000000404008981 */ /* 0x000ea8000c1e1500 */
[----:B--2---:R0:W-:Y:S04]  /*1b200*/  STL [R1+0x198], R0 ;  /* 0x0001980001007387 */ /* 0x0041e80000100800 */
[----:B0-----:R-:W2:Y:S01]  /*1b210*/  LDL.LU R0, [R1+0x2690] ;  /* 0x0026900001007983 */ /* 0x001ea20000300800 */
[----:B------:R-:W3:Y:S02]  /*1b220*/  LDL R4, [R1+0x8b4] ;  /* 0x0008b40001047983 */ /* 0x000ee40000100800 */
[----:B------:R-:W3:Y:S01]  /*1b230*/  LDL R5, [R1+0x8b8] ;  /* 0x0008b80001057983 */ /* 0x000ee20000100800 */
[----:B------:R-:W-:-:S02]  /*1b240*/  PRMT R2, RZ, 0x7610, R2 ;  /* 0x00007610ff027816 */ /* 0x000fc40000000002 */
[----:B---3--:R-:W-:-:S04]  /*1b250*/  @!P0 LOP3.LUT R5, R5, R4, RZ, 0x3c, !PT ;  /* 0x0000000405058212 */ /* 0x008fc800078e3cff */
[----:B------:R-:W-:-:S04]  /*1b260*/  @!P0 LOP3.LUT R4, R5, R4, RZ, 0x3c, !PT ;  /* 0x0000000405048212 */ /* 0x000fc800078e3cff */
[----:B------:R-:W-:-:S05]  /*1b270*/  @!P0 LOP3.LUT R5, R5, R4, RZ, 0x3c, !PT ;  /* 0x0000000405058212 */ /* 0x000fca00078e3cff */
[----:B------:R-:W3:Y:S04]  /*1b280*/  @!P0 LDG.E.U16 R2, [R4.64] ;  /* 0x0000000404028981 */ /* 0x000ee8000c1e1500 */
[----:B---3--:R0:W-:Y:S04]  /*1b290*/  STL [R1+0x190], R2 ;  /* 0x0001900201007387 */ /* 0x0081e80000100800 */
[----:B0-----:R-:W3:Y:S01]  /*1b2a0*/  LDL.LU R2, [R1+0x268c] ;  /* 0x00268c0001027983 */ /* 0x001ee20000300800 */
[----:B------:R-:W3:Y:S02]  /*1b2b0*/  LDL R4, [R1+0x8ac] ;  /* 0x0008ac0001047983 */ /* 0x000ee40000100800 */
[----:B------:R-:W3:Y:S01]  /*1b2c0*/  LDL R5, [R1+0x8b0] ;  /* 0x0008b00001057983 */ /* 0x000ee20000100800 */
[----:B--2---:R-:W-:-:S02]  /*1b2d0*/  PRMT R0, RZ, 0x7610, R0 ;  /* 0x00007610ff007816 */ /* 0x004fc40000000000 */
[----:B---3--:R-:W-:-:S04]  /*1b2e0*/  @!P1 LOP3.LUT R5, R5, R4, RZ, 0x3c, !PT ;  /* 0x0000000405059212 */ /* 0x008fc800078e3cff */
        /* <DEDUP_REMOVED lines=29> */
[----:B------:R0:W3:Y:S04]  /*1b4c0*/  @!P0 LDG.E.U16 R2, [R4.64] ;  /* 0x0000000404028981 */ /* 0x0000e8000c1e1500 */
[----:B0-----:R-:W2:Y:S04]  /*1b4d0*/  LDL R4, [R1+0x7ac] ;  /* 0x0007ac0001047983 */ /* 0x001ea80000100800 */
[----:B------:R-:W2:Y:S01]  /*1b4e0*/  LDL R5, [R1+0x7b0] ;  /* 0x0007b00001057983 */ /* 0x000ea20000100800 */
[----:B------:R-:W-:Y:S02]  /*1b4f0*/  PRMT R15, RZ, 0x7610, R15 ;  /* 0x00007610ff0f7816 */ /* 0x000fe4000000000f */
[----:B--2---:R-:W-:-:S04]  /*1b500*/  @!P1 LOP3.LUT R5, R5, R4, RZ, 0x3c, !PT ;  /* 0x0000000405059212 */ /* 0x004fc800078e3cff */
[----:B------:R-:W-:-:S04]  /*1b510*/  @!P1 LOP3.LUT R4, R5, R4, RZ, 0x3c, !PT ;  /* 0x0000000405049212 */ /* 0x000fc800078e3cff */
[----:B------:R-:W-:-:S05]  /*1b520*/  @!P1 LOP3.LUT R5, R5, R4, RZ, 0x3c, !PT ;  /* 0x0000000405059212 */ /* 0x000fca00078e3cff */
[----:B------:R-:W2:Y:S04]  /*1b530*/  @!P1 LDG.E.U16 R15, [R4.64] ;  /* 0x00000004040f9981 */ /* 0x000ea8000c1e1500 */
[----:B---3--:R0:W-:Y:S04]  /*1b540*/  STL [R1+0x180], R2 ;  /* 0x0001800201007387 */ /* 0x0081e80000100800 */
[----:B0-----:R-:W3:Y:S04]  /*1b550*/  LDL R2, [R1+0x638] ;  /* 0x0006380001027983 */ /* 0x001ee80000100800 */
[----:B--2---:R0:W-:Y:S04]  /*1b560*/  STL [R1+0x17c], R15 ;  /* 0x00017c0f01007387 */ /* 0x0041e80000100800 */
[----:B0-----:R-:W2:Y:S01]  /*1b570*/  LDL.LU R15, [R1+0x267c] ;  /* 0x00267c00010f7983 */ /* 0x001ea20000300800 */
[----:B------:R-:W2:Y:S02]  /*1b580*/  LDL R4, [R1+0x734] ;  /* 0x0007340001047983 */ /* 0x000ea40000100800 */
[----:B------:R-:W2:Y:S01]  /*1b590*/  LDL R5, [R1+0x738] ;  /* 0x0007380001057983 */ /* 0x000ea20000100800 */
[----:B------:R-:W-:-:S02]  /*1b5a0*/  PRMT R0, RZ, 0x7610, R0 ;  /* 0x00007610ff007816 */ /* 0x000fc40000000000 */
[----:B--2---:R-:W-:-:S04]  /*1b5b0*/  @!P0 LOP3.LUT R5, R5, R4, RZ, 0x3c, !PT ;  /* 0x0000000405058212 */ /* 0x004fc800078e3cff */
[----:B------:R-:W-:-:S04]  /*1b5c0*/  @!P0 LOP3.LUT R4, R5, R4, RZ, 0x3c, !PT ;  /* 0x0000000405048212 */ /* 0x000fc800078e3cff */
[----:B------:R-:W-:-:S05]  /*1b5d0*/  @!P0 LOP3.LUT R5, R5, R4, RZ, 0x3c, !PT ;  /* 0x0000000405058212 */ /* 0x000fca00078e3cff */
[----:B------:R-:W2:Y:S04]  /*1b5e0*/  @!P0 LDG.E.U16 R0, [R4.64] ;  /* 0x0000000404008981 */ /* 0x000ea8000c1e1500 */
        /* <DEDUP_REMOVED lines=26> */
[----:B------:R-:W2:Y:S01]  /*1b790*/  @!P1 LDG.E.U16 R15, [R4.64] ;  /* 0x00000004040f9981 */ /* 0x000ea2000c1e1500 */
[----:B------:R-:W-:-:S03]  /*1b7a0*/  PRMT R0, RZ, 0x7610, R0 ;  /* 0x00007610ff007816 */ /* 0x000fc60000000000 */
[----:B--2---:R0:W-:Y:S04]  /*1b7b0*/  STL [R1+0x16c], R15 ;  /* 0x00016c0f01007387 */ /* 0x0041e80000100800 */
[----:B0-----:R-:W2:Y:S01]  /*1b7c0*/  LDL.LU R15, [R1+0x266c] ;  /* 0x00266c00010f7983 */ /* 0x001ea20000300800 */
[----:B------:R-:W2:Y:S02]  /*1b7d0*/  LDL R5, [R1+0x634] ;  /* 0x0006340001057983 */ /* 0x000ea40000100800 */
[----:B---3--:R-:W-:Y:S02]  /*1b7e0*/  @!P0 IMAD.MOV.U32 R4, RZ, RZ, R2 ;  /* 0x000000ffff048224 */ /* 0x008fe400078e0002 */
[----:B------:R-:W3:Y:S04]  /*1b7f0*/  LDL.LU R2, [R1+0x8a8] ;  /* 0x0008a80001027983 */ /* 0x000ee80000300800 */
[----:B--2---:R-:W2:Y:S04]  /*1b800*/  @!P0 LDG.E.U16 R0, [R4.64] ;  /* 0x0000000404008981 */ /* 0x004ea8000c1e1500 */
        /* <DEDUP_REMOVED lines=49> */
[----:B---3--:R-:W-:-:S05]  /*1bb20*/  @!P0 IMAD.MOV.U32 R4, RZ, RZ, R2 ;  /* 0x000000ffff048224 */ /* 0x008fca00078e0002 */
[----:B--2---:R-:W2:Y:S01]  /*1bb30*/  @!P0 LDG.E.U16 R0, [R4.64] ;  /* 0x0000000404008981 */ /* 0x004ea2000c1e1500 */
[----:B------:R-:W-:Y:S03]  /*1bb40*/  STL [R1+0x13ac], R2 ;  /* 0x0013ac0201007387 */ /* 0x000fe60000100800 */
        /* <DEDUP_REMOVED lines=126> */
[----:B--2---:R0:W-:Y:S04]  /*1c330*/  STL [R1], R0 ;  /* 0x0000000001007387 */ /* 0x0041e80000100800 */
        /* <DEDUP_REMOVED lines=15> */
[----:B---3--:R-:W-:Y:S04]  /*1c430*/  STL [R1+0x2524], R13 ;  /* 0x0025240d01007387 */ /* 0x008fe80000100800 */
        /* <DEDUP_REMOVED lines=119> */
[----:B------:R-:W2:Y:S02]  /*1cbb0*/  LDL R4, [R1+0x1154] ;  /* 0x0011540001047983 */ /* 0x000ea40000100800 */
[----:B------:R-:W2:Y:S01]  /*1cbc0*/  LDL R5, [R1+0x1160] ;  /* 0x0011600001057983 */ /* 0x000ea20000100800 */
[----:B------:R-:W-:-:S02]  /*1cbd0*/  PRMT R12, RZ, 0x7610, R12 ;  /* 0x00007610ff0c7816 */ /* 0x000fc4000000000c */
[----:B--2---:R-:W-:-:S04]  /*1cbe0*/  @!P0 LOP3.LUT R5, R5, R4, RZ, 0x3c, !PT ;  /* 0x0000000405058212 */ /* 0x004fc800078e3cff */
[----:B------:R-:W-:-:S04]  /*1cbf0*/  @!P0 LOP3.LUT R4, R5, R4, RZ, 0x3c, !PT ;  /* 0x0000000405048212 */ /* 0x000fc800078e3cff */
[----:B------:R-:W-:-:S05]  /*1cc00*/  @!P0 LOP3.LUT R5, R5, R4, RZ, 0x3c, !PT ;  /* 0x0000000405058212 */ /* 0x000fca00078e3cff */
[----:B------:R0:W2:Y:S04]  /*1cc10*/  @!P0 LDG.E.U16 R12, [R4.64] ;  /* 0x00000004040c8981 */ /* 0x0000a8000c1e1500 */
[----:B0-----:R-:W2:Y:S04]  /*1cc20*/  LDL R4, [R1+0x115c] ;  /* 0x00115c0001047983 */ /* 0x001ea80000100800 */
[----:B------:R-:W2:Y:S01]  /*1cc30*/  LDL R5, [R1+0x1168] ;  /* 0x0011680001057983 */ /* 0x000ea20000100800 */
[----:B------:R-:W-:Y:S02]  /*1cc40*/  PRMT R11, RZ, 0x7610, R11 ;  /* 0x00007610ff0b7816 */ /* 0x000fe4000000000b */
[----:B--2---:R-:W-:-:S04]  /*1cc50*/  @!P1 LOP3.LUT R5, R5, R4, RZ, 0x3c, !PT ;  /* 0x0000000405059212 */ /* 0x004fc800078e3cff */
[----:B------:R-:W-:-:S04]  /*1cc60*/  @!P1 LOP3.LUT R4, R5, R4, RZ, 0x3c, !PT ;  /* 0x0000000405049212 */ /* 0x000fc800078e3cff */
[----:B------:R-:W-:Y:S01]  /*1cc70*/  @!P1 LOP3.LUT R5, R5, R4, RZ, 0x3c, !PT ;  /* 0x0000000405059212 */ /* 0x000fe200078e3cff */
[----:B------:R-:W-:Y:S04]  /*1cc80*/  STL [R1+0x2528], R12 ;  /* 0x0025280c01007387 */ /* 0x000fe80000100800 */
[----:B------:R0:W2:Y:S04]  /*1cc90*/  @!P1 LDG.E.U16 R11, [R4.64] ;  /* 0x00000004040b9981 */ /* 0x0000a8000c1e1500 */
[----:B0-----:R-:W2:Y:S04]  /*1cca0*/  LDL R4, [R1+0x884] ;  /* 0x0008840001047983 */ /* 0x001ea80000100800 */
[----:B------:R-:W2:Y:S01]  /*1ccb0*/  LDL R5, [R1+0x888] ;  /* 0x0008880001057983 */ /* 0x000ea20000100800 */
[----:B------:R-:W-:-:S02]  /*1ccc0*/  PRMT R15, RZ, 0x7610, R15 ;  /* 0x00007610ff0f7816 */ /* 0x000fc4000000000f */
[----:B--2---:R-:W-:-:S04]  /*1ccd0*/  @!P0 LOP3.LUT R5, R5, R4, RZ, 0x3c, !PT ;  /* 0x0000000405058212 */ /* 0x004fc800078e3cff */
[----:B------:R-:W-:-:S04]  /*1cce0*/  @!P0 LOP3.LUT R4, R5, R4, RZ, 0x3c, !PT ;  /* 0x0000000405048212 */ /* 0x000fc800078e3cff */
[----:B------:R-:W-:-:S05]  /*1ccf0*/  @!P0 LOP3.LUT R5, R5, R4, RZ, 0x3c, !PT ;  /* 0x0000000405058212 */ /* 0x000fca00078e3cff */
[----:B------:R-:W2:Y:S04]  /*1cd00*/  @!P0 LDG.E.U16 R15, [R4.64] ;  /* 0x00000004040f8981 */ /* 0x000ea8000c1e1500 */
[----:B------:R-:W-:Y:S04]  /*1cd10*/  STL [R1+0x252c], R11 ;  /* 0x00252c0b01007387 */ /* 0x000fe80000100800 */
        /* <DEDUP_REMOVED lines=131> */
[----:B------:R-:W-:Y:S01]  /*1d550*/  @!P1 LOP3.LUT R5, R5, R4, RZ, 0x3c, !PT ;  /* 0x0000000405059212 */ /* 0x000fe200078e3cff */
[----:B---3--:R-:W-:Y:S04]  /*1d560*/  STL [R1+0x250c], R10 ;  /* 0x00250c0a01007387 */ /* 0x008fe80000100800 */
[----:B------:R0:W2:Y:S04]  /*1d570*/  @!P1 LDG.E.U16 R9, [R4.64] ;  /* 0x0000000404099981 */ /* 0x0000a8000c1e1500 */
[----:B0-----:R-:W3:Y:S04]  /*1d580*/  LDL R4, [R1+0x874] ;  /* 0x0008740001047983 */ /* 0x001ee80000100800 */
[----:B------:R-:W3:Y:S01]  /*1d590*/  LDL R5, [R1+0x878] ;  /* 0x0008780001057983 */ /* 0x000ee20000100800 */
[----:B------:R-:W-:-:S02]  /*1d5a0*/  PRMT R0, RZ, 0x7610, R0 ;  /* 0x00007610ff007816 */ /* 0x000fc40000000000 */
[----:B---3--:R-:W-:-:S04]  /*1d5b0*/  @!P0 LOP3.LUT R5, R5, R4, RZ, 0x3c, !PT ;  /* 0x0000000405058212 */ /* 0x008fc800078e3cff */
[----:B------:R-:W-:-:S04]  /*1d5c0*/  @!P0 LOP3.LUT R4, R5, R4, RZ, 0x3c, !PT ;  /* 0x0000000405048212 */ /* 0x000fc800078e3cff */
[----:B------:R-:W-:-:S05]  /*1d5d0*/  @!P0 LOP3.LUT R5, R5, R4, RZ, 0x3c, !PT ;  /* 0x0000000405058212 */ /* 0x000fca00078e3cff */
[----:B------:R-:W3:Y:S04]  /*1d5e0*/  @!P0 LDG.E.U16 R0, [R4.64] ;  /* 0x0000000404008981 */ /* 0x000ee8000c1e1500 */
[----:B--2---:R-:W-:Y:S04]  /*1d5f0*/  STL [R1+0x2510], R9 ;  /* 0x0025100901007387 */ /* 0x004fe80000100800 */
[----:B---3--:R0:W-:Y:S04]  /*1d600*/  STL [R1+0xb0], R0 ;  /* 0x0000b00001007387 */ /* 0x0081e80000100800 */
        /* <DEDUP_REMOVED lines=8> */
[----:B0-----:R-:W3:Y:S04]  /*1d690*/  LDL R4, [R1+0x7f4] ;  /* 0x0007f40001047983 */ /* 0x001ee80000100800 */
[----:B------:R-:W3:Y:S01]  /*1d6a0*/  LDL R5, [R1+0x7f8] ;  /* 0x0007f80001057983 */ /* 0x000ee20000100800 */
[----:B--2---:R-:W-:Y:S02]  /*1d6b0*/  PRMT R0, RZ, 0x7610, R0 ;  /* 0x00007610ff007816 */ /* 0x004fe40000000000 */
[----:B---3--:R-:W-:-:S04]  /*1d6c0*/  @!P0 LOP3.LUT R5, R5, R4, RZ, 0x3c, !PT ;  /* 0x0000000405058212 */ /* 0x008fc800078e3cff */
[----:B------:R-:W-:-:S04]  /*1d6d0*/  @!P0 LOP3.LUT R4, R5, R4, RZ, 0x3c, !PT ;  /* 0x0000000405048212 */ /* 0x000fc800078e3cff */
[----:B------:R-:W-:-:S05]  /*1d6e0*/  @!P0 LOP3.LUT R5, R5, R4, RZ, 0x3c, !PT ;  /* 0x0000000405058212 */ /* 0x000fca00078e3cff */
[----:B------:R-:W2:Y:S04]  /*1d6f0*/  @!P0 LDG.E.U16 R0, [R4.64] ;  /* 0x0000000404008981 */ /* 0x000ea8000c1e1500 */
[----:B------:R0:W-:Y:S04]  /*1d700*/  STL [R1+0xac], R15 ;  /* 0x0000ac0f01007387 */ /* 0x0001e80000100800 */
[----:B0-----:R-:W3:Y:S04]  /*1d710*/  LDL R15, [R1+0x6f0] ;  /* 0x0006f000010f7983 */ /* 0x001ee80000100800 */
[----:B--2---:R0:W-:Y:S04]  /*1d720*/  STL [R1+0xa8], R0 ;  /* 0x0000a80001007387 */ /* 0x0041e80000100800 */
[----:B0-----:R-:W2:Y:S01]  /*1d730*/  LDL.LU R0, [R1+0x25a0] ;  /* 0x0025a00001007983 */ /* 0x001ea20000300800 */
[----:B------:R-:W2:Y:S02]  /*1d740*/  LDL R4, [R1+0x7ec] ;  /* 0x0007ec0001047983 */ /* 0x000ea40000100800 */
[----:B------:R-:W2:Y:S01]  /*1d750*/  LDL R5, [R1+0x7f0] ;  /* 0x0007f00001057983 */ /* 0x000ea20000100800 */
[----:B----4-:R-:W-:-:S02]  /*1d760*/  PRMT R14, RZ, 0x7610, R14 ;  /* 0x00007610ff0e7816 */ /* 0x010fc4000000000e */
[----:B--2---:R-:W-:-:S04]  /*1d770*/  @!P1 LOP3.LUT R5, R5, R4, RZ, 0x3c, !PT ;  /* 0x0000000405059212 */ /* 0x004fc800078e3cff */
[----:B------:R-:W-:-:S04]  /*1d780*/  @!P1 LOP3.LUT R4, R5, R4, RZ, 0x3c, !PT ;  /* 0x0000000405049212 */ /* 0x000fc800078e3cff */
[----:B------:R-:W-:-:S05]  /*1d790*/  @!P1 LOP3.LUT R5, R5, R4, RZ, 0x3c, !PT ;  /* 0x0000000405059212 */ /* 0x000fca00078e3cff */
[----:B------:R-:W2:Y:S04]  /*1d7a0*/  @!P1 LDG.E.U16 R14, [R4.64] ;  /* 0x00000004040e9981 */ /* 0x000ea8000c1e1500 */
[----:B--2---:R0:W-:Y:S04]  /*1d7b0*/  STL [R1+0xa4], R14 ;  /* 0x0000a40e01007387 */ /* 0x0041e80000100800 */
[----:B0-----:R-:W2:Y:S01]  /*1d7c0*/  LDL.LU R14, [R1+0x259c] ;  /* 0x00259c00010e7983 */ /* 0x001ea20000300800 */
[----:B------:R-:W4:Y:S02]  /*1d7d0*/  LDL R4, [R1+0x774] ;  /* 0x0007740001047983 */ /* 0x000f240000100800 */
[----:B------:R-:W4:Y:S01]  /*1d7e0*/  LDL R5, [R1+0x778] ;  /* 0x0007780001057983 */ /* 0x000f220000100800 */
[----:B------:R-:W-:-:S02]  /*1d7f0*/  PRMT R0, RZ, 0x7610, R0 ;  /* 0x00007610ff007816 */ /* 0x000fc40000000000 */
[----:B----4-:R-:W-:-:S04]  /*1d800*/  @!P0 LOP3.LUT R5, R5, R4, RZ, 0x3c, !PT ;  /* 0x0000000405058212 */ /* 0x010fc800078e3cff */
[----:B------:R-:W-:-:S04]  /*1d810*/  @!P0 LOP3.LUT R4, R5, R4, RZ, 0x3c, !PT ;  /* 0x0000000405048212 */ /* 0x000fc800078e3cff */
[----:B------:R-:W-:-:S05]  /*1d820*/  @!P0 LOP3.LUT R5, R5, R4, RZ, 0x3c, !PT ;  /* 0x0000000405058212 */ /* 0x000fca00078e3cff */
[----:B------:R-:W4:Y:S04]  /*1d830*/  @!P0 LDG.E.U16 R0, [R4.64] ;  /* 0x0000000404008981 */ /* 0x000f28000c1e1500 */
[----:B----4-:R0:W-:Y:S04]  /*1d840*/  STL [R1+0xa0], R0 ;  /* 0x0000a00001007387 */ /* 0x0101e80000100800 */
[----:B0-----:R-:W4:Y:S01]  /*1d850*/  LDL.LU R0, [R1+0x2598] ;  /* 0x0025980001007983 */ /* 0x001f220000300800 */
        /* <DEDUP_REMOVED lines=11> */
[----:B----4-:R-:W-:-:S02]  /*1d910*/  PRMT R0, RZ, 0x7610, R0 ;  /* 0x00007610ff007816 */ /* 0x010fc40000000000 */
[----:B---3--:R-:W-:-:S04]  /*1d920*/  @!P0 LOP3.LUT R5, R5, R4, RZ, 0x3c, !PT ;  /* 0x0000000405058212 */ /* 0x008fc800078e3cff */
[----:B------:R-:W-:-:S04]  /*1d930*/  @!P0 LOP3.LUT R4, R5, R4, RZ, 0x3c, !PT ;  /* 0x0000000405048212 */ /* 0x000fc800078e3cff */
[----:B------:R-:W-:-:S05]  /*1d940*/  @!P0 LOP3.LUT R5, R5, R4, RZ, 0x3c, !PT ;  /* 0x0000000405058212 */ /* 0x000fca00078e3cff */
[----:B------:R-:W3:Y:S01]  /*1d950*/  @!P0 LDG.E.U16 R0, [R4.64] ;  /* 0x0000000404008981 */ /* 0x000ee2000c1e1500 */
[----:B------:R-:W-:-:S03]  /*1d960*/  PRMT R12, RZ, 0x7610, R12 ;  /* 0x00007610ff0c7816 */ /* 0x000fc6000000000c */
[----:B---3--:R0:W-:Y:S04]  /*1d970*/  STL [R1+0x98], R0 ;  /* 0x0000980001007387 */ /* 0x0081e80000100800 */
[----:B0-----:R-:W3:Y:S01]  /*1d980*/  LDL.LU R0, [R1+0x2590] ;  /* 0x0025900001007983 */ /* 0x001ee20000300800 */
[----:B------:R-:W4:Y:S02]  /*1d990*/  LDL R5, [R1+0x6ec] ;  /* 0x0006ec0001057983 */ /* 0x000f240000100800 */
[----:B------:R-:W-:Y:S01]  /*1d9a0*/  @!P1 IMAD.MOV.U32 R4, RZ, RZ, R15 ;  /* 0x000000ffff049224 */ /* 0x000fe200078e000f */
[----:B--2---:R-:W-:Y:S01]  /*1d9b0*/  PRMT R14, RZ, 0x7610, R14 ;  /* 0x00007610ff0e7816 */ /* 0x004fe2000000000e */
[----:B------:R-:W2:Y:S04]  /*1d9c0*/  LDL R15, [R1+0x10fc] ;  /* 0x0010fc00010f7983 */ /* 0x000ea80000100800 */
[----:B----4-:R0:W4:Y:S04]  /*1d9d0*/  @!P1 LDG.E.U16 R12, [R4.64] ;  /* 0x00000004040c9981 */ /* 0x010128000c1e1500 */
[----:B0-----:R-:W2:Y:S04]  /*1d9e0*/  LDL R4, [R1+0x674] ;  /* 0x0006740001047983 */ /* 0x001ea80000100800 */
[----:B------:R-:W2:Y:S02]  /*1d9f0*/  LDL R5, [R1+0x678] ;  /* 0x0006780001057983 */ /* 0x000ea40000100800 */
[----:B--2---:R-:W-:-:S04]  /*1da00*/  @!P0 LOP3.LUT R5, R5, R4, RZ, 0x3c, !PT ;  /* 0x0000000405058212 */ /* 0x004fc800078e3cff */
[----:B------:R-:W-:-:S04]  /*1da10*/  @!P0 LOP3.LUT R4, R5, R4, RZ, 0x3c, !PT ;  /* 0x0000000405048212 */ /* 0x000fc800078e3cff */
[----:B------:R-:W-:-:S05]  /*1da20*/  @!P0 LOP3.LUT R5, R5, R4, RZ, 0x3c, !PT ;  /* 0x0000000405058212 */ /* 0x000fca00078e3cff */
[----:B------:R-:W2:Y:S04]  /*1da30*/  @!P0 LDG.E.U16 R14, [R4.64] ;  /* 0x00000004040e8981 */ /* 0x000ea8000c1e1500 */
[----:B----4-:R0:W-:Y:S04]  /*1da40*/  STL [R1+0x94], R12 ;  /* 0x0000940c01007387 */ /* 0x0101e80000100800 */
[----:B0-----:R-:W4:Y:S04]  /*1da50*/  LDL R12, [R1+0x1108] ;  /* 0x00110800010c7983 */ /* 0x001f280000100800 */
        /* <DEDUP_REMOVED lines=34> */
[----:B------:R-:W-:Y:S02]  /*1dc80*/  @!P0 LOP3.LUT R5, R5, R4, RZ, 0x3c, !PT ;  /* 0x0000000405058212 */ /* 0x000fe400078e3cff */
[----:B--2---:R-:W-:-:S03]  /*1dc90*/  PRMT R0, RZ, 0x7610, R0 ;  /* 0x00007610ff007816 */ /* 0x004fc60000000000 */
[----:B------:R4:W2:Y:S02]  /*1dca0*/  @!P0 LDG.E.U16 R14, [R4.64] ;  /* 0x00000004040e8981 */ /* 0x0008a4000c1e1500 */
[----:B----4-:R-:W-:Y:S02]  /*1dcb0*/  @!P1 IMAD.MOV.U32 R4, RZ, RZ, R12 ;  /* 0x000000ffff049224 */ /* 0x010fe400078e000c */
[----:B------:R-:W-:-:S05]  /*1dcc0*/  @!P1 IMAD.MOV.U32 R5, RZ, RZ, R15 ;  /* 0x000000ffff059224 */ /* 0x000fca00078e000f */
[----:B------:R-:W3:Y:S04]  /*1dcd0*/  @!P1 LDG.E.U16 R0, [R4.64] ;  /* 0x0000000404009981 */ /* 0x000ee8000c1e1500 */
[----:B--2---:R0:W-:Y:S04]  /*1dce0*/  STL [R1+0x80], R14 ;  /* 0x0000800e01007387 */ /* 0x0041e80000100800 */
[----:B0-----:R-:W2:Y:S01]  /*1dcf0*/  LDL.LU R14, [R1+0x257c] ;  /* 0x00257c00010e7983 */ /* 0x001ea20000300800 */
[----:B------:R-:W4:Y:S02]  /*1dd00*/  LDL R15, [R1+0x7e4] ;  /* 0x0007e400010f7983 */ /* 0x000f240000100800 */
[----:B------:R-:W2:Y:S01]  /*1dd10*/  LDL R12, [R1+0x7e8] ;  /* 0x0007e800010c7983 */ /* 0x000ea20000100800 */
        /* <DEDUP_REMOVED lines=33> */
[----:B------:R0:W2:Y:S01]  /*1df30*/  @!P1 LDG.E.U16 R0, [R4.64] ;  /* 0x0000000404009981 */ /* 0x0000a2000c1e1500 */
[----:B------:R-:W-:Y:S01]  /*1df40*/  PRMT R2, RZ, 0x7610, R2 ;  /* 0x00007610ff027816 */ /* 0x000fe20000000002 */
[----:B0-----:R-:W-:Y:S02]  /*1df50*/  @!P0 IMAD.MOV.U32 R4, RZ, RZ, R12 ;  /* 0x000000ffff048224 */ /* 0x001fe400078e000c */
[----:B----4-:R-:W-:-:S05]  /*1df60*/  @!P0 IMAD.MOV.U32 R5, RZ, RZ, R15 ;  /* 0x000000ffff058224 */ /* 0x010fca00078e000f */
[----:B------:R0:W3:Y:S04]  /*1df70*/  @!P0 LDG.E.U16 R2, [R4.64] ;  /* 0x0000000404028981 */ /* 0x0000e8000c1e1500 */
[----:B--2---:R1:W-:Y:S04]  /*1df80*/  STL [R1+0x74], R0 ;  /* 0x0000740001007387 */ /* 0x0043e80000100800 */
[----:B-1----:R-:W2:Y:S01]  /*1df90*/  LDL.LU R0, [R1+0x2570] ;  /* 0x0025700001007983 */ /* 0x002ea20000300800 */
[----:B0-----:R-:W4:Y:S02]  /*1dfa0*/  LDL R4, [R1+0x7dc] ;  /* 0x0007dc0001047983 */ /* 0x001f240000100800 */
[----:B------:R-:W4:Y:S02]  /*1dfb0*/  LDL R5, [R1+0x7e0] ;  /* 0x0007e00001057983 */ /* 0x000f240000100800 */
[----:B------:R-:W2:Y:S01]  /*1dfc0*/  LDL R15, [R1+0x664] ;  /* 0x00066400010f7983 */ /* 0x000ea20000100800 */
[----:B------:R-:W3:Y:S01]  /*1dfd0*/  LDL R12, [R1+0x668] ;  /* 0x00066800010c7983 */ /* 0x000ee20000100800 */
[----:B----4-:R-:W-:-:S02]  /*1dfe0*/  @!P1 LOP3.LUT R5, R5, R4, RZ, 0x3c, !PT ;  /* 0x0000000405059212 */ /* 0x010fc400078e3cff */
[----:B--2---:R-:W-:Y:S02]  /*1dff0*/  PRMT R0, RZ, 0x7610, R0 ;  /* 0x00007610ff007816 */ /* 0x004fe40000000000 */
        /* <DEDUP_REMOVED lines=15> */
[----:B------:R-:W4:Y:S02]  /*1e0f0*/  LDL R4, [R1+0x75c] ;  /* 0x00075c0001047983 */ /* 0x000f240000100800 */
[----:B------:R-:W4:Y:S01]  /*1e100*/  LDL R5, [R1+0x760] ;  /* 0x0007600001057983 */ /* 0x000f220000100800 */
[----:B--2---:R-:W-:-:S02]  /*1e110*/  PRMT R0, RZ, 0x7610, R0 ;  /* 0x00007610ff007816 */ /* 0x004fc40000000000 */
[----:B----4-:R-:W-:-:S04]  /*1e120*/  @!P1 LOP3.LUT R5, R5, R4, RZ, 0x3c, !PT ;  /* 0x0000000405059212 */ /* 0x010fc800078e3cff */
[----:B------:R-:W-:-:S04]  /*1e130*/  @!P1 LOP3.LUT R4, R5, R4, RZ, 0x3c, !PT ;  /* 0x0000000405049212 */ /* 0x000fc800078e3cff */
[----:B------:R-:W-:-:S05]  /*1e140*/  @!P1 LOP3.LUT R5, R5, R4, RZ, 0x3c, !PT ;  /* 0x0000000405059212 */ /* 0x000fca00078e3cff */
[----:B------:R-:W2:Y:S04]  /*1e150*/  @!P1 LDG.E.U16 R0, [R4.64] ;  /* 0x0000000404009981 */ /* 0x000ea8000c1e1500 */
[----:B--2---:R0:W-:Y:S04]  /*1e160*/  STL [R1+0x64], R0 ;  /* 0x0000640001007387 */ /* 0x0041e80000100800 */
[----:B0-----:R-:W2:Y:S01]  /*1e170*/  LDL.LU R0, [R1+0x2564] ;  /* 0x0025640001007983 */ /* 0x001ea20000300800 */
[----:B------:R-:W4:Y:S02]  /*1e180*/  LDL R4, [R1+0x6e4] ;  /* 0x0006e40001047983 */ /* 0x000f240000100800 */
[----:B------:R-:W4:Y:S01]  /*1e190*/  LDL R5, [R1+0x6e8] ;  /* 0x0006e80001057983 */ /* 0x000f220000100800 */
[----:B---3--:R-:W-:-:S02]  /*1e1a0*/  PRMT R14, RZ, 0x7610, R14 ;  /* 0x00007610ff0e7816 */ /* 0x008fc4000000000e */
[----:B----4-:R-:W-:-:S04]  /*1e1b0*/  @!P0 LOP3.LUT R5, R5, R4, RZ, 0x3c, !PT ;  /* 0x0000000405058212 */ /* 0x010fc800078e3cff */
        /* <DEDUP_REMOVED lines=11> */
[----:B------:R0:W2:Y:S01]  /*1e270*/  @!P1 LDG.E.U16 R0, [R4.64] ;  /* 0x0000000404009981 */ /* 0x0000a2000c1e1500 */
[----:B------:R-:W-:Y:S01]  /*1e280*/  PRMT R10, RZ, 0x7610, R10 ;  /* 0x00007610ff0a7816 */ /* 0x000fe2000000000a */
[----:B0-----:R-:W-:Y:S02]  /*1e290*/  @!P0 IMAD.MOV.U32 R4, RZ, RZ, R12 ;  /* 0x000000ffff048224 */ /* 0x001fe400078e000c */
[----:B------:R-:W-:-:S05]  /*1e2a0*/  @!P0 IMAD.MOV.U32 R5, RZ, RZ, R15 ;  /* 0x000000ffff058224 */ /* 0x000fca00078e000f */
[----:B------:R0:W4:Y:S04]  /*1e2b0*/  @!P0 LDG.E.U16 R10, [R4.64] ;  /* 0x00000004040a8981 */ /* 0x000128000c1e1500 */
[----:B--2---:R1:W-:Y:S04]  /*1e2c0*/  STL [R1+0x5c], R0 ;  /* 0x00005c0001007387 */ /* 0x0043e80000100800 */
[----:B-1----:R-:W2:Y:S01]  /*1e2d0*/  LDL.LU R0, [R1+0x255c] ;  /* 0x00255c0001007983 */ /* 0x002ea20000300800 */
[----:B0-----:R-:W2:Y:S02]  /*1e2e0*/  LDL R4, [R1+0x65c] ;  /* 0x00065c0001047983 */ /* 0x001ea40000100800 */
[----:B------:R-:W2:Y:S01]  /*1e2f0*/  LDL R5, [R1+0x660] ;  /* 0x0006600001057983 */ /* 0x000ea20000100800 */
[----:B---3--:R-:W-:Y:S01]  /*1e300*/  PRMT R14, RZ, 0x7610, R14 ;  /* 0x00007610ff0e7816 */ /* 0x008fe2000000000e */
[----:B------:R-:W3:Y:S04]  /*1e310*/  LDL R15, [R1+0x1118] ;  /* 0x00111800010f7983 */ /* 0x000ee80000100800 */
[----:B------:R-:W3:Y:S01]  /*1e320*/  LDL R12, [R1+0x1184] ;  /* 0x00118400010c7983 */ /* 0x000ee20000100800 */
        /* <DEDUP_REMOVED lines=39> */
[----:B------:R-:W-:Y:S01]  /*1e5a0*/  PRMT R6, RZ, 0x7610, R6 ;  /* 0x00007610ff067816 */ /* 0x000fe20000000006 */
[----:B------:R-:W-:Y:S02]  /*1e5b0*/  @!P0 IMAD.MOV.U32 R15, RZ, RZ, R12 ;  /* 0x000000ffff0f8224 */ /* 0x000fe400078e000c */
[----:B--2---:R4:W-:Y:S01]  /*1e5c0*/  STL [R1+0x44], R14 ;  /* 0x0000440e01007387 */ /* 0x0049e20000100800 */
[----:B------:R-:W-:Y:S01]  /*1e5d0*/  PRMT R5, RZ, 0x7610, R5 ;  /* 0x00007610ff057816 */ /* 0x000fe20000000005 */
[----:B------:R-:W2:Y:S02]  /*1e5e0*/  LDL R12, [R1+0x7cc] ;  /* 0x0007cc00010c7983 */ /* 0x000ea40000100800 */
[----:B----4-:R-:W-:Y:S02]  /*1e5f0*/  @!P0 IMAD.MOV.U32 R14, RZ, RZ, R10 ;  /* 0x000000ffff0e8224 */ /* 0x010fe400078e000a */
[----:B------:R-:W3:Y:S04]  /*1e600*/  LDL R10, [R1+0x7d0] ;  /* 0x0007d000010a7983 */ /* 0x000ee80000100800 */
[----:B------:R0:W4:Y:S04]  /*1e610*/  @!P0 LDG.E.U16 R6, [R14.64] ;  /* 0x000000040e068981 */ /* 0x000128000c1e1500 */
[----:B0-----:R-:W2:Y:S04]  /*1e620*/  LDL R14, [R1+0x118c] ;  /* 0x00118c00010e7983 */ /* 0x001ea80000100800 */
[----:B------:R-:W2:Y:S02]  /*1e630*/  LDL R15, [R1+0x1198] ;  /* 0x00119800010f7983 */ /* 0x000ea40000100800 */
[----:B--2---:R-:W-:-:S04]  /*1e640*/  @!P1 LOP3.LUT R15, R15, R14, RZ, 0x3c, !PT ;  /* 0x0000000e0f0f9212 */ /* 0x004fc800078e3cff */
[----:B------:R-:W-:-:S04]  /*1e650*/  @!P1 LOP3.LUT R14, R15, R14, RZ, 0x3c, !PT ;  /* 0x0000000e0f0e9212 */ /* 0x000fc800078e3cff */
[----:B------:R-:W-:Y:S01]  /*1e660*/  @!P1 LOP3.LUT R15, R15, R14, RZ, 0x3c, !PT ;  /* 0x0000000e0f0f9212 */ /* 0x000fe200078e3cff */
[----:B----4-:R0:W-:Y:S04]  /*1e670*/  STL [R1+0x24e0], R6 ;  /* 0x0024e00601007387 */ /* 0x0101e80000100800 */
[----:B------:R1:W2:Y:S04]  /*1e680*/  @!P1 LDG.E.U16 R5, [R14.64] ;  /* 0x000000040e059981 */ /* 0x0002a8000c1e1500 */
[----:B-1----:R-:W4:Y:S04]  /*1e690*/  LDL R14, [R1+0x854] ;  /* 0x00085400010e7983 */ /* 0x002f280000100800 */
[----:B------:R-:W4:Y:S01]  /*1e6a0*/  LDL R15, [R1+0x858] ;  /* 0x00085800010f7983 */ /* 0x000f220000100800 */
[----:B0-----:R-:W-:-:S02]  /*1e6b0*/  PRMT R6, RZ, 0x7610, R6 ;  /* 0x00007610ff067816 */ /* 0x001fc40000000006 */
[----:B----4-:R-:W-:-:S04]  /*1e6c0*/  @!P0 LOP3.LUT R15, R15, R14, RZ, 0x3c, !PT ;  /* 0x0000000e0f0f8212 */ /* 0x010fc800078e3cff */
[----:B------:R-:W-:-:S04]  /*1e6d0*/  @!P0 LOP3.LUT R14, R15, R14, RZ, 0x3c, !PT ;  /* 0x0000000e0f0e8212 */ /* 0x000fc800078e3cff */
[----:B------:R-:W-:Y:S01]  /*1e6e0*/  @!P0 LOP3.LUT R15, R15, R14, RZ, 0x3c, !PT ;  /* 0x0000000e0f0f8212 */ /* 0x000fe200078e3cff */
[----:B--2---:R-:W-:Y:S04]  /*1e6f0*/  STL [R1+0x24e4], R5 ;  /* 0x0024e40501007387 */ /* 0x004fe80000100800 */
[----:B------:R0:W2:Y:S04]  /*1e700*/  @!P0 LDG.E.U16 R6, [R14.64] ;  /* 0x000000040e068981 */ /* 0x0000a8000c1e1500 */
[----:B0-----:R-:W4:Y:S04]  /*1e710*/  LDL R14, [R1+0x84c] ;  /* 0x00084c00010e7983 */ /* 0x001f280000100800 */
[----:B------:R-:W4:Y:S01]  /*1e720*/  LDL R15, [R1+0x850] ;  /* 0x00085000010f7983 */ /* 0x000f220000100800 */
[----:B------:R-:W-:-:S02]  /*1e730*/  PRMT R0, RZ, 0x7610, R0 ;  /* 0x00007610ff007816 */ /* 0x000fc40000000000 */
[----:B----4-:R-:W-:-:S04]  /*1e740*/  @!P1 LOP3.LUT R15, R15, R14, RZ, 0x3c, !PT ;  /* 0x0000000e0f0f9212 */ /* 0x010fc800078e3cff */
[----:B------:R-:W-:-:S04]  /*1e750*/  @!P1 LOP3.LUT R14, R15, R14, RZ, 0x3c, !PT ;  /* 0x0000000e0f0e9212 */ /* 0x000fc800078e3cff */
[----:B------:R-:W-:-:S05]  /*1e760*/  @!P1 LOP3.LUT R15, R15, R14, RZ, 0x3c, !PT ;  /* 0x0000000e0f0f9212 */ /* 0x000fca00078e3cff */
[----:B------:R-:W4:Y:S04]  /*1e770*/  @!P1 LDG.E.U16 R0, [R14.64] ;  /* 0x000000040e009981 */ /* 0x000f28000c1e1500 */
[----:B--2---:R0:W-:Y:S04]  /*1e780*/  STL [R1+0x38], R6 ;  /* 0x0000380601007387 */ /* 0x0041e80000100800 */
[----:B0-----:R-:W2:Y:S04]  /*1e790*/  LDL R6, [R1+0x750] ;  /* 0x0007500001067983 */ /* 0x001ea80000100800 */
[----:B----4-:R0:W-:Y:S04]  /*1e7a0*/  STL [R1+0x34], R0 ;  /* 0x0000340001007387 */ /* 0x0101e80000100800 */
[----:B0-----:R-:W4:Y:S01]  /*1e7b0*/  LDL.LU R0, [R1+0x2548] ;  /* 0x0025480001007983 */ /* 0x001f220000300800 */
[----:B------:R-:W2:Y:S02]  /*1e7c0*/  LDL R14, [R1+0x7d4] ;  /* 0x0007d400010e7983 */ /* 0x000ea40000100800 */
[----:B------:R-:W2:Y:S01]  /*1e7d0*/  LDL R15, [R1+0x7d8] ;  /* 0x0007d800010f7983 */ /* 0x000ea20000100800 */
[----:B------:R-:W-:-:S02]  /*1e7e0*/  PRMT R13, RZ, 0x7610, R13 ;  /* 0x00007610ff0d7816 */ /* 0x000fc4000000000d */
[----:B------:R-:W-:Y:S02]  /*1e7f0*/  PRMT R3, RZ, 0x7610, R3 ;  /* 0x00007610ff037816 */ /* 0x000fe40000000003 */
[----:B--2---:R-:W-:-:S04]  /*1e800*/  @!P0 LOP3.LUT R15, R15, R14, RZ, 0x3c, !PT ;  /* 0x0000000e0f0f8212 */ /* 0x004fc800078e3cff */
[----:B------:R-:W-:-:S04]  /*1e810*/  @!P0 LOP3.LUT R14, R15, R14, RZ, 0x3c, !PT ;  /* 0x0000000e0f0e8212 */ /* 0x000fc800078e3cff */
[----:B------:R-:W-:-:S05]  /*1e820*/  @!P0 LOP3.LUT R15, R15, R14, RZ, 0x3c, !PT ;  /* 0x0000000e0f0f8212 */ /* 0x000fca00078e3cff */
[----:B------:R3:W2:Y:S02]  /*1e830*/  @!P0 LDG.E.U16 R13, [R14.64] ;  /* 0x000000040e0d8981 */ /* 0x0006a4000c1e1500 */
[----:B---3--:R-:W-:Y:S02]  /*1e840*/  @!P1 IMAD.MOV.U32 R14, RZ, RZ, R10 ;  /* 0x000000ffff0e9224 */ /* 0x008fe400078e000a */
[----:B------:R-:W-:-:S05]  /*1e850*/  @!P1 IMAD.MOV.U32 R15, RZ, RZ, R12 ;  /* 0x000000ffff0f9224 */ /* 0x000fca00078e000c */
[----:B------:R-:W3:Y:S04]  /*1e860*/  @!P1 LDG.E.U16 R3, [R14.64] ;  /* 0x000000040e039981 */ /* 0x000ee8000c1e1500 */
[----:B--2---:R0:W-:Y:S01]  /*1e870*/  STL [R1+0x30], R13 ;  /* 0x0000300d01007387 */ /* 0x0041e20000100800 */
[----:B------:R-:W2:Y:S02]  /*1e880*/  LDL R12, [R1+0x654] ;  /* 0x00065400010c7983 */ /* 0x000ea40000100800 */
[----:B------:R-:W2:Y:S01]  /*1e890*/  LDL R10, [R1+0x658] ;  /* 0x00065800010a7983 */ /* 0x000ea20000100800 */
[----:B0-----:R-:W2:Y:S04]  /*1e8a0*/  LDL R13, [R1+0x6d0] ;  /* 0x0006d000010d7983 */ /* 0x001ea80000100800 */
[----:B---3--:R0:W-:Y:S04]  /*1e8b0*/  STL [R1+0x2c], R3 ;  /* 0x00002c0301007387 */ /* 0x0081e80000100800 */
[----:B0-----:R-:W3:Y:S01]  /*1e8c0*/  LDL.LU R3, [R1+0x2544] ;  /* 0x0025440001037983 */ /* 0x001ee20000300800 */
[----:B------:R-:W2:Y:S02]  /*1e8d0*/  LDL R14, [R1+0x754] ;  /* 0x00075400010e7983 */ /* 0x000ea40000100800 */
[----:B------:R-:W2:Y:S01]  /*1e8e0*/  LDL R15, [R1+0x758] ;  /* 0x00075800010f7983 */ /* 0x000ea20000100800 */
[----:B----4-:R-:W-:-:S02]  /*1e8f0*/  PRMT R0, RZ, 0x7610, R0 ;  /* 0x00007610ff007816 */ /* 0x010fc40000000000 */
[----:B--2---:R-:W-:-:S04]  /*1e900*/  @!P0 LOP3.LUT R15, R15, R14, RZ, 0x3c, !PT ;  /* 0x0000000e0f0f8212 */ /* 0x004fc800078e3cff */
[----:B------:R-:W-:-:S04]  /*1e910*/  @!P0 LOP3.LUT R14, R15, R14, RZ, 0x3c, !PT ;  /* 0x0000000e0f0e8212 */ /* 0x000fc800078e3cff */
[----:B------:R-:W-:-:S05]  /*1e920*/  @!P0 LOP3.LUT R15, R15, R14, RZ, 0x3c, !PT ;  /* 0x0000000e0f0f8212 */ /* 0x000fca00078e3cff */
[----:B------:R-:W2:Y:S01]  /*1e930*/  @!P0 LDG.E.U16 R0, [R14.64] ;  /* 0x000000040e008981 */ /* 0x000ea2000c1e1500 */
[----:B---3--:R-:W-:-:S03]  /*1e940*/  PRMT R3, RZ, 0x7610, R3 ;  /* 0x00007610ff037816 */ /* 0x008fc60000000003 */
[----:B--2---:R0:W-:Y:S04]  /*1e950*/  STL [R1+0x28], R0 ;  /* 0x0000280001007387 */ /* 0x0041e80000100800 */
[----:B0-----:R-:W2:Y:S01]  /*1e960*/  LDL.LU R0, [R1+0x2540] ;  /* 0x0025400001007983 */ /* 0x001ea20000300800 */
[----:B------:R-:W3:Y:S02]  /*1e970*/  LDL R15, [R1+0x74c] ;  /* 0x00074c00010f7983 */ /* 0x000ee40000100800 */
[----:B------:R-:W-:Y:S02]  /*1e980*/  @!P1 IMAD.MOV.U32 R14, RZ, RZ, R6 ;  /* 0x000000ffff0e9224 */ /* 0x000fe400078e0006 */
[----:B------:R-:W4:Y:S04]  /*1e990*/  LDL R6, [R1+0x650] ;  /* 0x0006500001067983 */ /* 0x000f280000100800 */
[----:B---3--:R-:W3:Y:S04]  /*1e9a0*/  @!P1 LDG.E.U16 R3, [R14.64] ;  /* 0x000000040e039981 */ /* 0x008ee8000c1e1500 */
        /* <DEDUP_REMOVED lines=8> */
[----:B------:R-:W2:Y:S01]  /*1ea30*/  @!P0 LDG.E.U16 R0, [R14.64] ;  /* 0x000000040e008981 */ /* 0x000ea2000c1e1500 */
[----:B------:R-:W-:-:S03]  /*1ea40*/  PRMT R8, RZ, 0x7610, R8 ;  /* 0x00007610ff087816 */ /* 0x000fc60000000008 */
[----:B--2---:R0:W-:Y:S04]  /*1ea50*/  STL [R1+0x20], R0 ;  /* 0x0000200001007387 */ /* 0x0041e80000100800 */
[----:B0-----:R-:W2:Y:S01]  /*1ea60*/  LDL.LU R0, [R1+0x2538] ;  /* 0x0025380001007983 */ /* 0x001ea20000300800 */
[----:B------:R-:W3:Y:S02]  /*1ea70*/  LDL R15, [R1+0x6cc] ;  /* 0x0006cc00010f7983 */ /* 0x000ee40000100800 */
[----:B------:R-:W-:Y:S01]  /*1ea80*/  @!P1 IMAD.MOV.U32 R14, RZ, RZ, R13 ;  /* 0x000000ffff0e9224 */ /* 0x000fe200078e000d */
[----:B------:R-:W-:-:S04]  /*1ea90*/  PRMT R7, RZ, 0x7610, R7 ;  /* 0x00007610ff077816 */ /* 0x000fc80000000007 */
[----:B---3--:R0:W3:Y:S02]  /*1eaa0*/  @!P1 LDG.E.U16 R8, [R14.64] ;  /* 0x000000040e089981 */ /* 0x0080e4000c1e1500 */
[----:B0-----:R-:W-:Y:S02]  /*1eab0*/  @!P0 IMAD.MOV.U32 R14, RZ, RZ, R10 ;  /* 0x000000ffff0e8224 */ /* 0x001fe400078e000a */
[----:B------:R-:W-:-:S05]  /*1eac0*/  @!P0 IMAD.MOV.U32 R15, RZ, RZ, R12 ;  /* 0x000000ffff0f8224 */ /* 0x000fca00078e000c */
[----:B------:R0:W2:Y:S04]  /*1ead0*/  @!P0 LDG.E.U16 R7, [R14.64] ;  /* 0x000000040e078981 */ /* 0x0000a8000c1e1500 */
[----:B---3--:R1:W-:Y:S01]  /*1eae0*/  STL [R1+0x1c], R8 ;  /* 0x00001c0801007387 */ /* 0x0083e20000100800 */
[----:B0-----:R-:W3:Y:S01]  /*1eaf0*/  LDL R15, [R1+0x64c] ;  /* 0x00064c00010f7983 */ /* 0x001ee20000100800 */
[----:B------:R-:W-:Y:S01]  /*1eb00*/  PRMT R5, RZ, 0x7610, R5 ;  /* 0x00007610ff057816 */ /* 0x000fe20000000005 */
[----:B----4-:R-:W-:Y:S01]  /*1eb10*/  @!P1 IMAD.MOV.U32 R14, RZ, RZ, R6 ;  /* 0x000000ffff0e9224 */ /* 0x010fe200078e0006 */
[----:B------:R-:W4:Y:S04]  /*1eb20*/  LDL R13, [R1+0x1114] ;  /* 0x00111400010d7983 */ /* 0x000f280000100800 */
[----:B------:R-:W4:Y:S04]  /*1eb30*/  LDL R12, [R1+0x1120] ;  /* 0x00112000010c7983 */ /* 0x000f280000100800 */
[----:B------:R-:W4:Y:S04]  /*1eb40*/  LDL R10, [R1+0x111c] ;  /* 0x00111c00010a7983 */ /* 0x000f280000100800 */
[----:B-1----:R-:W4:Y:S04]  /*1eb50*/  LDL R8, [R1+0x5d0] ;  /* 0x0005d00001087983 */ /* 0x002f280000100800 */
[----:B--2---:R0:W-:Y:S01]  /*1eb60*/  STL [R1+0x18], R7 ;  /* 0x0000180701007387 */ /* 0x0041e20000100800 */
[----:B------:R-:W-:Y:S01]  /*1eb70*/  PRMT R0, RZ, 0x7610, R0 ;  /* 0x00007610ff007816 */ /* 0x000fe20000000000 */
[----:B------:R-:W2:Y:S02]  /*1eb80*/  LDL R6, [R1+0x1194] ;  /* 0x0011940001067983 */ /* 0x000ea40000100800 */
[----:B0-----:R-:W2:Y:S04]  /*1eb90*/  LDL R7, [R1+0x1128] ;  /* 0x0011280001077983 */ /* 0x001ea80000100800 */
[----:B---3--:R0:W3:Y:S04]  /*1eba0*/  @!P1 LDG.E.U16 R5, [R14.64] ;  /* 0x000000040e059981 */ /* 0x0080e8000c1e1500 */
[----:B0-----:R-:W2:Y:S04]  /*1ebb0*/  LDL R14, [R1+0x5d4] ;  /* 0x0005d400010e7983 */ /* 0x001ea80000100800 */
[----:B------:R-:W2:Y:S02]  /*1ebc0*/  LDL R15, [R1+0x5d8] ;  /* 0x0005d800010f7983 */ /* 0x000ea40000100800 */
        /* <DEDUP_REMOVED lines=8> */
[----:B------:R-:W2:Y:S01]  /*1ec50*/  LDL R15, [R1+0x5cc] ;  /* 0x0005cc00010f7983 */ /* 0x000ea20000100800 */
[----:B------:R-:W-:Y:S01]  /*1ec60*/  PRMT R2, RZ, 0x7610, R2 ;  /* 0x00007610ff027816 */ /* 0x000fe20000000002 */
[----:B----4-:R-:W-:Y:S01]  /*1ec70*/  @!P1 IMAD.MOV.U32 R14, RZ, RZ, R8 ;  /* 0x000000ffff0e9224 */ /* 0x010fe200078e0008 */
[----:B------:R-:W-:Y:S01]  /*1ec80*/  PRMT R11, RZ, 0x7610, R11 ;  /* 0x00007610ff0b7816 */ /* 0x000fe2000000000b */
[----:B------:R-:W4:Y:S04]  /*1ec90*/  LDL R8, [R1+0x119c] ;  /* 0x00119c0001087983 */ /* 0x000f280000100800 */
[----:B--2---:R0:W2:Y:S01]  /*1eca0*/  @!P1 LDG.E.U16 R2, [R14.64] ;  /* 0x000000040e029981 */ /* 0x0040a2000c1e1500 */
[----:B------:R-:W-:Y:S01]  /*1ecb0*/  PRMT R9, RZ, 0x7610, R9 ;  /* 0x00007610ff097816 */ /* 0x000fe20000000009 */
[----:B0-----:R-:W-:-:S02]  /*1ecc0*/  @!P0 IMAD.MOV.U32 R14, RZ, RZ, R12 ;  /* 0x000000ffff0e8224 */ /* 0x001fc400078e000c */
[----:B------:R-:W-:-:S05]  /*1ecd0*/  @!P0 IMAD.MOV.U32 R15, RZ, RZ, R13 ;  /* 0x000000ffff0f8224 */ /* 0x000fca00078e000d */
[----:B------:R0:W4:Y:S02]  /*1ece0*/  @!P0 LDG.E.U16 R11, [R14.64] ;  /* 0x000000040e0b8981 */ /* 0x000124000c1e1500 */
[----:B0-----:R-:W-:Y:S02]  /*1ecf0*/  @!P1 IMAD.MOV.U32 R14, RZ, RZ, R7 ;  /* 0x000000ffff0e9224 */ /* 0x001fe400078e0007 */
[----:B------:R-:W-:-:S05]  /*1ed00*/  @!P1 IMAD.MOV.U32 R15, RZ, RZ, R10 ;  /* 0x000000ffff0f9224 */ /* 0x000fca00078e000a */
[----:B------:R3:W4:Y:S04]  /*1ed10*/  @!P1 LDG.E.U16 R9, [R14.64] ;  /* 0x000000040e099981 */ /* 0x000728000c1e1500 */
[----:B--2---:R0:W-:Y:S04]  /*1ed20*/  STL [R1+0xc], R2 ;  /* 0x00000c0201007387 */ /* 0x0041e80000100800 */
[----:B0-----:R-:W2:Y:S01]  /*1ed30*/  LDL R2, [R1+0x11a8] ;  /* 0x0011a80001027983 */ /* 0x001ea20000100800 */
[----:B------:R-:W-:Y:S01]  /*1ed40*/  PRMT R4, RZ, 0x7610, R4 ;  /* 0x00007610ff047816 */ /* 0x000fe20000000004 */
[----:B---3--:R-:W-:-:S02]  /*1ed50*/  @!P0 IMAD.MOV.U32 R14, RZ, RZ, R5 ;  /* 0x000000ffff0e8224 */ /* 0x008fc400078e0005 */
[----:B------:R-:W-:-:S05]  /*1ed60*/  @!P0 IMAD.MOV.U32 R15, RZ, RZ, R6 ;  /* 0x000000ffff0f8224 */ /* 0x000fca00078e0006 */
[----:B------:R0:W3:Y:S04]  /*1ed70*/  @!P0 LDG.E.U16 R4, [R14.64] ;  /* 0x000000040e048981 */ /* 0x0000e8000c1e1500 */
[----:B----4-:R1:W-:Y:S01]  /*1ed80*/  STL [R1+0x8], R11 ;  /* 0x0000080b01007387 */ /* 0x0103e20000100800 */
[----:B------:R-:W4:Y:S01]  /*1ed90*/  LDL R7, [R1+0x848] ;  /* 0x0008480001077983 */ /* 0x000f220000100800 */
[----:B------:R-:W-:Y:S01]  /*1eda0*/  PRMT R3, RZ, 0x7610, R3 ;  /* 0x00007610ff037816 */ /* 0x000fe20000000003 */
[----:B------:R-:W4:Y:S02]  /*1edb0*/  LDL R10, [R1+0x83c] ;  /* 0x00083c00010a7983 */ /* 0x000f240000100800 */
[----:B0-----:R-:W-:Y:S01]  /*1edc0*/  @!P1 IMAD.MOV.U32 R15, RZ, RZ, R8 ;  /* 0x000000ffff0f9224 */ /* 0x001fe200078e0008 */
[----:B-1----:R-:W4:Y:S01]  /*1edd0*/  LDL R11, [R1+0x844] ;  /* 0x00084400010b7983 */ /* 0x002f220000100800 */
[----:B------:R0:W-:Y:S02]  /*1ede0*/  STL [R1+0x4], R9 ;  /* 0x0000040901007387 */ /* 0x0001e40000100800 */
[----:B------:R-:W4:Y:S02]  /*1edf0*/  LDL R6, [R1+0x7c4] ;  /* 0x0007c40001067983 */ /* 0x000f240000100800 */
[----:B------:R-:W4:Y:S01]  /*1ee00*/  LDL R5, [R1+0x7c8] ;  /* 0x0007c80001057983 */ /* 0x000f220000100800 */
[----:B0-----:R-:W4:Y:S01]  /*1ee10*/  LDL R9, [R1+0x840] ;  /* 0x0008400001097983 */ /* 0x001f220000100800 */
[----:B--2---:R-:W-:-:S05]  /*1ee20*/  @!P1 IMAD.MOV.U32 R14, RZ, RZ, R2 ;  /* 0x000000ffff0e9224 */ /* 0x004fca00078e0002 */
[----:B------:R4:W2:Y:S04]  /*1ee30*/  @!P1 LDG.E.U16 R3, [R14.64] ;  /* 0x000000040e039981 */ /* 0x0008a8000c1e1500 */
[----:B---3--:R0:W-:Y:S01]  /*1ee40*/  STL [R1+0x24c8], R4 ;  /* 0x0024c80401007387 */ /* 0x0081e20000100800 */
[----:B------:R-:W3:Y:S02]  /*1ee50*/  LDL R8, [R1+0x7bc] ;  /* 0x0007bc0001087983 */ /* 0x000ee40000100800 */
[----:B------:R-:W3:Y:S01]  /*1ee60*/  LDL R2, [R1+0x7c0] ;  /* 0x0007c00001027983 */ /* 0x000ee20000100800 */
[----:B------:R-:W-:Y:S02]  /*1ee70*/  PRMT R29, RZ, 0x7610, R29 ;  /* 0x00007610ff1d7816 */ /* 0x000fe4000000001d */
[----:B------:R-:W-:Y:S01]  /*1ee80*/  PRMT R28, RZ, 0x7610, R28 ;  /* 0x00007610ff1c7816 */ /* 0x000fe2000000001c */
[----:B----4-:R-:W-:-:S02]  /*1ee90*/  @!P0 IMAD.MOV.U32 R14, RZ, RZ, R7 ;  /* 0x000000ffff0e8224 */ /* 0x010fc400078e0007 */
[----:B------:R-:W-:-:S05]  /*1eea0*/  @!P0 IMAD.MOV.U32 R15, RZ, RZ, R11 ;  /* 0x000000ffff0f8224 */ /* 0x000fca00078e000b */
[----:B------:R1:W4:Y:S02]  /*1eeb0*/  @!P0 LDG.E.U16 R29, [R14.64] ;  /* 0x000000040e1d8981 */ /* 0x000324000c1e1500 */
[----:B-1----:R-:W-:Y:S02]  /*1eec0*/  @!P1 IMAD.MOV.U32 R14, RZ, RZ, R9 ;  /* 0x000000ffff0e9224 */ /* 0x002fe400078e0009 */
[----:B------:R-:W-:-:S05]  /*1eed0*/  @!P1 IMAD.MOV.U32 R15, RZ, RZ, R10 ;  /* 0x000000ffff0f9224 */ /* 0x000fca00078e000a */
[----:B------:R1:W4:Y:S04]  /*1eee0*/  @!P1 LDG.E.U16 R28, [R14.64] ;  /* 0x000000040e1c9981 */ /* 0x000328000c1e1500 */
[----:B--2---:R2:W-:Y:S01]  /*1eef0*/  STL [R1+0x24cc], R3 ;  /* 0x0024cc0301007387 */ /* 0x0045e20000100800 */
[----:B------:R-:W2:Y:S02]  /*1ef00*/  LDL R7, [R1+0x744] ;  /* 0x0007440001077983 */ /* 0x000ea40000100800 */
[----:B0-----:R-:W2:Y:S01]  /*1ef10*/  LDL R4, [R1+0x748] ;  /* 0x0007480001047983 */ /* 0x001ea20000100800 */
[----:B------:R-:W-:Y:S01]  /*1ef20*/  PRMT R27, RZ, 0x7610, R27 ;  /* 0x00007610ff1b7816 */ /* 0x000fe2000000001b */
[----:B-1----:R-:W-:Y:S02]  /*1ef30*/  @!P0 IMAD.MOV.U32 R14, RZ, RZ, R5 ;  /* 0x000000ffff0e8224 */ /* 0x002fe400078e0005 */
[----:B------:R-:W-:Y:S01]  /*1ef40*/  @!P0 IMAD.MOV.U32 R15, RZ, RZ, R6 ;  /* 0x000000ffff0f8224 */ /* 0x000fe200078e0006 */
[----:B------:R-:W-:-:S04]  /*1ef50*/  PRMT R26, RZ, 0x7610, R26 ;  /* 0x00007610ff1a7816 */ /* 0x000fc8000000001a */
[----:B------:R3:W2:Y:S02]  /*1ef60*/  @!P0 LDG.E.U16 R27, [R14.64] ;  /* 0x000000040e1b8981 */ /* 0x0006a4000c1e1500 */
[----:B---3--:R-:W-:Y:S02]  /*1ef70*/  @!P1 IMAD.MOV.U32 R14, RZ, RZ, R2 ;  /* 0x000000ffff0e9224 */ /* 0x008fe400078e0002 */
[----:B------:R-:W-:-:S05]  /*1ef80*/  @!P1 IMAD.MOV.U32 R15, RZ, RZ, R8 ;  /* 0x000000ffff0f9224 */ /* 0x000fca00078e0008 */
[----:B------:R2:W3:Y:S01]  /*1ef90*/  @!P1 LDG.E.U16 R26, [R14.64] ;  /* 0x000000040e1a9981 */ /* 0x0004e2000c1e1500 */
[----:B------:R-:W-:-:S03]  /*1efa0*/  PRMT R22, RZ, 0x7610, R22 ;  /* 0x00007610ff167816 */ /* 0x000fc60000000016 */
[----:B----4-:R-:W-:Y:S04]  /*1efb0*/  STL [R1+0x24d0], R29 ;  /* 0x0024d01d01007387 */ /* 0x010fe80000100800 */
[----:B------:R-:W-:Y:S01]  /*1efc0*/  STL [R1+0x24d4], R28 ;  /* 0x0024d41c01007387 */ /* 0x000fe20000100800 */
[----:B------:R-:W4:Y:S02]  /*1efd0*/  LDL R6, [R1+0x73c] ;  /* 0x00073c0001067983 */ /* 0x000f240000100800 */
[----:B------:R-:W4:Y:S02]  /*1efe0*/  LDL R5, [R1+0x740] ;  /* 0x0007400001057983 */ /* 0x000f240000100800 */
[----:B--2---:R-:W-:Y:S02]  /*1eff0*/  @!P0 IMAD.MOV.U32 R15, RZ, RZ, R7 ;  /* 0x000000ffff0f8224 */ /* 0x004fe400078e0007 */
[----:B------:R-:W-:-:S05]  /*1f000*/  @!P0 IMAD.MOV.U32 R14, RZ, RZ, R4 ;  /* 0x000000ffff0e8224 */ /* 0x000fca00078e0004 */
[----:B------:R4:W2:Y:S04]  /*1f010*/  @!P0 LDG.E.U16 R22, [R14.64] ;  /* 0x000000040e168981 */ /* 0x0008a8000c1e1500 */
[----:B------:R-:W-:Y:S01]  /*1f020*/  STL [R1+0x24d8], R27 ;  /* 0x0024d81b01007387 */ /* 0x000fe20000100800 */
[----:B------:R-:W2:Y:S02]  /*1f030*/  LDL R3, [R1+0x6c4] ;  /* 0x0006c40001037983 */ /* 0x000ea40000100800 */
[----:B------:R-:W2:Y:S01]  /*1f040*/  LDL R2, [R1+0x6c8] ;  /* 0x0006c80001027983 */ /* 0x000ea20000100800 */
[----:B---3--:R-:W-:Y:S01]  /*1f050*/  STL [R1+0x24dc], R26 ;  /* 0x0024dc1a01007387 */ /* 0x008fe20000100800 */
[----:B------:R-:W3:Y:S02]  /*1f060*/  LDL R9, [R1+0x6bc] ;  /* 0x0006bc0001097983 */ /* 0x000ee40000100800 */
[----:B------:R-:W3:Y:S02]  /*1f070*/  LDL R8, [R1+0x6c0] ;  /* 0x0006c00001087983 */ /* 0x000ee40000100800 */
[----:B------:R-:W3:Y:S01]  /*1f080*/  LDL R7, [R1+0x644] ;  /* 0x0006440001077983 */ /* 0x000ee20000100800 */
[----:B------:R-:W3:Y:S01]  /*1f090*/  LDL R4, [R1+0x648] ;  /* 0x0006480001047983 */ /* 0x000ee20000100800 */
[----:B----4-:R-:W-:-:S02]  /*1f0a0*/  @!P1 IMAD.MOV.U32 R15, RZ, RZ, R6 ;  /* 0x000000ffff0f9224 */ /* 0x010fc400078e0006 */
[----:B------:R-:W-:Y:S01]  /*1f0b0*/  @!P1 IMAD.MOV.U32 R14, RZ, RZ, R5 ;  /* 0x000000ffff0e9224 */ /* 0x000fe200078e0005 */
[----:B--2---:R-:W-:Y:S01]  /*1f0c0*/  STL [R1+0x24e8], R22 ;  /* 0x0024e81601007387 */ /* 0x004fe20000100800 */
[----:B------:R-:W2:Y:S02]  /*1f0d0*/  LDL R6, [R1+0x63c] ;  /* 0x00063c0001067983 */ /* 0x000ea40000100800 */
[----:B------:R-:W4:Y:S01]  /*1f0e0*/  LDL R5, [R1+0x640] ;  /* 0x0006400001057983 */ /* 0x000f220000100800 */
[----:B------:R-:W-:Y:S02]  /*1f0f0*/  PRMT R20, RZ, 0x7610, R20 ;  /* 0x00007610ff147816 */ /* 0x000fe40000000014 */
[----:B------:R-:W-:-:S04]  /*1f100*/  PRMT R18, RZ, 0x7610, R18 ;  /* 0x00007610ff127816 */ /* 0x000fc80000000012 */
[----:B------:R0:W4:Y:S01]  /*1f110*/  @!P1 LDG.E.U16 R20, [R14.64] ;  /* 0x000000040e149981 */ /* 0x000122000c1e1500 */
[----:B------:R-:W-:Y:S01]  /*1f120*/  PRMT R16, RZ, 0x7610, R16 ;  /* 0x00007610ff107816 */ /* 0x000fe20000000010 */
[----:B0-----:R-:W-:Y:S02]  /*1f130*/  @!P0 IMAD.MOV.U32 R14, RZ, RZ, R2 ;  /* 0x000000ffff0e8224 */ /* 0x001fe400078e0002 */
[----:B------:R-:W-:-:S05]  /*1f140*/  @!P0 IMAD.MOV.U32 R15, RZ, RZ, R3 ;  /* 0x000000ffff0f8224 */ /* 0x000fca00078e0003 */
[----:B------:R3:W4:Y:S01]  /*1f150*/  @!P0 LDG.E.U16 R18, [R14.64] ;  /* 0x000000040e128981 */ /* 0x000722000c1e1500 */
[----:B------:R-:W-:Y:S01]  /*1f160*/  PRMT R17, RZ, 0x7610, R17 ;  /* 0x00007610ff117816 */ /* 0x000fe20000000011 */
[----:B---3--:R-:W-:Y:S02]  /*1f170*/  @!P1 IMAD.MOV.U32 R14, RZ, RZ, R8 ;  /* 0x000000ffff0e9224 */ /* 0x008fe400078e0008 */
[----:B------:R-:W-:-:S05]  /*1f180*/  @!P1 IMAD.MOV.U32 R15, RZ, RZ, R9 ;  /* 0x000000ffff0f9224 */ /* 0x000fca00078e0009 */
[----:B------:R0:W3:Y:S01]  /*1f190*/  @!P1 LDG.E.U16 R16, [R14.64] ;  /* 0x000000040e109981 */ /* 0x0000e2000c1e1500 */
[----:B------:R-:W-:Y:S01]  /*1f1a0*/  PRMT R19, RZ, 0x7610, R19 ;  /* 0x00007610ff137816 */ /* 0x000fe20000000013 */
[----:B0-----:R-:W-:Y:S02]  /*1f1b0*/  @!P0 IMAD.MOV.U32 R14, RZ, RZ, R4 ;  /* 0x000000ffff0e8224 */ /* 0x001fe400078e0004 */
[----:B------:R-:W-:-:S05]  /*1f1c0*/  @!P0 IMAD.MOV.U32 R15, RZ, RZ, R7 ;  /* 0x000000ffff0f8224 */ /* 0x000fca00078e0007 */
[----:B------:R2:W3:Y:S02]  /*1f1d0*/  @!P0 LDG.E.U16 R17, [R14.64] ;  /* 0x000000040e118981 */ /* 0x0004e4000c1e1500 */
[----:B--2---:R-:W-:Y:S02]  /*1f1e0*/  @!P1 IMAD.MOV.U32 R15, RZ, RZ, R6 ;  /* 0x000000ffff0f9224 */ /* 0x004fe400078e0006 */
[----:B----4-:R-:W-:-:S05]  /*1f1f0*/  @!P1 IMAD.MOV.U32 R14, RZ, RZ, R5 ;  /* 0x000000ffff0e9224 */ /* 0x010fca00078e0005 */
[----:B------:R-:W2:Y:S04]  /*1f200*/  @!P1 LDG.E.U16 R19, [R14.64] ;  /* 0x000000040e139981 */ /* 0x000ea8000c1e1500 */
[----:B------:R-:W-:Y:S01]  /*1f210*/  STL [R1+0x24ec], R20 ;  /* 0x0024ec1401007387 */ /* 0x000fe20000100800 */
[----:B------:R-:W4:Y:S02]  /*1f220*/  LDL R3, [R1+0x5c8] ;  /* 0x0005c80001037983 */ /* 0x000f240000100800 */
[----:B------:R-:W4:Y:S01]  /*1f230*/  LDL R2, [R1+0x10b0] ;  /* 0x0010b00001027983 */ /* 0x000f220000100800 */
[----:B------:R-:W-:Y:S04]  /*1f240*/  STL [R1+0x24f0], R18 ;  /* 0x0024f01201007387 */ /* 0x000fe80000100800 */
[----:B---3--:R-:W-:Y:S01]  /*1f250*/  STL [R1+0x24f4], R16 ;  /* 0x0024f41001007387 */ /* 0x008fe20000100800 */
[----:B------:R-:W3:Y:S02]  /*1f260*/  LDL R7, [R1+0x10ac] ;  /* 0x0010ac0001077983 */ /* 0x000ee40000100800 */
[----:B------:R-:W3:Y:S01]  /*1f270*/  LDL R4, [R1+0x10b8] ;  /* 0x0010b80001047983 */ /* 0x000ee20000100800 */
[----:B------:R0:W-:Y:S01]  /*1f280*/  STL [R1+0x24f8], R17 ;  /* 0x0024f81101007387 */ /* 0x0001e20000100800 */
[----:B------:R-:W3:Y:S03]  /*1f290*/  LDL R5, [R1+0x1130] ;  /* 0x0011300001057983 */ /* 0x000ee60000100800 */
[----:B--2---:R-:W-:Y:S01]  /*1f2a0*/  STL [R1+0x24fc], R19 ;  /* 0x0024fc1301007387 */ /* 0x004fe20000100800 */
[----:B------:R-:W2:Y:S02]  /*1f2b0*/  LDL R6, [R1+0x1124] ;  /* 0x0011240001067983 */ /* 0x000ea40000100800 */
[----:B0-----:R-:W2:Y:S02]  /*1f2c0*/  LDL R17, [R1+0x112c] ;  /* 0x00112c0001117983 */ /* 0x001ea40000100800 */
[----:B------:R-:W2:Y:S01]  /*1f2d0*/  LDL R16, [R1+0x1138] ;  /* 0x0011380001107983 */ /* 0x000ea20000100800 */
[----:B------:R-:W-:Y:S01]  /*1f2e0*/  PRMT R21, RZ, 0x7610, R21 ;  /* 0x00007610ff157816 */ /* 0x000fe20000000015 */
[----:B----4-:R-:W-:-:S02]  /*1f2f0*/  @!P0 IMAD.MOV.U32 R14, RZ, RZ, R2 ;  /* 0x000000ffff0e8224 */ /* 0x010fc400078e0002 */
[----:B------:R-:W-:Y:S01]  /*1f300*/  @!P0 IMAD.MOV.U32 R15, RZ, RZ, R3 ;  /* 0x000000ffff0f8224 */ /* 0x000fe200078e0003 */
[----:B------:R-:W-:Y:S02]  /*1f310*/  PRMT R23, RZ, 0x7610, R23 ;  /* 0x00007610ff177816 */ /* 0x000fe40000000017 */
[----:B------:R-:W-:Y:S02]  /*1f320*/  PRMT R24, RZ, 0x7610, R24 ;  /* 0x00007610ff187816 */ /* 0x000fe40000000018 */
[----:B------:R-:W-:Y:S01]  /*1f330*/  PRMT R25, RZ, 0x7610, R25 ;  /* 0x00007610ff197816 */ /* 0x000fe20000000019 */
[----:B------:R-:W4:Y:S04]  /*1f340*/  LDL.LU R12, [R1+0x594] ;  /* 0x00059400010c7983 */ /* 0x000f280000300800 */
[----:B------:R3:W4:Y:S04]  /*1f350*/  @!P0 LDG.E.U16 R21, [R14.64] ;  /* 0x000000040e158981 */ /* 0x000728000c1e1500 */
[----:B------:R-:W0:Y:S01]  /*1f360*/  S2R R13, SR_TID.X ;  /* 0x00000000000d7919 */ /* 0x000e220000002100 */
[----:B------:R-:W4:Y:S02]  /*1f370*/  LDL.LU R27, [R1+0x590] ;  /* 0x00059000011b7983 */ /* 0x000f240000300800 */
[----:B------:R-:W4:Y:S02]  /*1f380*/  LDL.LU R28, [R1+0x584] ;  /* 0x00058400011c7983 */ /* 0x000f240000300800 */
[----:B------:R-:W4:Y:S01]  /*1f390*/  LDL.LU R29, [R1+0x580] ;  /* 0x00058000011d7983 */ /* 0x000f220000300800 */
[----:B------:R-:W4:Y:S01]  /*1f3a0*/  LDL.LU R2, [R1+0x574] ;  /* 0x0005740001027983 */ /* 0x000f220000300800 */
[----:B------:R-:W4:Y:S02]  /*1f3b0*/  LDL.LU R3, [R1+0x570] ;  /* 0x0005700001037983 */ /* 0x000f240000300800 */
[----:B---3--:R-:W-:-:S02]  /*1f3c0*/  @!P1 IMAD.MOV.U32 R15, RZ, RZ, R7 ;  /* 0x000000ffff0f9224 */ /* 0x008fc400078e0007 */
[----:B------:R-:W-:-:S05]  /*1f3d0*/  @!P1 IMAD.MOV.U32 R14, RZ, RZ, R4 ;  /* 0x000000ffff0e9224 */ /* 0x000fca00078e0004 */
[----:B------:R1:W3:Y:S02]  /*1f3e0*/  @!P1 LDG.E.U16 R23, [R14.64] ;  /* 0x000000040e179981 */ /* 0x0002e4000c1e1500 */
[----:B-1----:R-:W-:Y:S02]  /*1f3f0*/  @!P0 IMAD.MOV.U32 R14, RZ, RZ, R5 ;  /* 0x000000ffff0e8224 */ /* 0x002fe400078e0005 */
[----:B--2---:R-:W-:-:S05]  /*1f400*/  @!P0 IMAD.MOV.U32 R15, RZ, RZ, R6 ;  /* 0x000000ffff0f8224 */ /* 0x004fca00078e0006 */
[----:B------:R1:W2:Y:S02]  /*1f410*/  @!P0 LDG.E.U16 R24, [R14.64] ;  /* 0x000000040e188981 */ /* 0x0002a4000c1e1500 */
[----:B-1----:R-:W-:Y:S02]  /*1f420*/  @!P1 IMAD.MOV.U32 R14, RZ, RZ, R16 ;  /* 0x000000ffff0e9224 */ /* 0x002fe400078e0010 */
[----:B------:R-:W-:-:S05]  /*1f430*/  @!P1 IMAD.MOV.U32 R15, RZ, RZ, R17 ;  /* 0x000000ffff0f9224 */ /* 0x000fca00078e0011 */
[----:B------:R1:W2:Y:S04]  /*1f440*/  @!P1 LDG.E.U16 R25, [R14.64] ;  /* 0x000000040e199981 */ /* 0x0002a8000c1e1500 */
[----:B----4-:R-:W-:Y:S01]  /*1f450*/  STL [R1+0x2500], R21 ;  /* 0x0025001501007387 */ /* 0x010fe20000100800 */
[----:B------:R-:W4:Y:S02]  /*1f460*/  LDL.LU R4, [R1+0x564] ;  /* 0x0005640001047983 */ /* 0x000f240000300800 */
[----:B------:R-:W4:Y:S02]  /*1f470*/  LDL.LU R7, [R1+0x560] ;  /* 0x0005600001077983 */ /* 0x000f240000300800 */
[----:B------:R-:W4:Y:S01]  /*1f480*/  LDL.LU R8, [R1+0x554] ;  /* 0x0005540001087983 */ /* 0x000f220000300800 */
[----:B0-----:R-:W-:-:S05]  /*1f490*/  LOP3.LUT R22, R13, 0x3f, RZ, 0xc0, !PT ;  /* 0x0000003f0d167812 */ /* 0x001fca00078ec0ff */
[----:B------:R-:W-:Y:S01]  /*1f4a0*/  IMAD.SHL.U32 R6, R22, 0x2, RZ ;  /* 0x0000000216067824 */ /* 0x000fe200078e00ff */
[----:B---3--:R-:W-:Y:S01]  /*1f4b0*/  STL [R1+0x2504], R23 ;  /* 0x0025041701007387 */ /* 0x008fe20000100800 */
[----:B------:R-:W3:Y:S02]  /*1f4c0*/  LDL.LU R9, [R1+0x550] ;  /* 0x0005500001097983 */ /* 0x000ee40000300800 */
[----:B------:R-:W3:Y:S01]  /*1f4d0*/  LDL.LU R10, [R1+0x544] ;  /* 0x00054400010a7983 */ /* 0x000ee20000300800 */
[C---:B-1----:R-:W-:Y:S01]  /*1f4e0*/  LOP3.LUT R14, R6.reuse, 0x60, RZ, 0x3c, !PT ;  /* 0x00000060060e7812 */ /* 0x042fe200078e3cff */
[----:B------:R-:W3:Y:S01]  /*1f4f0*/  LDL.LU R5, [R1+0x540] ;  /* 0x0005400001057983 */ /* 0x000ee20000300800 */
[----:B------:R-:W3:Y:S02]  /*1f500*/  LDL.LU R11, [R1+0x534] ;  /* 0x00053400010b7983 */ /* 0x000ee40000300800 */
[----:B------:R-:W-:Y:S01]  /*1f510*/  STL [R1+0x2530], R22 ;  /* 0x0025301601007387 */ /* 0x000fe20000100800 */
[----:B------:R0:W-:Y:S04]  /*1f520*/  STS.U16 [R14+0x2600], R12 ;  /* 0x0026000c0e007388 */ /* 0x0001e80000000400 */
[----:B--2---:R-:W-:Y:S04]  /*1f530*/  STL [R1+0x2508], R24 ;  /* 0x0025081801007387 */ /* 0x004fe80000100800 */
[----:B------:R-:W-:Y:S01]  /*1f540*/  STL [R1+0x2520], R25 ;  /* 0x0025201901007387 */ /* 0x000fe20000100800 */
[----:B0-----:R-:W2:Y:S02]  /*1f550*/  LDL.LU R12, [R1+0x530] ;  /* 0x00053000010c7983 */ /* 0x001ea40000300800 */
[----:B------:R-:W-:Y:S02]  /*1f560*/  STS.U16 [R14+0x2680], R27 ;  /* 0x0026801b0e007388 */ /* 0x000fe40000000400 */
[----:B------:R-:W-:Y:S01]  /*1f570*/  STS.U16 [R14+0x2e00], R28 ;  /* 0x002e001c0e007388 */ /* 0x000fe20000000400 */
[----:B------:R-:W-:Y:S01]  /*1f580*/  STS.U16 [R14+0x2e80], R29 ;  /* 0x002e801d0e007388 */ /* 0x000fe20000000400 */
[----:B------:R0:W-:Y:S02]  /*1f590*/  STS.U16 [R14+0x3600], R2 ;  /* 0x003600020e007388 */ /* 0x0001e40000000400 */
[----:B------:R-:W-:Y:S02]  /*1f5a0*/  STS.U16 [R14+0x3680], R3 ;  /* 0x003680030e007388 */ /* 0x000fe40000000400 */
[----:B----4-:R1:W-:Y:S01]  /*1f5b0*/  STS.U16 [R14+0x3e00], R4 ;  /* 0x003e00040e007388 */ /* 0x0103e20000000400 */
[----:B0-----:R-:W4:Y:S01]  /*1f5c0*/  LDL.LU R2, [R1+0x524] ;  /* 0x0005240001027983 */ /* 0x001f220000300800 */
[----:B------:R-:W4:Y:S02]  /*1f5d0*/  LDL.LU R22, [R1+0x520] ;  /* 0x0005200001167983 */ /* 0x000f240000300800 */
[----:B------:R-:W4:Y:S02]  /*1f5e0*/  LDL.LU R23, [R1+0x4dc] ;  /* 0x0004dc0001177983 */ /* 0x000f240000300800 */
[----:B------:R-:W4:Y:S01]  /*1f5f0*/  LDL.LU R21, [R1+0x45c] ;  /* 0x00045c0001157983 */ /* 0x000f220000300800 */
[----:B------:R-:W4:Y:S01]  /*1f600*/  LDL.LU R19, [R1+0x444] ;  /* 0x0004440001137983 */ /* 0x000f220000300800 */
[----:B------:R-:W4:Y:S03]  /*1f610*/  LDL.LU R17, [R1+0x43c] ;  /* 0x00043c0001117983 */ /* 0x000f260000300800 */
[----:B------:R0:W-:Y:S01]  /*1f620*/  STS.U16 [R14+0x3e80], R7 ;  /* 0x003e80070e007388 */ /* 0x0001e20000000400 */
[----:B-1----:R-:W4:Y:S02]  /*1f630*/  LDL.LU R4, [R1+0x41c] ;  /* 0x00041c0001047983 */ /* 0x002f240000300800 */
[----:B------:R1:W-:Y:S02]  /*1f640*/  STS.U16 [R14+0x4600], R8 ;  /* 0x004600080e007388 */ /* 0x0003e40000000400 */
[----:B---3--:R3:W-:Y:S01]  /*1f650*/  STS.U16 [R14+0x4680], R9 ;  /* 0x004680090e007388 */ /* 0x0087e20000000400 */
[----:B0-----:R-:W4:Y:S01]  /*1f660*/  LDL.LU R7, [R1+0x404] ;  /* 0x0004040001077983 */ /* 0x001f220000300800 */
[----:B-1----:R-:W4:Y:S02]  /*1f670*/  LDL.LU R8, [R1+0x400] ;  /* 0x0004000001087983 */ /* 0x002f240000300800 */
[----:B---3--:R-:W3:Y:S01]  /*1f680*/  LDL.LU R9, [R1+0x5b4] ;  /* 0x0005b40001097983 */ /* 0x008ee20000300800 */
[----:B------:R0:W-:Y:S01]  /*1f690*/  STS.U16 [R14+0x4e00], R10 ;  /* 0x004e000a0e007388 */ /* 0x0001e20000000400 */
[----:B------:R-:W-:Y:S02]  /*1f6a0*/  STS.U16 [R14+0x4e80], R5 ;  /* 0x004e80050e007388 */ /* 0x000fe40000000400 */
[----:B------:R1:W-:Y:S01]  /*1f6b0*/  STS.U16 [R14+0x5600], R11 ;  /* 0x0056000b0e007388 */ /* 0x0003e20000000400 */
[----:B0-----:R-:W3:Y:S01]  /*1f6c0*/  LDL.LU R10, [R1+0x5b0] ;  /* 0x0005b000010a7983 */ /* 0x001ee20000300800 */
[----:B------:R-:W3:Y:S02]  /*1f6d0*/  LDL.LU R16, [R1+0x5ac] ;  /* 0x0005ac0001107983 */ /* 0x000ee40000300800 */
[----:B------:R-:W3:Y:S02]  /*1f6e0*/  LDL.LU R18, [R1+0x5a8] ;  /* 0x0005a80001127983 */ /* 0x000ee40000300800 */
[----:B------:R-:W3:Y:S01]  /*1f6f0*/  LDL.LU R20, [R1+0x5a4] ;  /* 0x0005a40001147983 */ /* 0x000ee20000300800 */
[----:B------:R-:W3:Y:S01]  /*1f700*/  LDL.LU R26, [R1+0x5a0] ;  /* 0x0005a000011a7983 */ /* 0x000ee20000300800 */
[----:B------:R-:W3:Y:S02]  /*1f710*/  LDL.LU R27, [R1+0x59c] ;  /* 0x00059c00011b7983 */ /* 0x000ee40000300800 */
[----:B------:R-:W3:Y:S02]  /*1f720*/  LDL.LU R28, [R1+0x598] ;  /* 0x00059800011c7983 */ /* 0x000ee40000300800 */
[----:B-1----:R-:W3:Y:S01]  /*1f730*/  LDL.LU R11, [R1+0x58c] ;  /* 0x00058c00010b7983 */ /* 0x002ee20000300800 */
[----:B------:R-:W3:Y:S01]  /*1f740*/  LDL.LU R29, [R1+0x588] ;  /* 0x00058800011d7983 */ /* 0x000ee20000300800 */
[----:B------:R-:W3:Y:S02]  /*1f750*/  LDL.LU R3, [R1+0x57c] ;  /* 0x00057c0001037983 */ /* 0x000ee40000300800 */
[----:B------:R-:W3:Y:S01]  /*1f760*/  LDL.LU R5, [R1+0x578] ;  /* 0x0005780001057983 */ /* 0x000ee20000300800 */
[----:B--2---:R0:W-:Y:S04]  /*1f770*/  STS.U16 [R14+0x5680], R12 ;  /* 0x0056800c0e007388 */ /* 0x0041e80000000400 */
[----:B0-----:R-:W2:Y:S04]  /*1f780*/  LDL.LU R12, [R1+0x56c] ;  /* 0x00056c00010c7983 */ /* 0x001ea80000300800 */
[----:B----4-:R0:W-:Y:S01]  /*1f790*/  STS.U16 [R14+0x5e00], R2 ;  /* 0x005e00020e007388 */ /* 0x0101e20000000400 */
[----:B------:R-:W-:Y:S02]  /*1f7a0*/  STS.U16 [R14+0x5e80], R22 ;  /* 0x005e80160e007388 */ /* 0x000fe40000000400 */
[----:B------:R-:W-:Y:S02]  /*1f7b0*/  STS.U16 [R14+0x6600], R23 ;  /* 0x006600170e007388 */ /* 0x000fe40000000400 */
[----:B------:R-:W-:Y:S01]  /*1f7c0*/  STS.U16 [R14+0x6680], R21 ;  /* 0x006680150e007388 */ /* 0x000fe20000000400 */
[----:B------:R-:W-:Y:S01]  /*1f7d0*/  STS.U16 [R14+0x6e00], R19 ;  /* 0x006e00130e007388 */ /* 0x000fe20000000400 */
[----:B------:R-:W-:Y:S02]  /*1f7e0*/  STS.U16 [R14+0x6e80], R17 ;  /* 0x006e80110e007388 */ /* 0x000fe40000000400 */
[----:B------:R1:W-:Y:S02]  /*1f7f0*/  STS.U16 [R14+0x7600], R0 ;  /* 0x007600000e007388 */ /* 0x0003e40000000400 */
[----:B------:R-:W-:Y:S01]  /*1f800*/  STS.U16 [R14+0x7680], R4 ;  /* 0x007680040e007388 */ /* 0x000fe20000000400 */
[----:B0-----:R-:W4:Y:S01]  /*1f810*/  LDL.LU R2, [R1+0x568] ;  /* 0x0005680001027983 */ /* 0x001f220000300800 */
[----:B-1----:R-:W-:-:S03]  /*1f820*/  LOP3.LUT R0, R6, 0x70, RZ, 0x3c, !PT ;  /* 0x0000007006007812 */ /* 0x002fc600078e3cff */
[----:B------:R0:W-:Y:S01]  /*1f830*/  STS.U16 [R14+0x7e00], R7 ;  /* 0x007e00070e007388 */ /* 0x0001e20000000400 */
[----:B------:R1:W-:Y:S03]  /*1f840*/  STS.U16 [R14+0x7e80], R8 ;  /* 0x007e80080e007388 */ /* 0x0003e60000000400 */
[----:B---3--:R3:W-:Y:S04]  /*1f850*/  STS.U16 [R0+0x700], R9 ;  /* 0x0007000900007388 */ /* 0x0087e80000000400 */
[----:B0-----:R-:W4:Y:S01]  /*1f860*/  LDL.LU R7, [R1+0x55c] ;  /* 0x00055c0001077983 */ /* 0x001f220000300800 */
[----:B-1----:R-:W4:Y:S03]  /*1f870*/  LDL.LU R8, [R1+0x558] ;  /* 0x0005580001087983 */ /* 0x002f260000300800 */
[----:B---3--:R-:W3:Y:S04]  /*1f880*/  LDL.LU R9, [R1+0x54c] ;  /* 0x00054c0001097983 */ /* 0x008ee80000300800 */
[----:B------:R0:W-:Y:S01]  /*1f890*/  STS.U16 [R0+0x780], R10 ;  /* 0x0007800a00007388 */ /* 0x0001e20000000400 */
[----:B------:R-:W-:Y:S02]  /*1f8a0*/  STS.U16 [R0+0xf00], R16 ;  /* 0x000f001000007388 */ /* 0x000fe40000000400 */
[----:B------:R-:W3:Y:S02]  /*1f8b0*/  LDL.LU R4, [R1+0x548] ;  /* 0x0005480001047983 */ /* 0x000ee40000300800 */
[----:B------:R-:W-:Y:S01]  /*1f8c0*/  STS.U16 [R0+0xf80], R18 ;  /* 0x000f801200007388 */ /* 0x000fe20000000400 */
[----:B------:R-:W-:Y:S01]  /*1f8d0*/  STS.U16 [R0+0x1700], R20 ;  /* 0x0017001400007388 */ /* 0x000fe20000000400 */
[----:B------:R-:W-:Y:S02]  /*1f8e0*/  STS.U16 [R0+0x1780], R26 ;  /* 0x0017801a00007388 */ /* 0x000fe40000000400 */
[----:B------:R-:W-:Y:S02]  /*1f8f0*/  STS.U16 [R0+0x1f00], R27 ;  /* 0x001f001b00007388 */ /* 0x000fe40000000400 */
[----:B------:R-:W-:Y:S01]  /*1f900*/  STS.U16 [R0+0x1f80], R28 ;  /* 0x001f801c00007388 */ /* 0x000fe20000000400 */
[----:B0-----:R-:W3:Y:S04]  /*1f910*/  LDL.LU R10, [R1+0x53c] ;  /* 0x00053c00010a7983 */ /* 0x001ee80000300800 */
[----:B------:R0:W-:Y:S01]  /*1f920*/  STS.U16 [R0+0x2700], R11 ;  /* 0x0027000b00007388 */ /* 0x0001e20000000400 */
[----:B------:R-:W-:Y:S02]  /*1f930*/  STS.U16 [R0+0x2780], R29 ;  /* 0x0027801d00007388 */ /* 0x000fe40000000400 */
[----:B------:R-:W-:Y:S02]  /*1f940*/  STS.U16 [R0+0x2f00], R3 ;  /* 0x002f000300007388 */ /* 0x000fe40000000400 */
[----:B------:R-:W-:Y:S01]  /*1f950*/  STS.U16 [R0+0x2f80], R5 ;  /* 0x002f800500007388 */ /* 0x000fe20000000400 */
[----:B0-----:R-:W3:Y:S04]  /*1f960*/  LDL.LU R11, [R1+0x538] ;  /* 0x00053800010b7983 */ /* 0x001ee80000300800 */
[----:B--2---:R0:W-:Y:S04]  /*1f970*/  STS.U16 [R0+0x3700], R12 ;  /* 0x0037000c00007388 */ /* 0x0041e80000000400 */
        /* <DEDUP_REMOVED lines=8> */
[----:B----4-:R0:W-:Y:S04]  /*1fa00*/  STS.U16 [R0+0x3780], R2 ;  /* 0x0037800200007388 */ /* 0x0101e80000000400 */
[----:B------:R-:W4:Y:S04]  /*1fa10*/  LDL.LU R5, [R1+0x414] ;  /* 0x0004140001057983 */ /* 0x000f280000300800 */
[----:B0-----:R-:W4:Y:S04]  /*1fa20*/  LDL.LU R2, [R1+0x40c] ;  /* 0x00040c0001027983 */ /* 0x001f280000300800 */
[----:B------:R0:W-:Y:S01]  /*1fa30*/  STS.U16 [R0+0x3f00], R7 ;  /* 0x003f000700007388 */ /* 0x0001e20000000400 */
[----:B------:R1:W-:Y:S03]  /*1fa40*/  STS.U16 [R0+0x3f80], R8 ;  /* 0x003f800800007388 */ /* 0x0003e60000000400 */
[----:B---3--:R3:W-:Y:S04]  /*1fa50*/  STS.U16 [R0+0x4700], R9 ;  /* 0x0047000900007388 */ /* 0x0087e80000000400 */
[----:B0-----:R-:W4:Y:S01]  /*1fa60*/  LDL.LU R7, [R1+0x3fc] ;  /* 0x0003fc0001077983 */ /* 0x001f220000300800 */
[----:B-1----:R-:W4:Y:S03]  /*1fa70*/  LDL.LU R8, [R1+0x3f4] ;  /* 0x0003f40001087983 */ /* 0x002f260000300800 */
[----:B---3--:R-:W3:Y:S01]  /*1fa80*/  LDL.LU R9, [R1+0x190] ;  /* 0x0001900001097983 */ /* 0x008ee20000300800 */
[----:B------:R-:W3:Y:S02]  /*1fa90*/  LDL.LU R16, [R1+0x18c] ;  /* 0x00018c0001107983 */ /* 0x000ee40000300800 */
[----:B------:R-:W3:Y:S02]  /*1faa0*/  LDL.LU R18, [R1+0x188] ;  /* 0x0001880001127983 */ /* 0x000ee40000300800 */
[----:B------:R-:W3:Y:S01]  /*1fab0*/  LDL.LU R20, [R1+0x184] ;  /* 0x0001840001147983 */ /* 0x000ee20000300800 */
[----:B------:R-:W3:Y:S01]  /*1fac0*/  LDL.LU R26, [R1+0x180] ;  /* 0x00018000011a7983 */ /* 0x000ee20000300800 */
[----:B------:R-:W3:Y:S02]  /*1fad0*/  LDL.LU R27, [R1+0x17c] ;  /* 0x00017c00011b7983 */ /* 0x000ee40000300800 */
[----:B------:R-:W3:Y:S02]  /*1fae0*/  LDL.LU R28, [R1+0x178] ;  /* 0x00017800011c7983 */ /* 0x000ee40000300800 */
[----:B------:R-:W3:Y:S01]  /*1faf0*/  LDL.LU R29, [R1+0x174] ;  /* 0x00017400011d7983 */ /* 0x000ee20000300800 */
[----:B------:R0:W-:Y:S04]  /*1fb00*/  STS.U16 [R0+0x4780], R4 ;  /* 0x0047800400007388 */ /* 0x0001e80000000400 */
[----:B------:R-:W3:Y:S01]  /*1fb10*/  LDL.LU R3, [R1+0x170] ;  /* 0x0001700001037983 */ /* 0x000ee20000300800 */
[----:B------:R1:W-:Y:S03]  /*1fb20*/  STS.U16 [R0+0x4f00], R10 ;  /* 0x004f000a00007388 */ /* 0x0003e60000000400 */
[----:B0-----:R-:W3:Y:S01]  /*1fb30*/  LDL.LU R4, [R1+0x16c] ;  /* 0x00016c0001047983 */ /* 0x001ee20000300800 */
[----:B-1----:R-:W3:Y:S02]  /*1fb40*/  LDL.LU R10, [R1+0x168] ;  /* 0x00016800010a7983 */ /* 0x002ee40000300800 */
[----:B------:R0:W-:Y:S02]  /*1fb50*/  STS.U16 [R0+0x4f80], R11 ;  /* 0x004f800b00007388 */ /* 0x0001e40000000400 */
[----:B0-----:R-:W3:Y:S04]  /*1fb60*/  LDL.LU R11, [R1+0x164] ;  /* 0x00016400010b7983 */ /* 0x001ee80000300800 */
[----:B--2---:R0:W-:Y:S04]  /*1fb70*/  STS.U16 [R0+0x5700], R12 ;  /* 0x0057000c00007388 */ /* 0x0041e80000000400 */
[----:B0-----:R-:W2:Y:S01]  /*1fb80*/  LDL.LU R12, [R1+0x160] ;  /* 0x00016000010c7983 */ /* 0x001ea20000300800 */
[----:B------:R-:W-:Y:S02]  /*1fb90*/  STS.U16 [R0+0x5780], R15 ;  /* 0x0057800f00007388 */ /* 0x000fe40000000400 */
[----:B------:R-:W-:Y:S02]  /*1fba0*/  STS.U16 [R0+0x5f00], R24 ;  /* 0x005f001800007388 */ /* 0x000fe40000000400 */
[----:B------:R-:W-:Y:S01]  /*1fbb0*/  STS.U16 [R0+0x5f80], R22 ;  /* 0x005f801600007388 */ /* 0x000fe20000000400 */
[----:B------:R-:W-:Y:S01]  /*1fbc0*/  STS.U16 [R0+0x6700], R23 ;  /* 0x0067001700007388 */ /* 0x000fe20000000400 */
[----:B------:R-:W-:Y:S02]  /*1fbd0*/  STS.U16 [R0+0x6780], R21 ;  /* 0x0067801500007388 */ /* 0x000fe40000000400 */
[----:B------:R-:W-:Y:S02]  /*1fbe0*/  STS.U16 [R0+0x6f00], R19 ;  /* 0x006f001300007388 */ /* 0x000fe40000000400 */
[----:B------:R-:W-:Y:S01]  /*1fbf0*/  STS.U16 [R0+0x6f80], R17 ;  /* 0x006f801100007388 */ /* 0x000fe20000000400 */
[----:B----4-:R0:W-:Y:S01]  /*1fc00*/  STS.U16 [R0+0x7700], R5 ;  /* 0x0077000500007388 */ /* 0x0101e20000000400 */
[----:B------:R1:W-:Y:S01]  /*1fc10*/  STS.U16 [R0+0x7780], R2 ;  /* 0x0077800200007388 */ /* 0x0003e20000000400 */
[----:B------:R-:W-:-:S02]  /*1fc20*/  LOP3.LUT R13, R13, 0x3f, RZ, 0xc0, !PT ;  /* 0x0000003f0d0d7812 */ /* 0x000fc400078ec0ff */
[----:B0-----:R-:W4:Y:S04]  /*1fc30*/  LDL.LU R5, [R1+0x15c] ;  /* 0x00015c0001057983 */ /* 0x001f280000300800 */
[----:B------:R0:W-:Y:S01]  /*1fc40*/  STS.U16 [R0+0x7f00], R7 ;  /* 0x007f000700007388 */ /* 0x0001e20000000400 */
[----:B------:R0:W-:Y:S02]  /*1fc50*/  STS.U16 [R0+0x7f80], R8 ;  /* 0x007f800800007388 */ /* 0x0001e40000000400 */
[----:B-1----:R-:W4:Y:S01]  /*1fc60*/  LDL.LU R2, [R1+0x40] ;  /* 0x0000400001027983 */ /* 0x002f220000300800 */
[----:B---3--:R1:W-:Y:S01]  /*1fc70*/  STS.U16 [R6+0x8000], R9 ;  /* 0x0080000906007388 */ /* 0x0083e20000000400 */
[----:B------:R-:W-:Y:S02]  /*1fc80*/  STS.U16 [R6+0x8080], R16 ;  /* 0x0080801006007388 */ /* 0x000fe40000000400 */
[----:B------:R-:W-:Y:S02]  /*1fc90*/  STS.U16 [R6+0x8800], R18 ;  /* 0x0088001206007388 */ /* 0x000fe40000000400 */
[----:B------:R-:W-:Y:S01]  /*1fca0*/  STS.U16 [R6+0x8880], R20 ;  /* 0x0088801406007388 */ /* 0x000fe20000000400 */
[----:B------:R-:W-:Y:S01]  /*1fcb0*/  STS.U16 [R6+0x9000], R26 ;  /* 0x0090001a06007388 */ /* 0x000fe20000000400 */
[----:B------:R-:W-:Y:S02]  /*1fcc0*/  STS.U16 [R6+0x9080], R27 ;  /* 0x0090801b06007388 */ /* 0x000fe40000000400 */
[----:B------:R3:W-:Y:S02]  /*1fcd0*/  STS.U16 [R6+0x9800], R28 ;  /* 0x0098001c06007388 */ /* 0x0007e40000000400 */
[----:B------:R-:W-:Y:S01]  /*1fce0*/  STS.U16 [R6+0x9880], R29 ;  /* 0x0098801d06007388 */ /* 0x000fe20000000400 */
[----:B0-----:R-:W4:Y:S04]  /*1fcf0*/  LDL.LU R7, [R1+0x3c] ;  /* 0x00003c0001077983 */ /* 0x001f280000300800 */
[----:B------:R-:W-:Y:S01]  /*1fd00*/  STS.U16 [R6+0xa000], R3 ;  /* 0x00a0000306007388 */ /* 0x000fe20000000400 */
[----:B------:R-:W4:Y:S02]  /*1fd10*/  LDL.LU R8, [R1+0x158] ;  /* 0x0001580001087983 */ /* 0x000f240000300800 */
[----:B-1----:R-:W4:Y:S02]  /*1fd20*/  LDL.LU R9, [R1+0x154] ;  /* 0x0001540001097983 */ /* 0x002f240000300800 */
[----:B------:R-:W-:Y:S01]  /*1fd30*/  IMAD.SHL.U32 R13, R13, 0x2, RZ ;  /* 0x000000020d0d7824 */ /* 0x000fe200078e00ff */
[----:B------:R-:W-:Y:S01]  /*1fd40*/  STS.U16 [R6+0xa080], R4 ;  /* 0x00a0800406007388 */ /* 0x000fe20000000400 */
[----:B------:R0:W-:Y:S03]  /*1fd50*/  STS.U16 [R6+0xa800], R10 ;  /* 0x00a8000a06007388 */ /* 0x0001e60000000400 */
[----:B---3--:R-:W-:Y:S01]  /*1fd60*/  LOP3.LUT R28, R13, 0x10, RZ, 0x3c, !PT ;  /* 0x000000100d1c7812 */ /* 0x008fe200078e3cff */
[----:B0-----:R-:W3:Y:S01]  /*1fd70*/  LDL.LU R10, [R1+0x150] ;  /* 0x00015000010a7983 */ /* 0x001ee20000300800 */
[----:B------:R-:W3:Y:S03]  /*1fd80*/  LDL.LU R22, [R1+0x14c] ;  /* 0x00014c0001167983 */ /* 0x000ee60000300800 */
[----:B------:R0:W-:Y:S04]  /*1fd90*/  STS.U16 [R6+0xa880], R11 ;  /* 0x00a8800b06007388 */ /* 0x0001e80000000400 */
        /* <DEDUP_REMOVED lines=11> */
[----:B------:R-:W2:Y:S02]  /*1fe50*/  LDL.LU R19, [R1] ;  /* 0x0000000001137983 */ /* 0x000ea40000300800 */
[----:B------:R-:W2:Y:S02]  /*1fe60*/  LDL.LU R17, [R1+0x128] ;  /* 0x0001280001117983 */ /* 0x000ea40000300800 */
[----:B------:R-:W2:Y:S01]  /*1fe70*/  LDL.LU R16, [R1+0x124] ;  /* 0x0001240001107983 */ /* 0x000ea20000300800 */
[----:B------:R-:W2:Y:S01]  /*1fe80*/  LDL.LU R18, [R1+0x120] ;  /* 0x0001200001127983 */ /* 0x000ea20000300800 */
[----:B------:R-:W2:Y:S02]  /*1fe90*/  LDL.LU R20, [R1+0x11c] ;  /* 0x00011c0001147983 */ /* 0x000ea40000300800 */
[----:B------:R-:W2:Y:S02]  /*1fea0*/  LDL.LU R29, [R1+0x118] ;  /* 0x00011800011d7983 */ /* 0x000ea40000300800 */
[----:B------:R-:W2:Y:S01]  /*1feb0*/  LDL.LU R3, [R1+0x114] ;  /* 0x0001140001037983 */ /* 0x000ea20000300800 */
[----:B----4-:R0:W-:Y:S04]  /*1fec0*/  STS.U16 [R6+0xb080], R5 ;  /* 0x00b0800506007388 */ /* 0x0101e80000000400 */
[----:B------:R-:W4:Y:S01]  /*1fed0*/  LDL.LU R4, [R1+0x110] ;  /* 0x0001100001047983 */ /* 0x000f220000300800 */
[----:B------:R1:W-:Y:S03]  /*1fee0*/  STS.U16 [R6+0xb800], R2 ;  /* 0x00b8000206007388 */ /* 0x0003e60000000400 */
[----:B------:R1:W-:Y:S04]  /*1fef0*/  STS.U16 [R6+0xb880], R7 ;  /* 0x00b8800706007388 */ /* 0x0003e80000000400 */
[----:B0-----:R-:W4:Y:S01]  /*1ff00*/  LDL.LU R5, [R1+0x10c] ;  /* 0x00010c0001057983 */ /* 0x001f220000300800 */
[----:B------:R0:W-:Y:S02]  /*1ff10*/  STS.U16 [R28+0x8100], R8 ;  /* 0x008100081c007388 */ /* 0x0001e40000000400 */
[----:B------:R0:W-:Y:S01]  /*1ff20*/  STS.U16 [R28+0x8180], R9 ;  /* 0x008180091c007388 */ /* 0x0001e20000000400 */
[----:B-1----:R-:W4:Y:S04]  /*1ff30*/  LDL.LU R2, [R1+0x108] ;  /* 0x0001080001027983 */ /* 0x002f280000300800 */
[----:B------:R-:W4:Y:S04]  /*1ff40*/  LDL.LU R7, [R1+0x104] ;  /* 0x0001040001077983 */ /* 0x000f280000300800 */
[----:B0-----:R-:W4:Y:S01]  /*1ff50*/  LDL.LU R8, [R1+0x100] ;  /* 0x0001000001087983 */ /* 0x001f220000300800 */
[----:B------:R-:W4:Y:S03]  /*1ff60*/  LDL.LU R9, [R1+0xfc] ;  /* 0x0000fc0001097983 */ /* 0x000f260000300800 */
[----:B---3--:R0:W-:Y:S01]  /*1ff70*/  STS.U16 [R28+0x8900], R10 ;  /* 0x0089000a1c007388 */ /* 0x0081e20000000400 */
[----:B------:R1:W-:Y:S03]  /*1ff80*/  STS.U16 [R28+0x8980], R22 ;  /* 0x008980161c007388 */ /* 0x0003e60000000400 */
[----:B0-----:R-:W3:Y:S01]  /*1ff90*/  LDL.LU R10, [R1+0xf0] ;  /* 0x0000f000010a7983 */ /* 0x001ee20000300800 */
[----:B-1----:R-:W3:Y:S03]  /*1ffa0*/  LDL.LU R22, [R1+0x2530] ;  /* 0x0025300001167983 */ /* 0x002ee60000300800 */
[----:B------:R0:W-:Y:S04]  /*1ffb0*/  STS.U16 [R28+0x9100], R11 ;  /* 0x0091000b1c007388 */ /* 0x0001e80000000400 */
[----:B0-----:R-:W4:Y:S04]  /*1ffc0*/  LDL.LU R11, [R1+0x252c] ;  /* 0x00252c00010b7983 */ /* 0x001f280000300800 */
[----:B--2---:R0:W-:Y:S01]  /*1ffd0*/  STS.U16 [R28+0x9180], R12 ;  /* 0x0091800c1c007388 */ /* 0x0041e20000000400 */
[----:B------:R1:W-:Y:S03]  /*1ffe0*/  STS.U16 [R28+0x9900], R13 ;  /* 0x0099000d1c007388 */ /* 0x0003e60000000400 */
[----:B0-----:R-:W2:Y:S01]  /*1fff0*/  LDL.LU R12, [R1+0x2528] ;  /* 0x00252800010c7983 */ /* 0x001ea20000300800 */
[----:B-1----:R-:W2:Y:S02]  /*20000*/  LDL.LU R13, [R1+0x2524] ;  /* 0x00252400010d7983 */ /* 0x002ea40000300800 */
[----:B------:R-:W-:Y:S02]  /*20010*/  STS.U16 [R28+0x9980], R25 ;  /* 0x009980191c007388 */ /* 0x000fe40000000400 */
[----:B------:R-:W-:Y:S01]  /*20020*/  STS.U16 [R28+0xa100], R15 ;  /* 0x00a1000f1c007388 */ /* 0x000fe20000000400 */
[----:B------:R-:W-:Y:S01]  /*20030*/  STS.U16 [R28+0xa180], R24 ;  /* 0x00a180181c007388 */ /* 0x000fe20000000400 */
[----:B------:R-:W-:Y:S02]  /*20040*/  STS.U16 [R28+0xa900], R23 ;  /* 0x00a900171c007388 */ /* 0x000fe40000000400 */
[----:B------:R-:W-:Y:S02]  /*20050*/  STS.U16 [R28+0xa980], R21 ;  /* 0x00a980151c007388 */ /* 0x000fe40000000400 */
[----:B------:R0:W-:Y:S01]  /*20060*/  STS.U16 [R28+0xb100], R26 ;  /* 0x00b1001a1c007388 */ /* 0x0001e20000000400 */
[----:B------:R1:W-:Y:S01]  /*20070*/  STS.U16 [R28+0xb180], R27 ;  /* 0x00b1801b1c007388 */ /* 0x0003e20000000400 */
[----:B------:R-:W-:Y:S03]  /*20080*/  STS.U16 [R28+0xb900], R19 ;  /* 0x00b900131c007388 */ /* 0x000fe60000000400 */
[----:B0-----:R-:W4:Y:S01]  /*20090*/  LDL.LU R26, [R1+0xbc] ;  /* 0x0000bc00011a7983 */ /* 0x001f220000300800 */
[----:B---3--:R-:W-:-:S05]  /*200a0*/  IMAD.SHL.U32 R22, R22, 0x2, RZ ;  /* 0x0000000216167824 */ /* 0x008fca00078e00ff */
[C---:B-1----:R-:W-:Y:S01]  /*200b0*/  LOP3.LUT R27, R22.reuse, 0x20, RZ, 0x3c, !PT ;  /* 0x00000020161b7812 */ /* 0x042fe200078e3cff */
[----:B--2---:R0:W-:Y:S04]  /*200c0*/  STS.U16 [R28+0xb980], R13 ;  /* 0x00b9800d1c007388 */ /* 0x0041e80000000400 */
[----:B------:R-:W-:Y:S02]  /*200d0*/  STS.U16 [R27+0x8200], R17 ;  /* 0x008200111b007388 */ /* 0x000fe40000000400 */
[----:B------:R-:W-:Y:S02]  /*200e0*/  STS.U16 [R27+0x8280], R16 ;  /* 0x008280101b007388 */ /* 0x000fe40000000400 */
[----:B------:R-:W-:Y:S01]  /*200f0*/  STS.U16 [R27+0x8a00], R18 ;  /* 0x008a00121b007388 */ /* 0x000fe20000000400 */
[----:B------:R-:W-:Y:S01]  /*20100*/  STS.U16 [R27+0x8a80], R20 ;  /* 0x008a80141b007388 */ /* 0x000fe20000000400 */
[----:B------:R-:W-:Y:S02]  /*20110*/  STS.U16 [R27+0x9200], R29 ;  /* 0x0092001d1b007388 */ /* 0x000fe40000000400 */
[----:B------:R-:W-:Y:S02]  /*20120*/  STS.U16 [R27+0x9280], R3 ;  /* 0x009280031b007388 */ /* 0x000fe40000000400 */
[----:B----4-:R-:W-:Y:S01]  /*20130*/  STS.U16 [R27+0x9a00], R4 ;  /* 0x009a00041b007388 */ /* 0x010fe20000000400 */
[----:B------:R1:W-:Y:S04]  /*20140*/  STS.U16 [R27+0x9a80], R5 ;  /* 0x009a80051b007388 */ /* 0x0003e80000000400 */
[----:B0-----:R-:W2:Y:S01]  /*20150*/  LDL.LU R28, [R1+0xec] ;  /* 0x0000ec00011c7983 */ /* 0x001ea20000300800 */
[----:B------:R0:W-:Y:S02]  /*20160*/  STS.U16 [R27+0xa200], R2 ;  /* 0x00a200021b007388 */ /* 0x0001e40000000400 */
[----:B------:R3:W-:Y:S02]  /*20170*/  STS.U16 [R27+0xa280], R7 ;  /* 0x00a280071b007388 */ /* 0x0007e40000000400 */
[----:B------:R4:W-:Y:S01]  /*20180*/  STS.U16 [R27+0xaa00], R8 ;  /* 0x00aa00081b007388 */ /* 0x0009e20000000400 */
[----:B------:R4:W-:Y:S04]  /*20190*/  STS.U16 [R27+0xaa80], R9 ;  /* 0x00aa80091b007388 */ /* 0x0009e80000000400 */
[----:B-1----:R-:W2:Y:S01]  /*201a0*/  LDL.LU R5, [R1+0xe8] ;  /* 0x0000e80001057983 */ /* 0x002ea20000300800 */
[----:B------:R-:W2:Y:S02]  /*201b0*/  LDL.LU R25, [R1+0xe4] ;  /* 0x0000e40001197983 */ /* 0x000ea40000300800 */
[----:B0-----:R-:W2:Y:S02]  /*201c0*/  LDL.LU R2, [R1+0xe0] ;  /* 0x0000e00001027983 */ /* 0x001ea40000300800 */
[----:B---3--:R-:W3:Y:S01]  /*201d0*/  LDL.LU R7, [R1+0xdc] ;  /* 0x0000dc0001077983 */ /* 0x008ee20000300800 */
[----:B----4-:R-:W4:Y:S04]  /*201e0*/  LDL.LU R8, [R1+0xd8] ;  /* 0x0000d80001087983 */ /* 0x010f280000300800 */
[----:B------:R0:W-:Y:S01]  /*201f0*/  STS.U16 [R27+0xb200], R10 ;  /* 0x00b2000a1b007388 */ /* 0x0001e20000000400 */
[----:B------:R-:W4:Y:S03]  /*20200*/  LDL.LU R9, [R1+0xd4] ;  /* 0x0000d40001097983 */ /* 0x000f260000300800 */
[----:B0-----:R-:W4:Y:S01]  /*20210*/  LDL.LU R10, [R1+0xd0] ;  /* 0x0000d000010a7983 */ /* 0x001f220000300800 */
[----:B------:R-:W4:Y:S02]  /*20220*/  LDL.LU R13, [R1+0xc4] ;  /* 0x0000c400010d7983 */ /* 0x000f240000300800 */
[----:B------:R-:W4:Y:S02]  /*20230*/  LDL.LU R29, [R1+0xc0] ;  /* 0x0000c000011d7983 */ /* 0x000f240000300800 */
[----:B------:R-:W4:Y:S01]  /*20240*/  LDL.LU R3, [R1+0xb8] ;  /* 0x0000b80001037983 */ /* 0x000f220000300800 */
[----:B------:R-:W-:Y:S04]  /*20250*/  STS.U16 [R27+0xb280], R26 ;  /* 0x00b2801a1b007388 */ /* 0x000fe80000000400 */
[----:B------:R-:W4:Y:S01]  /*20260*/  LDL.LU R4, [R1+0xb4] ;  /* 0x0000b40001047983 */ /* 0x000f220000300800 */
[----:B------:R0:W-:Y:S02]  /*20270*/  STS.U16 [R27+0xba00], R12 ;  /* 0x00ba000c1b007388 */ /* 0x0001e40000000400 */
[----:B------:R1:W-:Y:S01]  /*20280*/  STS.U16 [R27+0xba80], R11 ;  /* 0x00ba800b1b007388 */ /* 0x0003e20000000400 */
[----:B------:R-:W-:Y:S01]  /*20290*/  LOP3.LUT R15, R22, 0x30, RZ, 0x3c, !PT ;  /* 0x00000030160f7812 */ /* 0x000fe200078e3cff */
[----:B0-----:R-:W4:Y:S01]  /*202a0*/  LDL.LU R12, [R1+0xc8] ;  /* 0x0000c800010c7983 */ /* 0x001f220000300800 */
[----:B-1----:R-:W4:Y:S02]  /*202b0*/  LDL.LU R11, [R1+0xcc] ;  /* 0x0000cc00010b7983 */ /* 0x002f240000300800 */
        /* <DEDUP_REMOVED lines=11> */
[----:B--2---:R0:W-:Y:S04]  /*20370*/  STS.U16 [R15+0x8300], R28 ;  /* 0x0083001c0f007388 */ /* 0x0041e80000000400 */
[----:B------:R1:W-:Y:S04]  /*20380*/  STS.U16 [R15+0x8380], R5 ;  /* 0x008380050f007388 */ /* 0x0003e80000000400 */
[----:B0-----:R-:W2:Y:S01]  /*20390*/  LDL.LU R28, [R1+0x84] ;  /* 0x00008400011c7983 */ /* 0x001ea20000300800 */
[----:B------:R0:W-:Y:S02]  /*203a0*/  STS.U16 [R15+0x8b00], R25 ;  /* 0x008b00190f007388 */ /* 0x0001e40000000400 */
[----:B------:R4:W-:Y:S02]  /*203b0*/  STS.U16 [R15+0x8b80], R2 ;  /* 0x008b80020f007388 */ /* 0x0009e40000000400 */
[----:B---3--:R3:W-:Y:S01]  /*203c0*/  STS.U16 [R15+0x9300], R7 ;  /* 0x009300070f007388 */ /* 0x0087e20000000400 */
[----:B----4-:R4:W-:Y:S01]  /*203d0*/  STS.U16 [R15+0x9380], R8 ;  /* 0x009380080f007388 */ /* 0x0109e20000000400 */
[----:B------:R4:W-:Y:S03]  /*203e0*/  STS.U16 [R15+0x9b00], R9 ;  /* 0x009b00090f007388 */ /* 0x0009e60000000400 */
[----:B-1----:R-:W2:Y:S01]  /*203f0*/  LDL.LU R5, [R1+0x80] ;  /* 0x0000800001057983 */ /* 0x002ea20000300800 */
[----:B0-----:R-:W2:Y:S02]  /*20400*/  LDL.LU R25, [R1+0x2520] ;  /* 0x0025200001197983 */ /* 0x001ea40000300800 */
[----:B------:R-:W2:Y:S01]  /*20410*/  LDL.LU R2, [R1+0x251c] ;  /* 0x00251c0001027983 */ /* 0x000ea20000300800 */
[----:B---3--:R-:W4:Y:S04]  /*20420*/  LDL.LU R7, [R1+0x2518] ;  /* 0x0025180001077983 */ /* 0x008f280000300800 */
[----:B----4-:R-:W4:Y:S01]  /*20430*/  LDL.LU R8, [R1+0x2514] ;  /* 0x0025140001087983 */ /* 0x010f220000300800 */
[----:B------:R-:W2:Y:S03]  /*20440*/  LDL.LU R9, [R1+0x2510] ;  /* 0x0025100001097983 */ /* 0x000ea60000300800 */
[----:B------:R0:W-:Y:S04]  /*20450*/  STS.U16 [R15+0x9b80], R10 ;  /* 0x009b800a0f007388 */ /* 0x0001e80000000400 */
[----:B0-----:R-:W2:Y:S04]  /*20460*/  LDL.LU R10, [R1+0x250c] ;  /* 0x00250c00010a7983 */ /* 0x001ea80000300800 */
[----:B------:R-:W-:Y:S01]  /*20470*/  STS.U16 [R15+0xa300], R11 ;  /* 0x00a3000b0f007388 */ /* 0x000fe20000000400 */
[----:B------:R-:W-:Y:S02]  /*20480*/  STS.U16 [R15+0xa380], R12 ;  /* 0x00a3800c0f007388 */ /* 0x000fe40000000400 */
[----:B------:R-:W-:Y:S02]  /*20490*/  STS.U16 [R15+0xab00], R13 ;  /* 0x00ab000d0f007388 */ /* 0x000fe40000000400 */
[----:B------:R0:W-:Y:S01]  /*204a0*/  STS.U16 [R15+0xab80], R29 ;  /* 0x00ab801d0f007388 */ /* 0x0001e20000000400 */
[----:B------:R-:W-:Y:S01]  /*204b0*/  STS.U16 [R15+0xb300], R3 ;  /* 0x00b300030f007388 */ /* 0x000fe20000000400 */
[----:B------:R1:W-:Y:S03]  /*204c0*/  STS.U16 [R15+0xb380], R4 ;  /* 0x00b380040f007388 */ /* 0x0003e60000000400 */
[----:B0-----:R-:W4:Y:S01]  /*204d0*/  LDL.LU R29, [R1+0x7c] ;  /* 0x00007c00011d7983 */ /* 0x001f220000300800 */
[----:B-1----:R-:W4:Y:S01]  /*204e0*/  LDL.LU R4, [R1+0x78] ;  /* 0x0000780001047983 */ /* 0x002f220000300800 */
[----:B------:R-:W-:-:S02]  /*204f0*/  LOP3.LUT R3, R6, 0x40, RZ, 0x3c, !PT ;  /* 0x0000004006037812 */ /* 0x000fc400078e3cff */
[----:B--2---:R-:W-:Y:S01]  /*20500*/  STS.U16 [R15+0xbb00], R10 ;  /* 0x00bb000a0f007388 */ /* 0x004fe20000000400 */
[----:B------:R0:W-:Y:S02]  /*20510*/  STS.U16 [R15+0xbb80], R9 ;  /* 0x00bb80090f007388 */ /* 0x0001e40000000400 */
[----:B------:R1:W-:Y:S02]  /*20520*/  STS.U16 [R3+0x8400], R24 ;  /* 0x0084001803007388 */ /* 0x0003e40000000400 */
[----:B------:R2:W-:Y:S01]  /*20530*/  STS.U16 [R3+0x8480], R23 ;  /* 0x0084801703007388 */ /* 0x0005e20000000400 */
[----:B------:R4:W-:Y:S01]  /*20540*/  STS.U16 [R3+0x8c00], R21 ;  /* 0x008c001503007388 */ /* 0x0009e20000000400 */
[----:B------:R4:W-:Y:S02]  /*20550*/  STS.U16 [R3+0x8c80], R19 ;  /* 0x008c801303007388 */ /* 0x0009e40000000400 */
[----:B------:R4:W-:Y:S02]  /*20560*/  STS.U16 [R3+0x9400], R17 ;  /* 0x0094001103007388 */ /* 0x0009e40000000400 */
[----:B------:R4:W-:Y:S01]  /*20570*/  STS.U16 [R3+0x9480], R16 ;  /* 0x0094801003007388 */ /* 0x0009e20000000400 */
[----:B0-----:R-:W3:Y:S01]  /*20580*/  LDL.LU R15, [R1+0x74] ;  /* 0x00007400010f7983 */ /* 0x001ee20000300800 */
[----:B-1----:R-:W3:Y:S02]  /*20590*/  LDL.LU R24, [R1+0x6c] ;  /* 0x00006c0001187983 */ /* 0x002ee40000300800 */
[----:B--2---:R-:W2:Y:S01]  /*205a0*/  LDL.LU R23, [R1+0x68] ;  /* 0x0000680001177983 */ /* 0x004ea20000300800 */
[----:B------:R0:W-:Y:S01]  /*205b0*/  STS.U16 [R3+0x9c00], R18 ;  /* 0x009c001203007388 */ /* 0x0001e20000000400 */
[----:B----4-:R-:W4:Y:S02]  /*205c0*/  LDL.LU R21, [R1+0x64] ;  /* 0x0000640001157983 */ /* 0x010f240000300800 */
[----:B------:R1:W-:Y:S02]  /*205d0*/  STS.U16 [R3+0x9c80], R20 ;  /* 0x009c801403007388 */ /* 0x0003e40000000400 */
[----:B------:R-:W4:Y:S01]  /*205e0*/  LDL.LU R19, [R1+0x60] ;  /* 0x0000600001137983 */ /* 0x000f220000300800 */
[----:B------:R1:W-:Y:S04]  /*205f0*/  STS.U16 [R3+0xa400], R22 ;  /* 0x00a4001603007388 */ /* 0x0003e80000000400 */
[----:B------:R-:W4:Y:S01]  /*20600*/  LDL.LU R17, [R1+0x5c] ;  /* 0x00005c0001117983 */ /* 0x000f220000300800 */
[----:B------:R1:W-:Y:S02]  /*20610*/  STS.U16 [R3+0xa480], R26 ;  /* 0x00a4801a03007388 */ /* 0x0003e40000000400 */
[----:B------:R-:W4:Y:S02]  /*20620*/  LDL.LU R16, [R1+0x58] ;  /* 0x0000580001107983 */ /* 0x000f240000300800 */
[----:B------:R-:W-:Y:S01]  /*20630*/  STS.U16 [R3+0xac00], R27 ;  /* 0x00ac001b03007388 */ /* 0x000fe20000000400 */
[----:B------:R-:W-:Y:S04]  /*20640*/  STS.U16 [R3+0xac80], R28 ;  /* 0x00ac801c03007388 */ /* 0x000fe80000000400 */
[----:B0-----:R-:W4:Y:S01]  /*20650*/  LDL.LU R18, [R1+0x54] ;  /* 0x0000540001127983 */ /* 0x001f220000300800 */
[----:B-1----:R-:W4:Y:S03]  /*20660*/  LDL.LU R20, [R1+0x50] ;  /* 0x0000500001147983 */ /* 0x002f260000300800 */
[----:B------:R0:W-:Y:S04]  /*20670*/  STS.U16 [R3+0xb400], R5 ;  /* 0x00b4000503007388 */ /* 0x0001e80000000400 */
[----:B------:R-:W4:Y:S01]  /*20680*/  LDL.LU R22, [R1+0x4c] ;  /* 0x00004c0001167983 */ /* 0x000f220000300800 */
[----:B------:R-:W-:-:S03]  /*20690*/  LOP3.LUT R26, R6, 0x50, RZ, 0x3c, !PT ;  /* 0x00000050061a7812 */ /* 0x000fc600078e3cff */
[----:B0-----:R-:W4:Y:S01]  /*206a0*/  LDL.LU R5, [R1+0x48] ;  /* 0x0000480001057983 */ /* 0x001f220000300800 */
[----:B------:R-:W4:Y:S02]  /*206b0*/  LDL.LU R6, [R1+0x44] ;  /* 0x0000440001067983 */ /* 0x000f240000300800 */
[----:B------:R0:W-:Y:S02]  /*206c0*/  STS.U16 [R3+0xb480], R29 ;  /* 0x00b4801d03007388 */ /* 0x0001e40000000400 */
[----:B------:R-:W4:Y:S01]  /*206d0*/  LDL.LU R27, [R1+0x38] ;  /* 0x00003800011b7983 */ /* 0x000f220000300800 */
[----:B------:R-:W-:Y:S04]  /*206e0*/  STS.U16 [R3+0xbc00], R8 ;  /* 0x00bc000803007388 */ /* 0x000fe80000000400 */
[----:B------:R-:W4:Y:S01]  /*206f0*/  LDL.LU R28, [R1+0x34] ;  /* 0x00003400011c7983 */ /* 0x000f220000300800 */
[----:B------:R1:W-:Y:S02]  /*20700*/  STS.U16 [R3+0xbc80], R7 ;  /* 0x00bc800703007388 */ /* 0x0003e40000000400 */
[----:B------:R1:W-:Y:S01]  /*20710*/  STS.U16 [R26+0x8500], R4 ;  /* 0x008500041a007388 */ /* 0x0003e20000000400 */
[----:B0-----:R-:W4:Y:S04]  /*20720*/  LDL.LU R29, [R1+0x30] ;  /* 0x00003000011d7983 */ /* 0x001f280000300800 */
[----:B-1----:R-:W4:Y:S01]  /*20730*/  LDL.LU R3, [R1+0x2c] ;  /* 0x00002c0001037983 */ /* 0x002f220000300800 */
        /* <DEDUP_REMOVED lines=8> */
[----:B---3--:R0:W-:Y:S01]  /*207c0*/  STS.U16 [R26+0x8580], R15 ;  /* 0x0085800f1a007388 */ /* 0x0081e20000000400 */
[----:B------:R1:W-:Y:S02]  /*207d0*/  STS.U16 [R26+0x8d00], R2 ;  /* 0x008d00021a007388 */ /* 0x0003e40000000400 */
[----:B------:R3:W-:Y:S02]  /*207e0*/  STS.U16 [R26+0x8d80], R24 ;  /* 0x008d80181a007388 */ /* 0x0007e40000000400 */
[----:B--2---:R2:W-:Y:S01]  /*207f0*/  STS.U16 [R26+0x9500], R23 ;  /* 0x009500171a007388 */ /* 0x0045e20000000400 */
[----:B----4-:R2:W-:Y:S01]  /*20800*/  STS.U16 [R26+0x9580], R21 ;  /* 0x009580151a007388 */ /* 0x0105e20000000400 */
[----:B------:R2:W-:Y:S03]  /*20810*/  STS.U16 [R26+0x9d00], R19 ;  /* 0x009d00131a007388 */ /* 0x0005e60000000400 */
[----:B0-----:R-:W4:Y:S01]  /*20820*/  LDL.LU R15, [R1+0x198] ;  /* 0x00019800010f7983 */ /* 0x001f220000300800 */
[----:B-1----:R-:W4:Y:S02]  /*20830*/  LDL.LU R2, [R1+0x194] ;  /* 0x0001940001027983 */ /* 0x002f240000300800 */
[----:B---3--:R-:W3:Y:S02]  /*20840*/  LDL.LU R24, [R1+0x2508] ;  /* 0x0025080001187983 */ /* 0x008ee40000300800 */
[----:B--2---:R-:W2:Y:S01]  /*20850*/  LDL.LU R23, [R1+0x2504] ;  /* 0x0025040001177983 */ /* 0x004ea20000300800 */
        /* <DEDUP_REMOVED lines=11> */
[----:B------:R-:W2:Y:S04]  /*20910*/  LDL.LU R22, [R1+0x24e8] ;  /* 0x0024e80001167983 */ /* 0x000ea80000300800 */
[----:B------:R0:W-:Y:S01]  /*20920*/  STS.U16 [R26+0xb500], R5 ;  /* 0x00b500051a007388 */ /* 0x0001e20000000400 */
[----:B------:R1:W-:Y:S03]  /*20930*/  STS.U16 [R26+0xb580], R6 ;  /* 0x00b580061a007388 */ /* 0x0003e60000000400 */
[----:B0-----:R-:W2:Y:S01]  /*20940*/  LDL.LU R5, [R1+0x24e4] ;  /* 0x0024e40001057983 */ /* 0x001ea20000300800 */
[----:B-1----:R-:W2:Y:S03]  /*20950*/  LDL.LU R6, [R1+0x24e0] ;  /* 0x0024e00001067983 */ /* 0x002ea60000300800 */
[----:B--2---:R0:W-:Y:S01]  /*20960*/  STS.U16 [R26+0xbd00], R6 ;  /* 0x00bd00061a007388 */ /* 0x0041e20000000400 */
[----:B------:R1:W-:Y:S02]  /*20970*/  STS.U16 [R26+0xbd80], R5 ;  /* 0x00bd80051a007388 */ /* 0x0003e40000000400 */
[----:B------:R2:W-:Y:S02]  /*20980*/  STS.U16 [R14+0x8600], R27 ;  /* 0x0086001b0e007388 */ /* 0x0005e40000000400 */
[----:B------:R2:W-:Y:S01]  /*20990*/  STS.U16 [R14+0x8680], R28 ;  /* 0x0086801c0e007388 */ /* 0x0005e20000000400 */
[----:B0-----:R-:W3:Y:S01]  /*209a0*/  LDL.LU R6, [R1+0x20] ;  /* 0x0000200001067983 */ /* 0x001ee20000300800 */
[----:B-1----:R-:W3:Y:S02]  /*209b0*/  LDL.LU R26, [R1+0x24dc] ;  /* 0x0024dc00011a7983 */ /* 0x002ee40000300800 */
[----:B------:R-:W3:Y:S02]  /*209c0*/  LDL.LU R5, [R1+0x24] ;  /* 0x0000240001057983 */ /* 0x000ee40000300800 */
[----:B--2---:R-:W2:Y:S01]  /*209d0*/  LDL.LU R27, [R1+0x24d8] ;  /* 0x0024d800011b7983 */ /* 0x004ea20000300800 */
[----:B------:R-:W2:Y:S04]  /*209e0*/  LDL.LU R28, [R1+0x24d4] ;  /* 0x0024d400011c7983 */ /* 0x000ea80000300800 */
[----:B------:R0:W-:Y:S01]  /*209f0*/  STS.U16 [R14+0x8e00], R29 ;  /* 0x008e001d0e007388 */ /* 0x0001e20000000400 */
[----:B------:R1:W-:Y:S02]  /*20a00*/  STS.U16 [R14+0x8e80], R3 ;  /* 0x008e80030e007388 */ /* 0x0003e40000000400 */
[----:B------:R4:W-:Y:S01]  /*20a10*/  STS.U16 [R14+0x9600], R4 ;  /* 0x009600040e007388 */ /* 0x0009e20000000400 */
[----:B0-----:R-:W2:Y:S01]  /*20a20*/  LDL.LU R29, [R1+0x24d0] ;  /* 0x0024d000011d7983 */ /* 0x001ea20000300800 */
[----:B-1----:R-:W2:Y:S02]  /*20a30*/  LDL.LU R3, [R1+0x24cc] ;  /* 0x0024cc0001037983 */ /* 0x002ea40000300800 */
[----:B----4-:R-:W4:Y:S01]  /*20a40*/  LDL.LU R4, [R1+0x24c8] ;  /* 0x0024c80001047983 */ /* 0x010f220000300800 */
[----:B---3--:R-:W-:Y:S01]  /*20a50*/  STS.U16 [R14+0x9680], R5 ;  /* 0x009680050e007388 */ /* 0x008fe20000000400 */
[----:B------:R-:W-:Y:S02]  /*20a60*/  STS.U16 [R14+0x9e00], R6 ;  /* 0x009e00060e007388 */ /* 0x000fe40000000400 */
[----:B------:R-:W-:Y:S02]  /*20a70*/  STS.U16 [R14+0x9e80], R7 ;  /* 0x009e80070e007388 */ /* 0x000fe40000000400 */
[----:B------:R-:W-:Y:S01]  /*20a80*/  STS.U16 [R14+0xa600], R8 ;  /* 0x00a600080e007388 */ /* 0x000fe20000000400 */
[----:B------:R-:W-:Y:S01]  /*20a90*/  STS.U16 [R14+0xa680], R9 ;  /* 0x00a680090e007388 */ /* 0x000fe20000000400 */
[----:B------:R-:W-:Y:S02]  /*20aa0*/  STS.U16 [R14+0xae00], R10 ;  /* 0x00ae000a0e007388 */ /* 0x000fe40000000400 */
[----:B------:R-:W-:Y:S02]  /*20ab0*/  STS.U16 [R14+0xae80], R11 ;  /* 0x00ae800b0e007388 */ /* 0x000fe40000000400 */
[----:B------:R-:W-:Y:S01]  /*20ac0*/  STS.U16 [R14+0xb600], R12 ;  /* 0x00b6000c0e007388 */ /* 0x000fe20000000400 */
[----:B------:R-:W-:Y:S04]  /*20ad0*/  STS.U16 [R14+0xb680], R13 ;  /* 0x00b6800d0e007388 */ /* 0x000fe80000000400 */
[----:B----4-:R-:W-:Y:S01]  /*20ae0*/  STS.U16 [R14+0xbe00], R4 ;  /* 0x00be00040e007388 */ /* 0x010fe20000000400 */
[----:B--2---:R-:W-:Y:S02]  /*20af0*/  STS.U16 [R14+0xbe80], R3 ;  /* 0x00be80030e007388 */ /* 0x004fe40000000400 */
[----:B------:R0:W-:Y:S02]  /*20b00*/  STS.U16 [R0+0xbf00], R15 ;  /* 0x00bf000f00007388 */ /* 0x0001e40000000400 */
[----:B------:R-:W-:Y:S01]  /*20b10*/  STS.U16 [R0+0xbf80], R2 ;  /* 0x00bf800200007388 */ /* 0x000fe20000000400 */
[----:B------:R1:W-:Y:S01]  /*20b20*/  STS.U16 [R0+0x8700], R29 ;  /* 0x0087001d00007388 */ /* 0x0003e20000000400 */
[----:B------:R-:W-:Y:S02]  /*20b30*/  STS.U16 [R0+0x8780], R28 ;  /* 0x0087801c00007388 */ /* 0x000fe40000000400 */
[----:B------:R-:W-:Y:S02]  /*20b40*/  STS.U16 [R0+0x8f00], R27 ;  /* 0x008f001b00007388 */ /* 0x000fe40000000400 */
[----:B------:R-:W-:Y:S01]  /*20b50*/  STS.U16 [R0+0x8f80], R26 ;  /* 0x008f801a00007388 */ /* 0x000fe20000000400 */
[----:B0-----:R-:W0:Y:S04]  /*20b60*/  S2R R15, SR_TID.X ;  /* 0x00000000000f7919 */ /* 0x001e280000002100 */
[----:B------:R-:W-:Y:S04]  /*20b70*/  STS.U16 [R0+0x9700], R22 ;  /* 0x0097001600007388 */ /* 0x000fe80000000400 */
[----:B------:R-:W2:Y:S01]  /*20b80*/  S2R R14, SR_TID.X ;  /* 0x00000000000e7919 */ /* 0x000ea20000002100 */
        /* <DEDUP_REMOVED lines=9> */
[----:B------:R-:W-:Y:S06]  /*20c20*/  BAR.SYNC.DEFER_BLOCKING 0x0 ;  /* 0x0000000000007b1d */ /* 0x000fec0000010000 */
[----:B-1----:R-:W3:Y:S04]  /*20c30*/  LDL R29, [R1+0x3d0] ;  /* 0x0003d000011d7983 */ /* 0x002ee80000100800 */
[----:B------:R-:W4:Y:S01]  /*20c40*/  LDL R2, [R1+0x3d4] ;  /* 0x0003d40001027983 */ /* 0x000f220000100800 */
[----:B0-----:R-:W-:Y:S01]  /*20c50*/  LOP3.LUT R15, R15, 0x7, RZ, 0xc0, !PT ;  /* 0x000000070f0f7812 */ /* 0x001fe200078ec0ff */
[----:B--2---:R-:W-:-:S04]  /*20c60*/  IMAD.SHL.U32 R14, R14, 0x2, RZ ;  /* 0x000000020e0e7824 */ /* 0x004fc800078e00ff */
[----:B------:R-:W-:-:S05]  /*20c70*/  IMAD R15, R15, 0x110, RZ ;  /* 0x000001100f0f7824 */ /* 0x000fca00078e02ff */
[----:B------:R-:W-:-:S05]  /*20c80*/  LOP3.LUT R3, R15, 0x30, R14, 0x78, !PT ;  /* 0x000000300f037812 */ /* 0x000fca00078e780e */
[----:B------:R-:W0:Y:S04]  /*20c90*/  LDSM.16.M88.4 R8, [R3+0x9000] ;  /* 0x009000000308783b */ /* 0x000e280000000200 */
[----:B------:R-:W1:Y:S04]  /*20ca0*/  LDSM.16.M88.4 R12, [R3+0x8800] ;  /* 0x00880000030c783b */ /* 0x000e680000000200 */
[----:B------:R-:W2:Y:S04]  /*20cb0*/  LDSM.16.M88.4 R24, [R3+0x8000] ;  /* 0x008000000318783b */ /* 0x000ea80000000200 */
[----:B------:R-:W-:Y:S01]  /*20cc0*/  LDSM.16.M88.4 R16, [R3+0xa800] ;  /* 0x00a800000310783b */ /* 0x000fe20000000200 */
[----:B0-----:R-:W-:-:S02]  /*20cd0*/  IMAD.MOV.U32 R21, RZ, RZ, R8 ;  /* 0x000000ffff157224 */ /* 0x001fc400078e0008 */
[----:B------:R-:W-:Y:S01]  /*20ce0*/  IMAD.MOV.U32 R20, RZ, RZ, R9 ;  /* 0x000000ffff147224 */ /* 0x000fe200078e0009 */
[----:B-1----:R-:W-:Y:S01]  /*20cf0*/  STL.64 [R1+0x90], R12 ;  /* 0x0000900c01007387 */ /* 0x002fe20000100a00 */
[----:B------:R-:W-:Y:S02]  /*20d00*/  STL.64 [R1+0x98], R14 ;  /* 0x0000980e01007387 */ /* 0x000fe40000100a00 */
[----:B------:R-:W-:Y:S02]  /*20d10*/  STL.64 [R1+0x80], R8 ;  /* 0x0000800801007387 */ /* 0x000fe40000100a00 */
[----:B------:R-:W-:Y:S01]  /*20d20*/  STL.64 [R1+0x88], R10 ;  /* 0x0000880a01007387 */ /* 0x000fe20000100a00 */
[----:B------:R0:W-:Y:S01]  /*20d30*/  STL.64 [R1+0x24c0], R20 ;  /* 0x0024c01401007387 */ /* 0x0001e20000100a00 */
[----:B------:R-:W-:Y:S02]  /*20d40*/  IMAD.MOV.U32 R0, RZ, RZ, R11 ;  /* 0x000000ffff007224 */ /* 0x000fe400078e000b */
[----:B------:R-:W-:Y:S01]  /*20d50*/  LDSM.16.M88.4 R8, [R3+0x9800] ;  /* 0x009800000308783b */ /* 0x000fe20000000200 */
[----:B------:R-:W-:Y:S04]  /*20d60*/  LDSM.16.M88.4 R12, [R3+0xa000] ;  /* 0x00a00000030c783b */ /* 0x000fe80000000200 */
[----:B0-----:R-:W4:Y:S01]  /*20d70*/  LDL.LU.64 R20, [R1+0x300] ;  /* 0x0003000001147983 */ /* 0x001f220000300a00 */
[----:B------:R-:W4:Y:S02]  /*20d80*/  LDL.LU.64 R22, [R1+0x308] ;  /* 0x0003080001167983 */ /* 0x000f240000300a00 */
[----:B--2---:R-:W-:Y:S02]  /*20d90*/  STL.64 [R1+0xa0], R24 ;  /* 0x0000a01801007387 */ /* 0x004fe40000100a00 */
[----:B------:R-:W-:Y:S01]  /*20da0*/  STL.64 [R1+0xa8], R26 ;  /* 0x0000a81a01007387 */ /* 0x000fe20000100a00 */
[----:B------:R-:W-:Y:S04]  /*20db0*/  STL [R1+0x2468], R0 ;  /* 0x0024680001007387 */ /* 0x000fe80000100800 */
[----:B---3--:R-:W4:Y:S02]  /*20dc0*/  LDSM.16.MT88.4 R4, [R29] ;  /* 0x000000001d04783b */ /* 0x008f240000004200 */
[----:B----4-:R-:W-:Y:S11]  /*20dd0*/  HMMA.16816.F32.BF16 R20, R4, R24, R20 ;  /* 0x000000180414723c */ /* 0x010ff60000041814 */
[----:B------:R-:W-:Y:S11]  /*20de0*/  @!UPT UIADD3 URZ, URZ, URZ, URZ ;  /* 0x0000003f3f3ff290 */ /* 0x000ff6000fffe03f */
[----:B------:R-:W-:Y:S01]  /*20df0*/  @!UPT UIADD3 URZ, URZ, URZ, URZ ;  /* 0x0000003f3f3ff290 */ /* 0x000fe2000fffe03f */
[----:B------:R0:W-:Y:S01]  /*20e00*/  STL.64 [R1+0x120], R20 ;  /* 0x0001201401007387 */ /* 0x0001e20000100a00 */
[----:B------:R-:W-:Y:S03]  /*20e10*/  STL.64 [R1+0x128], R22 ;  /* 0x0001281601007387 */ /* 0x000fe60000100a00 */
[----:B0-----:R-:W2:Y:S01]  /*20e20*/  LDL.LU.64 R20, [R1+0x24c0] ;  /* 0x0024c00001147983 */ /* 0x001ea20000300a00 */
[----:B------:R-:W-:Y:S02]  /*20e30*/  STL.64 [R1+0x70], R8 ;  /* 0x0000700801007387 */ /* 0x000fe40000100a00 */
[----:B------:R-:W-:Y:S02]  /*20e40*/  STL.64 [R1+0x78], R10 ;  /* 0x0000780a01007387 */ /* 0x000fe40000100a00 */
[----:B------:R2:W-:Y:S02]  /*20e50*/  STL.64 [R1+0x2488], R8 ;  /* 0x0024880801007387 */ /* 0x0005e40000100a00 */
[----:B--2---:R-:W-:-:S02]  /*20e60*/  IMAD.MOV.U32 R8, RZ, RZ, R21 ;  /* 0x000000ffff087224 */ /* 0x004fc400078e0015 */
[----:B------:R-:W-:-:S05]  /*20e70*/  IMAD.MOV.U32 R9, RZ, RZ, R20 ;  /* 0x000000ffff097224 */ /* 0x000fca00078e0014 */
[----:B------:R-:W-:Y:S01]  /*20e80*/  STL.64 [R1+0x24a0], R8 ;  /* 0x0024a00801007387 */ /* 0x000fe20000100a00 */
[----:B------:R-:W2:Y:S02]  /*20e90*/  LDL.LU.64 R20, [R1+0x2a0] ;  /* 0x0002a00001147983 */ /* 0x000ea40000300a00 */
[----:B------:R-:W3:Y:S02]  /*20ea0*/  LDL.LU.64 R22, [R1+0x2a8] ;  /* 0x0002a80001167983 */ /* 0x000ee40000300a00 */
[----:B---3--:R-:W-:Y:S01]  /*20eb0*/  STL.64 [R1+0x2480], R22 ;  /* 0x0024801601007387 */ /* 0x008fe20000100a00 */
[----:B--2---:R0:W-:Y:S03]  /*20ec0*/  STL.64 [R1+0x2478], R20 ;  /* 0x0024781401007387 */ /* 0x0041e60000100a00 */
[----:B0-----:R-:W2:Y:S01]  /*20ed0*/  LDL.LU.64 R20, [R1+0x330] ;  /* 0x0003300001147983 */ /* 0x001ea20000300a00 */
[----:B------:R-:W3:Y:S03]  /*20ee0*/  LDL.LU.64 R22, [R1+0x338] ;  /* 0x0003380001167983 */ /* 0x000ee60000300a00 */
[----:B---3--:R-:W-:Y:S01]  /*20ef0*/  STL.64 [R1+0x2498], R22 ;  /* 0x0024981601007387 */ /* 0x008fe20000100a00 */
[----:B--2---:R0:W-:Y:S03]  /*20f00*/  STL.64 [R1+0x2490], R20 ;  /* 0x0024901401007387 */ /* 0x0041e60000100a00 */
[----:B0-----:R-:W2:Y:S01]  /*20f10*/  LDL.LU.64 R20, [R1+0x340] ;  /* 0x0003400001147983 */ /* 0x001ea20000300a00 */
[----:B------:R-:W3:Y:S03]  /*20f20*/  LDL.LU.64 R22, [R1+0x348] ;  /* 0x0003480001167983 */ /* 0x000ee60000300a00 */
[----:B------:R-:W0:Y:S04]  /*20f30*/  S2R R27, SR_TID.X ;  /* 0x00000000001b7919 */ /* 0x000e280000002100 */
[----:B------:R-:W1:Y:S01]  /*20f40*/  S2R R26, SR_TID.X ;  /* 0x00000000001a7919 */ /* 0x000e620000002100 */
[----:B------:R-:W-:-:S02]  /*20f50*/  IMAD.MOV.U32 R28, RZ, RZ, R24 ;  /* 0x000000ffff1c7224 */ /* 0x000fc400078e0018 */
[----:B------:R-:W-:Y:S01]  /*20f60*/  IMAD.MOV.U32 R3, RZ, RZ, R25 ;  /* 0x000000ffff037224 */ /* 0x000fe200078e0019 */
[----:B---3--:R-:W-:Y:S01]  /*20f70*/  STL.64 [R1+0x24b0], R22 ;  /* 0x0024b01601007387 */ /* 0x008fe20000100a00 */
[----:B--2---:R2:W-:Y:S03]  /*20f80*/  STL.64 [R1+0x24a8], R20 ;  /* 0x0024a81401007387 */ /* 0x0045e60000100a00 */
[----:B--2---:R-:W2:Y:S01]  /*20f90*/  LDL.64 R20, [R1+0x90] ;  /* 0x0000900001147983 */ /* 0x004ea20000100a00 */
[----:B------:R-:W-:Y:S02]  /*20fa0*/  STL.64 [R1+0x60], R12 ;  /* 0x0000600c01007387 */ /* 0x000fe40000100a00 */
[----:B------:R-:W-:Y:S02]  /*20fb0*/  STL.64 [R1+0x68], R14 ;  /* 0x0000680e01007387 */ /* 0x000fe40000100a00 */
[----:B------:R3:W-:Y:S02]  /*20fc0*/  STL.64 [R1+0x24b8], R12 ;  /* 0x0024b80c01007387 */ /* 0x0007e40000100a00 */
[----:B---3--:R-:W2:Y:S01]  /*20fd0*/  LDL.LU.64 R12, [R1+0x2f0] ;  /* 0x0002f000010c7983 */ /* 0x008ea20000300a00 */
[----:B------:R-:W2:Y:S01]  /*20fe0*/  LDL.LU.64 R14, [R1+0x2f8] ;  /* 0x0002f800010e7983 */ /* 0x000ea20000300a00 */
[----:B0-----:R-:W-:Y:S01]  /*20ff0*/  LOP3.LUT R27, R27, 0x7, RZ, 0xc0, !PT ;  /* 0x000000071b1b7812 */ /* 0x001fe200078ec0ff */
[----:B-1----:R-:W-:-:S04]  /*21000*/  IMAD.SHL.U32 R26, R26, 0x2, RZ ;  /* 0x000000021a1a7824 */ /* 0x002fc800078e00ff */
[----:B------:R-:W-:-:S05]  /*21010*/  IMAD R27, R27, 0x110, RZ ;  /* 0x000001101b1b7824 */ /* 0x000fca00078e02ff */
[----:B------:R-:W-:-:S05]  /*21020*/  LOP3.LUT R11, R27, 0x30, R26, 0x78, !PT ;  /* 0x000000301b0b7812 */ /* 0x000fca00078e781a */
[----:B------:R-:W-:Y:S02]  /*21030*/  LDSM.16.M88.4 R24, [R11+0xb000] ;  /* 0x00b000000b18783b */ /* 0x000fe40000000200 */
[----:B------:R-:W0:Y:S02]  /*21040*/  LDSM.16.M88.4 R8, [R11+0xb800] ;  /* 0x00b800000b08783b */ /* 0x000e240000000200 */
[----:B------:R-:W-:Y:S02]  /*21050*/  STL.64 [R1+0x50], R16 ;  /* 0x0000501001007387 */ /* 0x000fe40000100a00 */
[----:B------:R0:W-:Y:S02]  /*21060*/  STL.64 [R1+0x58], R18 ;  /* 0x0000581201007387 */ /* 0x0001e40000100a00 */
[----:B0-----:R-:W-:Y:S02]  /*21070*/  IMAD.MOV.U32 R19, RZ, RZ, R8 ;  /* 0x000000ffff137224 */ /* 0x001fe400078e0008 */
[----:B------:R-:W-:Y:S01]  /*21080*/  IMAD.MOV.U32 R18, RZ, RZ, R9 ;  /* 0x000000ffff127224 */ /* 0x000fe200078e0009 */
[C---:B--2---:R-:W-:Y:S01]  /*21090*/  HMMA.16816.F32.BF16 R12, R4.reuse, R20, R12 ;  /* 0x00000014040c723c */ /* 0x044fe2000004180c */
[----:B------:R-:W-:Y:S11]  /*210a0*/  IMAD.MOV.U32 R0, RZ, RZ, R21 ;  /* 0x000000ffff007224 */ /* 0x000ff600078e0015 */
[----:B------:R-:W-:Y:S11]  /*210b0*/  @!UPT UIADD3 URZ, URZ, URZ, URZ ;  /* 0x0000003f3f3ff290 */ /* 0x000ff6000fffe03f */
[----:B------:R0:W-:Y:S01]  /*210c0*/  STL.64 [R1+0x110], R12 ;  /* 0x0001100c01007387 */ /* 0x0001e20000100a00 */
[----:B------:R-:W-:Y:S03]  /*210d0*/  STL.64 [R1+0x118], R14 ;  /* 0x0001180e01007387 */ /* 0x000fe60000100a00 */
[----:B0-----:R-:W2:Y:S01]  /*210e0*/  LDL.LU.64 R12, [R1+0x24b8] ;  /* 0x0024b800010c7983 */ /* 0x001ea20000300a00 */
[----:B------:R-:W3:Y:S02]  /*210f0*/  LDL.LU.64 R22, [R1+0x24b0] ;  /* 0x0024b00001167983 */ /* 0x000ee40000300a00 */
[----:B------:R-:W3:Y:S02]  /*21100*/  LDL.LU.64 R20, [R1+0x24a8] ;  /* 0x0024a80001147983 */ /* 0x000ee40000300a00 */
[----:B------:R0:W-:Y:S01]  /*21110*/  STL.64 [R1+0x30], R8 ;  /* 0x0000300801007387 */ /* 0x0001e20000100a00 */
[----:B------:R3:W-:Y:S04]  /*21120*/  STL.64 [R1+0x38], R10 ;  /* 0x0000380a01007387 */ /* 0x0007e80000100a00 */
[----:B0-----:R-:W3:Y:S02]  /*21130*/  LDL.LU.64 R8, [R1+0x24a0] ;  /* 0x0024a00001087983 */ /* 0x001ee40000300a00 */
[C---:B---3--:R-:W-:Y:S02]  /*21140*/  HMMA.16816.F32.BF16 R8, R4.reuse, R8, R20 ;  /* 0x000000080408723c */ /* 0x048fe40000041814 */
[----:B------:R-:W3:Y:S01]  /*21150*/  LDL.LU.64 R22, [R1+0x2498] ;  /* 0x0024980001167983 */ /* 0x000ee20000300a00 */
[----:B------:R-:W3:Y:S11]  /*21160*/  LDL.LU.64 R20, [R1+0x2490] ;  /* 0x0024900001147983 */ /* 0x000ef60000300a00 */
[----:B------:R-:W-:Y:S09]  /*21170*/  @!UPT UIADD3 URZ, URZ, URZ, URZ ;  /* 0x0000003f3f3ff290 */ /* 0x000ff2000fffe03f */
[----:B------:R0:W-:Y:S01]  /*21180*/  STL.64 [R1+0x100], R8 ;  /* 0x0001000801007387 */ /* 0x0001e20000100a00 */
[----:B------:R-:W-:Y:S03]  /*21190*/  STL.64 [R1+0x108], R10 ;  /* 0x0001080a01007387 */ /* 0x000fe60000100a00 */
[----:B0-----:R-:W3:Y:S01]  /*211a0*/  LDL.LU.64 R8, [R1+0x2488] ;  /* 0x0024880001087983 */ /* 0x001ee20000300a00 */
[----:B------:R-:W-:Y:S02]  /*211b0*/  STL.64 [R1+0x40], R24 ;  /* 0x0000401801007387 */ /* 0x000fe40000100a00 */
[----:B------:R-:W-:Y:S02]  /*211c0*/  STL.64 [R1+0x48], R26 ;  /* 0x0000481a01007387 */ /* 0x000fe40000100a00 */
[----:B------:R0:W-:Y:S02]  /*211d0*/  STL.64 [R1+0x2470], R24 ;  /* 0x0024701801007387 */ /* 0x0001e40000100a00 */
[----:B0-----:R-:W4:Y:S01]  /*211e0*/  LDL.LU.64 R24, [R1+0x290] ;  /* 0x0002900001187983 */ /* 0x001f220000300a00 */
[----:B------:R-:W4:Y:S01]  /*211f0*/  LDL.LU.64 R26, [R1+0x298] ;  /* 0x00029800011a7983 */ /* 0x000f220000300a00 */
[C---:B---3--:R-:W-:Y:S02]  /*21200*/  HMMA.16816.F32.BF16 R8, R4.reuse, R8, R20 ;  /* 0x000000080408723c */ /* 0x048fe40000041814 */
[----:B------:R-:W2:Y:S01]  /*21210*/  LDL.LU.64 R22, [R1+0x2480] ;  /* 0x0024800001167983 */ /* 0x000ea20000300a00 */
[----:B------:R-:W2:Y:S11]  /*21220*/  LDL.LU.64 R20, [R1+0x2478] ;  /* 0x0024780001147983 */ /* 0x000eb60000300a00 */
[----:B------:R-:W-:Y:S09]  /*21230*/  @!UPT UIADD3 URZ, URZ, URZ, URZ ;  /* 0x0000003f3f3ff290 */ /* 0x000ff2000fffe03f */
[----:B------:R-:W-:Y:S01]  /*21240*/  STL.64 [R1+0xf0], R8 ;  /* 0x0000f00801007387 */ /* 0x000fe20000100a00 */
[----:B------:R-:W-:Y:S01]  /*21250*/  STL.64 [R1+0xf8], R10 ;  /* 0x0000f80a01007387 */ /* 0x000fe20000100a00 */
[C---:B----4-:R-:W-:Y:S01]  /*21260*/  HMMA.16816.F32.BF16 R24, R4.reuse, R16, R24 ;  /* 0x000000100418723c */ /* 0x050fe20000041818 */
[----:B------:R-:W-:Y:S07]  /*21270*/  LDSM.16.MT88.4 R8, [R2] ;  /* 0x000000000208783b */ /* 0x000fee0000004200 */
[----:B--2---:R-:W-:Y:S11]  /*21280*/  HMMA.16816.F32.BF16 R20, R4, R12, R20 ;  /* 0x0000000c0414723c */ /* 0x004ff60000041814 */
[----:B------:R-:W-:Y:S11]  /*21290*/  @!UPT UIADD3 URZ, URZ, URZ, URZ ;  /* 0x0000003f3f3ff290 */ /* 0x000ff6000fffe03f */
[----:B------:R-:W-:Y:S01]  /*212a0*/  @!UPT UIADD3 URZ, URZ, URZ, URZ ;  /* 0x0000003f3f3ff290 */ /* 0x000fe2000fffe03f */
[----:B------:R0:W-:Y:S02]  /*212b0*/  STL.64 [R1+0xe0], R20 ;  /* 0x0000e01401007387 */ /* 0x0001e40000100a00 */
[----:B0-----:R-:W-:Y:S02]  /*212c0*/  IMAD.MOV.U32 R21, RZ, RZ, R12 ;  /* 0x000000ffff157224 */ /* 0x001fe400078e000c */
[----:B------:R-:W-:Y:S02]  /*212d0*/  IMAD.MOV.U32 R20, RZ, RZ, R13 ;  /* 0x000000ffff147224 */ /* 0x000fe400078e000d */
[----:B------:R-:W0:Y:S04]  /*212e0*/  LDSM.16.MT88.4 R12, [R29+0x80] ;  /* 0x000080001d0c783b */ /* 0x000e280000004200 */
[----:B------:R-:W-:Y:S04]  /*212f0*/  STL.64 [R1+0xe8], R22 ;  /* 0x0000e81601007387 */ /* 0x000fe80000100a00 */
[----:B0-----:R0:W-:Y:S01]  /*21300*/  STL.64 [R1+0x23d0], R14 ;  /* 0x0023d00e01007387 */ /* 0x0011e20000100a00 */
[----:B------:R1:W-:Y:S02]  /*21310*/  STL.64 [R1+0x23c8], R12 ;  /* 0x0023c80c01007387 */ /* 0x0003e40000100a00 */
[----:B0-----:R-:W-:-:S02]  /*21320*/  IMAD.MOV.U32 R15, RZ, RZ, R16 ;  /* 0x000000ffff0f7224 */ /* 0x001fc400078e0010 */
[----:B-1----:R-:W-:Y:S02]  /*21330*/  IMAD.MOV.U32 R12, RZ, RZ, R19 ;  /* 0x000000ffff0c7224 */ /* 0x002fe400078e0013 */
[----:B------:R-:W-:Y:S02]  /*21340*/  IMAD.MOV.U32 R13, RZ, RZ, R18 ;  /* 0x000000ffff0d7224 */ /* 0x000fe400078e0012 */
[----:B------:R-:W-:Y:S02]  /*21350*/  IMAD.MOV.U32 R14, RZ, RZ, R17 ;  /* 0x000000ffff0e7224 */ /* 0x000fe400078e0011 */
[----:B------:R-:W0:Y:S04]  /*21360*/  LDSM.16.MT88.4 R16, [R2+0x80] ;  /* 0x000080000210783b */ /* 0x000e280000004200 */
[----:B------:R1:W-:Y:S01]  /*21370*/  STL.64 [R1+0xd0], R24 ;  /* 0x0000d01801007387 */ /* 0x0003e20000100a00 */
[----:B------:R-:W-:Y:S03]  /*21380*/  STL.64 [R1+0xd8], R26 ;  /* 0x0000d81a01007387 */ /* 0x000fe60000100a00 */
[----:B-1----:R-:W2:Y:S04]  /*21390*/  LDL.LU.64 R24, [R1+0x2470] ;  /* 0x0024700001187983 */ /* 0x002ea80000300a00 */
[----:B0-----:R-:W-:Y:S01]  /*213a0*/  STL [R1+0x2380], R19 ;  /* 0x0023801301007387 */ /* 0x001fe20000100800 */
[----:B------:R-:W-:Y:S02]  /*213b0*/  STL [R1+0x23e0], R18 ;  /* 0x0023e01201007387 */ /* 0x000fe40000100800 */
[----:B------:R0:W-:Y:S02]  /*213c0*/  STL.64 [R1+0x23d8], R16 ;  /* 0x0023d81001007387 */ /* 0x0001e40000100a00 */
[----:B0-----:R-:W2:Y:S01]  /*213d0*/  LDL.LU.64 R16, [R1+0x2c0] ;  /* 0x0002c00001107983 */ /* 0x001ea20000300a00 */
[----:B------:R-:W2:Y:S02]  /*213e0*/  LDL.LU.64 R18, [R1+0x2c8] ;  /* 0x0002c80001127983 */ /* 0x000ea40000300a00 */
[----:B------:R-:W-:Y:S01]  /*213f0*/  STL [R1+0x2260], R2 ;  /* 0x0022600201007387 */ /* 0x000fe20000100800 */
[----:B--2---:R-:W-:Y:S11]  /*21400*/  HMMA.16816.F32.BF16 R16, R4, R24, R16 ;  /* 0x000000180410723c */ /* 0x004ff60000041810 */
[----:B------:R-:W-:Y:S11]  /*21410*/  @!UPT UIADD3 URZ, URZ, URZ, URZ ;  /* 0x0000003f3f3ff290 */ /* 0x000ff6000fffe03f */
[----:B------:R-:W-:Y:S01]  /*21420*/  @!UPT UIADD3 URZ, URZ, URZ, URZ ;  /* 0x0000003f3f3ff290 */ /* 0x000fe2000fffe03f */
[----:B------:R0:W-:Y:S01]  /*21430*/  STL.64 [R1+0xc0], R16 ;  /* 0x0000c01001007387 */ /* 0x0001e20000100a00 */
[----:B------:R1:W-:Y:S03]  /*21440*/  STL.64 [R1+0xc8], R18 ;  /* 0x0000c81201007387 */ /* 0x0003e60000100a00 */
[----:B0-----:R-:W2:Y:S01]  /*21450*/  LDL.LU.64 R16, [R1+0x2b0] ;  /* 0x0002b00001107983 */ /* 0x001ea20000300a00 */
[----:B-1----:R-:W2:Y:S02]  /*21460*/  LDL.LU.64 R18, [R1+0x2b8] ;  /* 0x0002b80001127983 */ /* 0x002ea40000300a00 */
[----:B------:R0:W-:Y:S02]  /*21470*/  STL.64 [R1+0x23e8], R24 ;  /* 0x0023e81801007387 */ /* 0x0001e40000100a00 */
[----:B0-----:R-:W-:Y:S02]  /*21480*/  IMAD.MOV.U32 R24, RZ, RZ, R15 ;  /* 0x000000ffff187224 */ /* 0x001fe400078e000f */
[----:B------:R-:W-:-:S05]  /*21490*/  IMAD.MOV.U32 R25, RZ, RZ, R14 ;  /* 0x000000ffff197224 */ /* 0x000fca00078e000e */
[----:B------:R0:W-:Y:S02]  /*214a0*/  STL.64 [R1+0x2400], R24 ;  /* 0x0024001801007387 */ /* 0x0001e40000100a00 */
[----:B0-----:R-:W-:Y:S02]  /*214b0*/  IMAD.MOV.U32 R24, RZ, RZ, R21 ;  /* 0x000000ffff187224 */ /* 0x001fe400078e0015 */
[----:B------:R-:W-:Y:S02]  /*214c0*/  IMAD.MOV.U32 R25, RZ, RZ, R20 ;  /* 0x000000ffff197224 */ /* 0x000fe400078e0014 */
[----:B------:R-:W0:Y:S04]  /*214d0*/  LDSM.16.MT88.4 R20, [R29+0x1000] ;  /* 0x001000001d14783b */ /* 0x000e280000004200 */
[----:B------:R-:W-:Y:S04]  /*214e0*/  STL.64 [R1+0x2418], R24 ;  /* 0x0024181801007387 */ /* 0x000fe80000100a00 */
[----:B0-----:R-:W-:Y:S01]  /*214f0*/  STL.64 [R1+0x22d8], R22 ;  /* 0x0022d81601007387 */ /* 0x001fe20000100a00 */
[----:B------:R0:W-:Y:S03]  /*21500*/  STL.64 [R1+0x22d0], R20 ;  /* 0x0022d01401007387 */ /* 0x0001e60000100a00 */
[----:B0-----:R-:W3:Y:S04]  /*21510*/  LDL.LU.64 R20, [R1+0x70] ;  /* 0x0000700001147983 */ /* 0x001ee80000300a00 */
[----:B---3--:R0:W-:Y:S04]  /*21520*/  STL.64 [R1+0x2420], R20 ;  /* 0x0024201401007387 */ /* 0x0081e80000100a00 */
[----:B0-----:R-:W3:Y:S04]  /*21530*/  LDL R20, [R1+0x80] ;  /* 0x0000800001147983 */ /* 0x001ee80000100800 */
[----:B------:R-:W3:Y:S04]  /*21540*/  LDL R21, [R1+0x84] ;  /* 0x0000840001157983 */ /* 0x000ee80000100800 */
[----:B---3--:R0:W-:Y:S04]  /*21550*/  STL.64 [R1+0x2438], R20 ;  /* 0x0024381401007387 */ /* 0x0081e80000100a00 */
[----:B0-----:R-:W3:Y:S01]  /*21560*/  LDL R20, [R1+0x90] ;  /* 0x0000900001147983 */ /* 0x001ee20000100800 */
[----:B------:R-:W-:-:S02]  /*21570*/  IMAD.MOV.U32 R21, RZ, RZ, R0 ;  /* 0x000000ffff157224 */ /* 0x000fc400078e0000 */
[----:B------:R-:W4:Y:S01]  /*21580*/  LDL.LU R0, [R1+0x2468] ;  /* 0x0024680001007983 */ /* 0x000f220000300800 */
[----:B--2---:R-:W-:Y:S02]  /*21590*/  HMMA.16816.F32.BF16 R4, R4, R12, R16 ;  /* 0x0000000c0404723c */ /* 0x004fe40000041810 */
[----:B---3--:R-:W-:Y:S01]  /*215a0*/  STL.64 [R1+0x2450], R20 ;  /* 0x0024501401007387 */ /* 0x008fe20000100a00 */
[----:B------:R-:W2:Y:S02]  /*215b0*/  LDL.LU.64 R24, [R1+0x1e0] ;  /* 0x0001e00001187983 */ /* 0x000ea40000300a00 */
[----:B------:R-:W3:Y:S11]  /*215c0*/  LDL.LU.64 R26, [R1+0x1e8] ;  /* 0x0001e800011a7983 */ /* 0x000ef60000300a00 */
[----:B------:R-:W-:Y:S07]  /*215d0*/  @!UPT UIADD3 URZ, URZ, URZ, URZ ;  /* 0x0000003f3f3ff290 */ /* 0x000fee000fffe03f */
[----:B------:R-:W-:Y:S01]  /*215e0*/  STL.64 [R1+0xb0], R4 ;  /* 0x0000b00401007387 */ /* 0x000fe20000100a00 */
[----:B------:R-:W-:Y:S02]  /*215f0*/  STL.64 [R1+0xb8], R6 ;  /* 0x0000b80601007387 */ /* 0x000fe40000100a00 */
[----:B------:R-:W0:Y:S02]  /*21600*/  LDSM.16.MT88.4 R4, [R29+0x1080] ;  /* 0x001080001d04783b */ /* 0x000e240000004200 */
[----:B---3--:R-:W-:Y:S02]  /*21610*/  STL.64 [R1+0x2430], R26 ;  /* 0x0024301a01007387 */ /* 0x008fe40000100a00 */
[----:B--2---:R1:W-:Y:S02]  /*21620*/  STL.64 [R1+0x2428], R24 ;  /* 0x0024281801007387 */ /* 0x0043e40000100a00 */
[----:B-1----:R-:W2:Y:S01]  /*21630*/  LDL.LU.64 R24, [R1+0x1f0] ;  /* 0x0001f00001187983 */ /* 0x002ea20000300a00 */
[----:B------:R-:W3:Y:S03]  /*21640*/  LDL.LU.64 R26, [R1+0x1f8] ;  /* 0x0001f800011a7983 */ /* 0x000ee60000300a00 */
[----:B---3--:R-:W-:Y:S01]  /*21650*/  STL.64 [R1+0x2448], R26 ;  /* 0x0024481a01007387 */ /* 0x008fe20000100a00 */
[----:B--2---:R1:W-:Y:S03]  /*21660*/  STL.64 [R1+0x2440], R24 ;  /* 0x0024401801007387 */ /* 0x0043e60000100a00 */
[----:B-1----:R-:W2:Y:S01]  /*21670*/  LDL.LU.64 R24, [R1+0x200] ;  /* 0x0002000001187983 */ /* 0x002ea20000300a00 */
[----:B------:R-:W3:Y:S03]  /*21680*/  LDL.LU.64 R26, [R1+0x208] ;  /* 0x00020800011a7983 */ /* 0x000ee60000300a00 */
[----:B---3--:R-:W-:Y:S01]  /*21690*/  STL.64 [R1+0x2460], R26 ;  /* 0x0024601a01007387 */ /* 0x008fe20000100a00 */
[----:B--2---:R1:W-:Y:S03]  /*216a0*/  STL.64 [R1+0x2458], R24 ;  /* 0x0024581801007387 */ /* 0x0043e60000100a00 */
[----:B-1----:R-:W2:Y:S01]  /*216b0*/  LDL.LU.64 R24, [R1+0x210] ;  /* 0x0002100001187983 */ /* 0x002ea20000300a00 */
[----:B------:R-:W2:Y:S02]  /*216c0*/  LDL.LU.64 R26, [R1+0x218] ;  /* 0x00021800011a7983 */ /* 0x000ea40000300a00 */
[----:B------:R-:W3:Y:S02]  /*216d0*/  LDL.LU.64 R16, [R1+0x1d0] ;  /* 0x0001d00001107983 */ /* 0x000ee40000300a00 */
[----:B------:R-:W2:Y:S02]  /*216e0*/  LDL.LU.64 R18, [R1+0x1d8] ;  /* 0x0001d80001127983 */ /* 0x000ea40000300a00 */
[----:B------:R-:W-:-:S02]  /*216f0*/  IMAD.MOV.U32 R20, RZ, RZ, R28 ;  /* 0x000000ffff147224 */ /* 0x000fc400078e001c */
[----:B------:R-:W-:Y:S01]  /*21700*/  IMAD.MOV.U32 R21, RZ, RZ, R3 ;  /* 0x000000ffff157224 */ /* 0x000fe200078e0003 */
[----:B--2---:R-:W-:Y:S01]  /*21710*/  STL.64 [R1+0x23f8], R18 ;  /* 0x0023f81201007387 */ /* 0x004fe20000100a00 */
[----:B---3--:R1:W-:Y:S03]  /*21720*/  STL.64 [R1+0x23f0], R16 ;  /* 0x0023f01001007387 */ /* 0x0083e60000100a00 */
[----:B-1----:R-:W2:Y:S01]  /*21730*/  LDL.LU.64 R16, [R1+0x1b0] ;  /* 0x0001b00001107983 */ /* 0x002ea20000300a00 */
[----:B------:R-:W3:Y:S01]  /*21740*/  LDL.LU.64 R18, [R1+0x1b8] ;  /* 0x0001b80001127983 */ /* 0x000ee20000300a00 */
[C---:B------:R-:W-:Y:S02]  /*21750*/  HMMA.16816.F32.BF16 R20, R8.reuse, R20, R24 ;  /* 0x000000140814723c */ /* 0x040fe40000041818 */
[----:B---3--:R-:W-:Y:S01]  /*21760*/  STL.64 [R1+0x2410], R18 ;  /* 0x0024101201007387 */ /* 0x008fe20000100a00 */
[----:B--2---:R1:W-:Y:S03]  /*21770*/  STL.64 [R1+0x2408], R16 ;  /* 0x0024081001007387 */ /* 0x0043e60000100a00 */
[----:B-1----:R-:W2:Y:S01]  /*21780*/  LDL.LU.64 R16, [R1+0x1a0] ;  /* 0x0001a00001107983 */ /* 0x002ea20000300a00 */
[----:B------:R-:W2:Y:S02]  /*21790*/  LDL.LU.64 R18, [R1+0x1a8] ;  /* 0x0001a80001127983 */ /* 0x000ea40000300a00 */
[----:B------:R-:W3:Y:S02]  /*217a0*/  LDL.LU.64 R12, [R1+0x1c0] ;  /* 0x0001c000010c7983 */ /* 0x000ee40000300a00 */
[----:B------:R-:W3:Y:S01]  /*217b0*/  LDL.LU.64 R14, [R1+0x1c8] ;  /* 0x0001c800010e7983 */ /* 0x000ee20000300a00 */
[----:B0-----:R-:W-:Y:S01]  /*217c0*/  STL.64 [R1+0x2270], R6 ;  /* 0x0022700601007387 */ /* 0x001fe20000100a00 */
[----:B------:R0:W-:Y:S03]  /*217d0*/  STL.64 [R1+0x2268], R4 ;  /* 0x0022680401007387 */ /* 0x0001e60000100a00 */
[----:B0-----:R-:W3:Y:S01]  /*217e0*/  LDL.LU.64 R4, [R1+0x30] ;  /* 0x0000300001047983 */ /* 0x001ee20000300a00 */
[----:B------:R-:W2:Y:S02]  /*217f0*/  LDL.LU.64 R6, [R1+0x38] ;  /* 0x0000380001067983 */ /* 0x000ea40000300a00 */
[----:B------:R-:W-:Y:S02]  /*21800*/  STL [R1+0x2218], R29 ;  /* 0x0022181d01007387 */ /* 0x000fe40000100800 */
[----:B------:R-:W2:Y:S01]  /*21810*/  LDL.LU.64 R26, [R1+0x2460] ;  /* 0x00246000011a7983 */ /* 0x000ea20000300a00 */
[----:B------:R-:W2:Y:S01]  /*21820*/  LDL.LU.64 R24, [R1+0x2458] ;  /* 0x0024580001187983 */ /* 0x000ea20000300a00 */
[----:B------:R0:W-:Y:S02]  /*21830*/  STL.64 [R1+0x160], R20 ;  /* 0x0001601401007387 */ /* 0x0001e40000100a00 */
[----:B------:R2:W-:Y:S01]  /*21840*/  STL.64 [R1+0x168], R22 ;  /* 0x0001681601007387 */ /* 0x0005e20000100a00 */
[----:B0-----:R-:W2:Y:S02]  /*21850*/  LDL.LU.64 R20, [R1+0x2450] ;  /* 0x0024500001147983 */ /* 0x001ea40000300a00 */
[C---:B--2---:R-:W-:Y:S02]  /*21860*/  HMMA.16816.F32.BF16 R20, R8.reuse, R20, R24 ;  /* 0x000000140814723c */ /* 0x044fe40000041818 */
[----:B------:R-:W2:Y:S01]  /*21870*/  LDL.LU.64 R26, [R1+0x2448] ;  /* 0x00244800011a7983 */ /* 0x000ea20000300a00 */
[----:B------:R-:W2:Y:S11]  /*21880*/  LDL.LU.64 R24, [R1+0x2440] ;  /* 0x0024400001187983 */ /* 0x000eb60000300a00 */
[----:B------:R-:W-:Y:S09]  /*21890*/  @!UPT UIADD3 URZ, URZ, URZ, URZ ;  /* 0x0000003f3f3ff290 */ /* 0x000ff2000fffe03f */
[----:B------:R0:W-:Y:S01]  /*218a0*/  STL.64 [R1+0x170], R20 ;  /* 0x0001701401007387 */ /* 0x0001e20000100a00 */
[----:B------:R2:W-:Y:S03]  /*218b0*/  STL.64 [R1+0x178], R22 ;  /* 0x0001781601007387 */ /* 0x0005e60000100a00 */
[----:B0-----:R-:W2:Y:S02]  /*218c0*/  LDL.LU.64 R20, [R1+0x2438] ;  /* 0x0024380001147983 */ /* 0x001ea40000300a00 */
[C---:B--2---:R-:W-:Y:S02]  /*218d0*/  HMMA.16816.F32.BF16 R20, R8.reuse, R20, R24 ;  /* 0x000000140814723c */ /* 0x044fe40000041818 */
[----:B------:R-:W2:Y:S01]  /*218e0*/  LDL.LU.64 R26, [R1+0x2430] ;  /* 0x00243000011a7983 */ /* 0x000ea20000300a00 */
[----:B------:R-:W2:Y:S11]  /*218f0*/  LDL.LU.64 R24, [R1+0x2428] ;  /* 0x0024280001187983 */ /* 0x000eb60000300a00 */
[----:B------:R-:W-:Y:S09]  /*21900*/  @!UPT UIADD3 URZ, URZ, URZ, URZ ;  /* 0x0000003f3f3ff290 */ /* 0x000ff2000fffe03f */
[----:B------:R0:W-:Y:S01]  /*21910*/  STL.64 [R1+0x180], R20 ;  /* 0x0001801401007387 */ /* 0x0001e20000100a00 */
[----:B------:R-:W-:Y:S03]  /*21920*/  STL.64 [R1+0x188], R22 ;  /* 0x0001881601007387 */ /* 0x000fe60000100a00 */
[----:B0-----:R-:W2:Y:S02]  /*21930*/  LDL.LU.64 R20, [R1+0x2420] ;  /* 0x0024200001147983 */ /* 0x001ea40000300a00 */
[C---:B--2---:R-:W-:Y:S11]  /*21940*/  HMMA.16816.F32.BF16 R24, R8.reuse, R20, R24 ;  /* 0x000000140818723c */ /* 0x044ff60000041818 */
[----:B------:R-:W-:Y:S11]  /*21950*/  @!UPT UIADD3 URZ, URZ, URZ, URZ ;  /* 0x0000003f3f3ff290 */ /* 0x000ff6000fffe03f */
[----:B------:R-:W-:Y:S01]  /*21960*/  @!UPT UIADD3 URZ, URZ, URZ, URZ ;  /* 0x0000003f3f3ff290 */ /* 0x000fe2000fffe03f */
[----:B------:R0:W-:Y:S01]  /*21970*/  STL.64 [R1+0x190], R24 ;  /* 0x0001901801007387 */ /* 0x0001e20000100a00 */
[----:B------:R-:W-:Y:S03]  /*21980*/  STL.64 [R1+0x198], R26 ;  /* 0x0001981a01007387 */ /* 0x000fe60000100a00 */
[----:B0-----:R-:W2:Y:S01]  /*21990*/  LDL.LU.64 R24, [R1+0x2418] ;  /* 0x0024180001187983 */ /* 0x001ea20000300a00 */
[----:B------:R0:W-:Y:S03]  /*219a0*/  STL.64 [R1+0x23b8], R20 ;  /* 0x0023b81401007387 */ /* 0x0001e60000100a00 */
[----:B0-----:R-:W3:Y:S01]  /*219b0*/  LDL.LU.64 R20, [R1+0x90] ;  /* 0x0000900001147983 */ /* 0x001ee20000300a00 */
[C---:B--2---:R-:W-:Y:S03]  /*219c0*/  HMMA.16816.F32.BF16 R24, R8.reuse, R24, R16 ;  /* 0x000000180818723c */ /* 0x044fe60000041810 */
[----:B---3--:R0:W-:Y:S04]  /*219d0*/  STL.64 [R1+0x23c0], R20 ;  /* 0x0023c01401007387 */ /* 0x0081e80000100a00 */
[----:B0-----:R-:W2:Y:S01]  /*219e0*/  LDL.LU.64 R20, [R1+0xa0] ;  /* 0x0000a00001147983 */ /* 0x001ea20000300a00 */
[----:B------:R-:W3:Y:S02]  /*219f0*/  LDL.LU.64 R18, [R1+0x2410] ;  /* 0x0024100001127983 */ /* 0x000ee40000300a00 */
[----:B------:R-:W3:Y:S11]  /*21a00*/  LDL.LU.64 R16, [R1+0x2408] ;  /* 0x0024080001107983 */ /* 0x000ef60000300a00 */
[----:B------:R-:W-:Y:S02]  /*21a10*/  @!UPT UIADD3 URZ, URZ, URZ, URZ ;  /* 0x0000003f3f3ff290 */ /* 0x000fe4000fffe03f */
        /* <DEDUP_REMOVED lines=8> */
[----:B------:R3:W-:Y:S03]  /*21aa0*/  STL.64 [R1+0x1b8], R26 ;  /* 0x0001b81a01007387 */ /* 0x0007e60000100a00 */
[----:B0-----:R-:W3:Y:S02]  /*21ab0*/  LDL.LU.64 R24, [R1+0x23e8] ;  /* 0x0023e80001187983 */ /* 0x001ee40000300a00 */
[C---:B---3--:R-:W-:Y:S08]  /*21ac0*/  HMMA.16816.F32.BF16 R24, R8.reuse, R24, R16 ;  /* 0x000000180818723c */ /* 0x048ff00000041810 */
[----:B------:R-:W-:Y:S01]  /*21ad0*/  HMMA.16816.F32.BF16 R8, R8, R4, R12 ;  /* 0x000000040808723c */ /* 0x000fe2000004180c */
[----:B------:R-:W3:Y:S01]  /*21ae0*/  LDL.LU R18, [R1+0x23e0] ;  /* 0x0023e00001127983 */ /* 0x000ee20000300800 */
[----:B------:R-:W3:Y:S11]  /*21af0*/  LDL.LU.64 R16, [R1+0x23d8] ;  /* 0x0023d80001107983 */ /* 0x000ef60000300a00 */
[----:B------:R-:W-:Y:S02]  /*21b00*/  @!UPT UIADD3 URZ, URZ, URZ, URZ ;  /* 0x0000003f3f3ff290 */ /* 0x000fe4000fffe03f */
[----:B------:R0:W-:Y:S01]  /*21b10*/  STL.64 [R1+0x210], R24 ;  /* 0x0002101801007387 */ /* 0x0001e20000100a00 */
[----:B------:R1:W-:Y:S03]  /*21b20*/  STL.64 [R1+0x218], R26 ;  /* 0x0002181a01007387 */ /* 0x0003e60000100a00 */
[----:B0-----:R-:W3:Y:S01]  /*21b30*/  LDL.LU.64 R24, [R1+0x370] ;  /* 0x0003700001187983 */ /* 0x001ee20000300a00 */
[----:B-1----:R-:W3:Y:S02]  /*21b40*/  LDL.LU.64 R26, [R1+0x378] ;  /* 0x00037800011a7983 */ /* 0x002ee40000300a00 */
[----:B------:R-:W3:Y:S02]  /*21b50*/  LDL.LU.64 R14, [R1+0x23d0] ;  /* 0x0023d000010e7983 */ /* 0x000ee40000300a00 */
[----:B------:R-:W3:Y:S01]  /*21b60*/  LDL.LU.64 R12, [R1+0x23c8] ;  /* 0x0023c800010c7983 */ /* 0x000ee20000300a00 */
[----:B------:R0:W-:Y:S01]  /*21b70*/  STL.64 [R1+0x200], R8 ;  /* 0x0002000801007387 */ /* 0x0001e20000100a00 */
[----:B------:R1:W-:Y:S03]  /*21b80*/  STL.64 [R1+0x208], R10 ;  /* 0x0002080a01007387 */ /* 0x0003e60000100a00 */
[----:B0-----:R-:W3:Y:S01]  /*21b90*/  LDL.LU.64 R8, [R1+0x390] ;  /* 0x0003900001087983 */ /* 0x001ee20000300a00 */
[----:B-1----:R-:W3:Y:S02]  /*21ba0*/  LDL.LU.64 R10, [R1+0x398] ;  /* 0x00039800010a7983 */ /* 0x002ee40000300a00 */
[----:B------:R-:W-:Y:S02]  /*21bb0*/  STL.64 [R1+0x2390], R6 ;  /* 0x0023900601007387 */ /* 0x000fe40000100a00 */
[----:B------:R0:W-:Y:S02]  /*21bc0*/  STL.64 [R1+0x2388], R4 ;  /* 0x0023880401007387 */ /* 0x0001e40000100a00 */
[----:B--2---:R-:W-:-:S02]  /*21bd0*/  IMAD.MOV.U32 R19, RZ, RZ, R20 ;  /* 0x000000ffff137224 */ /* 0x004fc400078e0014 */
[----:B------:R-:W-:Y:S01]  /*21be0*/  IMAD.MOV.U32 R29, RZ, RZ, R21 ;  /* 0x000000ffff1d7224 */ /* 0x000fe200078e0015 */
[----:B0-----:R-:W2:Y:S01]  /*21bf0*/  LDL.LU.64 R4, [R1+0x380] ;  /* 0x0003800001047983 */ /* 0x001ea20000300a00 */
[----:B------:R-:W2:Y:S01]  /*21c00*/  LDL.LU.64 R6, [R1+0x388] ;  /* 0x0003880001067983 */ /* 0x000ea20000300a00 */
[C---:B---3--:R-:W-:Y:S02]  /*21c10*/  HMMA.16816.F32.BF16 R8, R12.reuse, R20, R8 ;  /* 0x000000140c08723c */ /* 0x048fe40000041808 */
[----:B------:R-:W2:Y:S11]  /*21c20*/  LDL.LU.64 R20, [R1+0x23c0] ;  /* 0x0023c00001147983 */ /* 0x000eb60000300a00 */
[----:B------:R-:W-:Y:S10]  /*21c30*/  @!UPT UIADD3 URZ, URZ, URZ, URZ ;  /* 0x0000003f3f3ff290 */ /* 0x000ff4000fffe03f */
[----:B------:R0:W-:Y:S01]  /*21c40*/  STL.64 [R1+0x10], R8 ;  /* 0x0000100801007387 */ /* 0x0001e20000100a00 */
[----:B------:R-:W-:Y:S02]  /*21c50*/  IMAD.MOV.U32 R28, RZ, RZ, R10 ;  /* 0x000000ffff1c7224 */ /* 0x000fe400078e000a */
[----:B------:R-:W-:Y:S01]  /*21c60*/  IMAD.MOV.U32 R3, RZ, RZ, R11 ;  /* 0x000000ffff037224 */ /* 0x000fe200078e000b */
[----:B0-----:R-:W3:Y:S01]  /*21c70*/  LDL.LU.64 R8, [R1+0x360] ;  /* 0x0003600001087983 */ /* 0x001ee20000300a00 */
[----:B------:R-:W3:Y:S02]  /*21c80*/  LDL.LU.64 R10, [R1+0x368] ;  /* 0x00036800010a7983 */ /* 0x000ee40000300a00 */
[----:B------:R-:W-:Y:S02]  /*21c90*/  STL.64 [R1+0x23a0], R18 ;  /* 0x0023a01201007387 */ /* 0x000fe40000100a00 */
[----:B------:R0:W-:Y:S02]  /*21ca0*/  STL.64 [R1+0x2398], R16 ;  /* 0x0023981001007387 */ /* 0x0001e40000100a00 */
[----:B0-----:R-:W3:Y:S01]  /*21cb0*/  LDL.LU.64 R16, [R1+0x80] ;  /* 0x0000800001107983 */ /* 0x001ee20000300a00 */
[C---:B--2---:R-:W-:Y:S11]  /*21cc0*/  HMMA.16816.F32.BF16 R4, R12.reuse, R20, R4 ;  /* 0x000000140c04723c */ /* 0x044ff60000041804 */
[----:B------:R-:W-:Y:S11]  /*21cd0*/  @!UPT UIADD3 URZ, URZ, URZ, URZ ;  /* 0x0000003f3f3ff290 */ /* 0x000ff6000fffe03f */
[----:B------:R-:W-:Y:S01]  /*21ce0*/  @!UPT UIADD3 URZ, URZ, URZ, URZ ;  /* 0x0000003f3f3ff290 */ /* 0x000fe2000fffe03f */
[----:B------:R0:W-:Y:S01]  /*21cf0*/  STL.64 [R1], R4 ;  /* 0x0000000401007387 */ /* 0x0001e20000100a00 */
[----:B------:R1:W-:Y:S02]  /*21d00*/  STL.64 [R1+0x8], R6 ;  /* 0x0000080601007387 */ /* 0x0003e40000100a00 */
[----:B0-----:R-:W-:Y:S02]  /*21d10*/  IMAD.MOV.U32 R5, RZ, RZ, R21 ;  /* 0x000000ffff057224 */ /* 0x001fe400078e0015 */
[----:B-1----:R-:W-:Y:S02]  /*21d20*/  IMAD.MOV.U32 R6, RZ, RZ, R20 ;  /* 0x000000ffff067224 */ /* 0x002fe400078e0014 */
[----:B------:R-:W2:Y:S01]  /*21d30*/  LDL.LU.64 R20, [R1+0x23b8] ;  /* 0x0023b80001147983 */ /* 0x000ea20000300a00 */
[----:B---3--:R-:W-:Y:S01]  /*21d40*/  HMMA.16816.F32.BF16 R24, R12, R16, R24 ;  /* 0x000000100c18723c */ /* 0x008fe20000041818 */
[----:B------:R-:W-:Y:S02]  /*21d50*/  IMAD.MOV.U32 R4, RZ, RZ, R16 ;  /* 0x000000ffff047224 */ /* 0x000fe400078e0010 */
[----:B------:R-:W-:-:S02]  /*21d60*/  IMAD.MOV.U32 R2, RZ, RZ, R17 ;  /* 0x000000ffff027224 */ /* 0x000fc400078e0011 */
[----:B------:R-:W3:Y:S11]  /*21d70*/  LDL.LU.64 R16, [R1+0x50] ;  /* 0x0000500001107983 */ /* 0x000ef60000300a00 */
[----:B------:R-:W-:Y:S07]  /*21d80*/  @!UPT UIADD3 URZ, URZ, URZ, URZ ;  /* 0x0000003f3f3ff290 */ /* 0x000fee000fffe03f */
[----:B------:R0:W-:Y:S01]  /*21d90*/  STL.64 [R1+0x2238], R26 ;  /* 0x0022381a01007387 */ /* 0x0001e20000100a00 */
[----:B------:R1:W-:Y:S03]  /*21da0*/  STL.64 [R1+0x2230], R24 ;  /* 0x0022301801007387 */ /* 0x0003e60000100a00 */
[----:B0-----:R-:W3:Y:S04]  /*21db0*/  LDL R26, [R1+0x98] ;  /* 0x00009800011a7983 */ /* 0x001ee80000100800 */
[----:B------:R-:W3:Y:S01]  /*21dc0*/  LDL R27, [R1+0x9c] ;  /* 0x00009c00011b7983 */ /* 0x000ee20000100800 */
[----:B-1----:R-:W-:Y:S02]  /*21dd0*/  IMAD.MOV.U32 R24, RZ, RZ, R6 ;  /* 0x000000ffff187224 */ /* 0x002fe400078e0006 */
[----:B------:R-:W-:Y:S01]  /*21de0*/  IMAD.MOV.U32 R25, RZ, RZ, R5 ;  /* 0x000000ffff197224 */ /* 0x000fe200078e0005 */
[----:B--2---:R-:W-:Y:S01]  /*21df0*/  HMMA.16816.F32.BF16 R8, R12, R20, R8 ;  /* 0x000000140c08723c */ /* 0x004fe20000041808 */
[----:B---3--:R0:W-:Y:S03]  /*21e00*/  STL.64 [R1+0x2368], R26 ;  /* 0x0023681a01007387 */ /* 0x0081e60000100a00 */
[----:B------:R-:W-:Y:S02]  /*21e10*/  STL.64 [R1+0x2360], R24 ;  /* 0x0023601801007387 */ /* 0x000fe40000100a00 */
[----:B0-----:R-:W-:-:S02]  /*21e20*/  IMAD.MOV.U32 R27, RZ, RZ, R20 ;  /* 0x000000ffff1b7224 */ /* 0x001fc400078e0014 */
[----:B------:R-:W-:Y:S02]  /*21e30*/  IMAD.MOV.U32 R26, RZ, RZ, R21 ;  /* 0x000000ffff1a7224 */ /* 0x000fe400078e0015 */
[----:B------:R-:W2:Y:S01]  /*21e40*/  LDL.LU.64 R20, [R1+0x350] ;  /* 0x0003500001147983 */ /* 0x000ea20000300a00 */
[----:B------:R-:W2:Y:S11]  /*21e50*/  LDL.LU.64 R22, [R1+0x358] ;  /* 0x0003580001167983 */ /* 0x000eb60000300a00 */
[----:B------:R-:W-:Y:S01]  /*21e60*/  @!UPT UIADD3 URZ, URZ, URZ, URZ ;  /* 0x0000003f3f3ff290 */ /* 0x000fe2000fffe03f */
[----:B------:R0:W-:Y:S02]  /*21e70*/  STL.64 [R1+0x2228], R10 ;  /* 0x0022280a01007387 */ /* 0x0001e40000100a00 */
[----:B------:R1:W-:Y:S01]  /*21e80*/  STL.64 [R1+0x2220], R8 ;  /* 0x0022200801007387 */ /* 0x0003e20000100a00 */
[----:B0-----:R-:W3:Y:S01]  /*21e90*/  LDL R10, [R1+0x88] ;  /* 0x00008800010a7983 */ /* 0x001ee20000100800 */
[----:B-1----:R-:W-:Y:S02]  /*21ea0*/  IMAD.MOV.U32 R8, RZ, RZ, R4 ;  /* 0x000000ffff087224 */ /* 0x002fe400078e0004 */
[----:B------:R-:W2:Y:S02]  /*21eb0*/  LDL.LU.64 R4, [R1+0x310] ;  /* 0x0003100001047983 */ /* 0x000ea40000300a00 */
[----:B------:R-:W2:Y:S02]  /*21ec0*/  LDL.LU.64 R6, [R1+0x318] ;  /* 0x0003180001067983 */ /* 0x000ea40000300a00 */
[----:B----4-:R-:W-:-:S02]  /*21ed0*/  IMAD.MOV.U32 R11, RZ, RZ, R0 ;  /* 0x000000ffff0b7224 */ /* 0x010fc400078e0000 */
[----:B------:R-:W-:Y:S01]  /*21ee0*/  IMAD.MOV.U32 R9, RZ, RZ, R2 ;  /* 0x000000ffff097224 */ /* 0x000fe200078e0002 */
[----:B--2---:R-:W-:Y:S01]  /*21ef0*/  STL.64 [R1+0x23b0], R6 ;  /* 0x0023b00601007387 */ /* 0x004fe20000100a00 */
[----:B------:R0:W-:Y:S03]  /*21f00*/  STL.64 [R1+0x23a8], R4 ;  /* 0x0023a80401007387 */ /* 0x0001e60000100a00 */
[----:B0-----:R-:W2:Y:S01]  /*21f10*/  LDL.LU.64 R4, [R1+0x320] ;  /* 0x0003200001047983 */ /* 0x001ea20000300a00 */
[----:B------:R-:W2:Y:S02]  /*21f20*/  LDL.LU.64 R6, [R1+0x328] ;  /* 0x0003280001067983 */ /* 0x000ea40000300a00 */
[----:B---3--:R-:W-:Y:S02]  /*21f30*/  STL.64 [R1+0x2358], R10 ;  /* 0x0023580a01007387 */ /* 0x008fe40000100a00 */
[----:B------:R0:W-:Y:S02]  /*21f40*/  STL.64 [R1+0x2350], R8 ;  /* 0x0023500801007387 */ /* 0x0001e40000100a00 */
[----:B0-----:R-:W3:Y:S02]  /*21f50*/  LDL.LU.64 R8, [R1+0x60] ;  /* 0x0000600001087983 */ /* 0x001ee40000300a00 */
[----:B---3--:R-:W-:Y:S01]  /*21f60*/  HMMA.16816.F32.BF16 R20, R12, R8, R20 ;  /* 0x000000080c14723c */ /* 0x008fe20000041814 */
[----:B------:R-:W-:-:S02]  /*21f70*/  IMAD.MOV.U32 R25, RZ, RZ, R8 ;  /* 0x000000ffff197224 */ /* 0x000fc400078e0008 */
[----:B------:R-:W-:Y:S11]  /*21f80*/  IMAD.MOV.U32 R24, RZ, RZ, R9 ;  /* 0x000000ffff187224 */ /* 0x000ff600078e0009 */
[----:B------:R-:W-:Y:S09]  /*21f90*/  @!UPT UIADD3 URZ, URZ, URZ, URZ ;  /* 0x0000003f3f3ff290 */ /* 0x000ff2000fffe03f */
[----:B------:R0:W-:Y:S01]  /*21fa0*/  STL.64 [R1+0x20], R20 ;  /* 0x0000201401007387 */ /* 0x0001e20000100a00 */
[----:B------:R-:W3:Y:S02]  /*21fb0*/  LDL.LU.64 R8, [R1+0x2e0] ;  /* 0x0002e00001087983 */ /* 0x000ee40000300a00 */
[----:B------:R-:W3:Y:S02]  /*21fc0*/  LDL.LU.64 R10, [R1+0x2e8] ;  /* 0x0002e800010a7983 */ /* 0x000ee40000300a00 */
[----:B------:R-:W-:Y:S02]  /*21fd0*/  IMAD.MOV.U32 R2, RZ, RZ, R22 ;  /* 0x000000ffff027224 */ /* 0x000fe400078e0016 */
[----:B------:R-:W-:Y:S01]  /*21fe0*/  IMAD.MOV.U32 R0, RZ, RZ, R23 ;  /* 0x000000ffff007224 */ /* 0x000fe200078e0017 */
[----:B0-----:R-:W4:Y:S01]  /*21ff0*/  LDL.LU.64 R20, [R1+0x240] ;  /* 0x0002400001147983 */ /* 0x001f220000300a00 */
[----:B------:R-:W3:Y:S01]  /*22000*/  LDL.LU.64 R22, [R1+0x248] ;  /* 0x0002480001167983 */ /* 0x000ee20000300a00 */
[C---:B--2---:R-:W-:Y:S02]  /*22010*/  HMMA.16816.F32.BF16 R4, R12.reuse, R16, R4 ;  /* 0x000000100c04723c */ /* 0x044fe40000041804 */
[----:B---3--:R-:W-:Y:S01]  /*22020*/  STL.64 [R1+0x22e8], R22 ;  /* 0x0022e81601007387 */ /* 0x008fe20000100a00 */
[----:B----4-:R0:W-:Y:S03]  /*22030*/  STL.64 [R1+0x22e0], R20 ;  /* 0x0022e01401007387 */ /* 0x0101e60000100a00 */
[----:B0-----:R-:W2:Y:S01]  /*22040*/  LDL.LU R20, [R1+0x40] ;  /* 0x0000400001147983 */ /* 0x001ea20000300800 */
[----:B------:R-:W2:Y:S11]  /*22050*/  LDL.LU R21, [R1+0x44] ;  /* 0x0000440001157983 */ /* 0x000eb60000300800 */
[----:B------:R-:W-:Y:S05]  /*22060*/  @!UPT UIADD3 URZ, URZ, URZ, URZ ;  /* 0x0000003f3f3ff290 */ /* 0x000fea000fffe03f */
[----:B------:R-:W-:Y:S02]  /*22070*/  STL.64 [R1+0x130], R4 ;  /* 0x0001300401007387 */ /* 0x000fe40000100a00 */
[----:B------:R0:W-:Y:S02]  /*22080*/  STL.64 [R1+0x138], R6 ;  /* 0x0001380601007387 */ /* 0x0001e40000100a00 */
[----:B0-----:R-:W2:Y:S01]  /*22090*/  LDL.LU.64 R6, [R1+0x23b0] ;  /* 0x0023b00001067983 */ /* 0x001ea20000300a00 */
[----:B------:R-:W2:Y:S02]  /*220a0*/  LDL.LU.64 R4, [R1+0x23a8] ;  /* 0x0023a80001047983 */ /* 0x000ea40000300a00 */
[----:B------:R-:W-:Y:S02]  /*220b0*/  IMAD.MOV.U32 R23, RZ, RZ, R16 ;  /* 0x000000ffff177224 */ /* 0x000fe400078e0010 */
[----:B------:R-:W-:Y:S01]  /*220c0*/  IMAD.MOV.U32 R22, RZ, RZ, R17 ;  /* 0x000000ffff167224 */ /* 0x000fe200078e0011 */
[----:B------:R-:W3:Y:S01]  /*220d0*/  LDL.LU.64 R18, [R1+0x23a0] ;  /* 0x0023a00001127983 */ /* 0x000ee20000300a00 */
[----:B------:R-:W4:Y:S01]  /*220e0*/  LDL.LU.64 R16, [R1+0x2398] ;  /* 0x0023980001107983 */ /* 0x000f220000300a00 */
[----:B--2---:R-:W-:Y:S11]  /*220f0*/  HMMA.16816.F32.BF16 R4, R12, R20, R4 ;  /* 0x000000140c04723c */ /* 0x004ff60000041804 */
[----:B------:R-:W-:Y:S11]  /*22100*/  @!UPT UIADD3 URZ, URZ, URZ, URZ ;  /* 0x0000003f3f3ff290 */ /* 0x000ff6000fffe03f */
[----:B------:R-:W-:Y:S01]  /*22110*/  @!UPT UIADD3 URZ, URZ, URZ, URZ ;  /* 0x0000003f3f3ff290 */ /* 0x000fe2000fffe03f */
[----:B------:R-:W-:Y:S01]  /*22120*/  STL.64 [R1+0x150], R4 ;  /* 0x0001500401007387 */ /* 0x000fe20000100a00 */
[----:B------:R0:W-:Y:S03]  /*22130*/  STL.64 [R1+0x158], R6 ;  /* 0x0001580601007387 */ /* 0x0001e60000100a00 */
[----:B0-----:R-:W2:Y:S01]  /*22140*/  LDL.LU.64 R6, [R1+0x2390] ;  /* 0x0023900001067983 */ /* 0x001ea20000300a00 */
[----:B------:R-:W2:Y:S02]  /*22150*/  LDL.LU.64 R4, [R1+0x2388] ;  /* 0x0023880001047983 */ /* 0x000ea40000300a00 */
[----:B------:R0:W-:Y:S02]  /*22160*/  STL.64 [R1+0x2300], R20 ;  /* 0x0023001401007387 */ /* 0x0001e40000100a00 */
[----:B0-----:R-:W-:Y:S02]  /*22170*/  IMAD.MOV.U32 R20, RZ, RZ, R23 ;  /* 0x000000ffff147224 */ /* 0x001fe400078e0017 */
[----:B------:R-:W-:-:S05]  /*22180*/  IMAD.MOV.U32 R21, RZ, RZ, R22 ;  /* 0x000000ffff157224 */ /* 0x000fca00078e0016 */
[----:B------:R0:W-:Y:S02]  /*22190*/  STL.64 [R1+0x2318], R20 ;  /* 0x0023181401007387 */ /* 0x0001e40000100a00 */
[----:B0-----:R-:W-:Y:S02]  /*221a0*/  IMAD.MOV.U32 R20, RZ, RZ, R25 ;  /* 0x000000ffff147224 */ /* 0x001fe400078e0019 */
[----:B------:R-:W-:Y:S02]  /*221b0*/  IMAD.MOV.U32 R21, RZ, RZ, R24 ;  /* 0x000000ffff157224 */ /* 0x000fe400078e0018 */
[----:B---3--:R-:W-:Y:S02]  /*221c0*/  IMAD.MOV.U32 R24, RZ, RZ, R19 ;  /* 0x000000ffff187224 */ /* 0x008fe400078e0013 */
[----:B------:R-:W4:Y:S01]  /*221d0*/  LDL.LU R19, [R1+0x2380] ;  /* 0x0023800001137983 */ /* 0x000f220000300800 */
[----:B------:R0:W-:Y:S02]  /*221e0*/  STL.64 [R1+0x2330], R20 ;  /* 0x0023301401007387 */ /* 0x0001e40000100a00 */
[----:B------:R-:W-:-:S02]  /*221f0*/  IMAD.MOV.U32 R25, RZ, RZ, R29 ;  /* 0x000000ffff197224 */ /* 0x000fc400078e001d */
[----:B0-----:R-:W-:Y:S02]  /*22200*/  IMAD.MOV.U32 R20, RZ, RZ, R27 ;  /* 0x000000ffff147224 */ /* 0x001fe400078e001b */
[----:B------:R-:W-:-:S05]  /*22210*/  IMAD.MOV.U32 R21, RZ, RZ, R26 ;  /* 0x000000ffff157224 */ /* 0x000fca00078e001a */
[----:B------:R-:W-:Y:S01]  /*22220*/  STL.64 [R1+0x2348], R20 ;  /* 0x0023481401007387 */ /* 0x000fe20000100a00 */
[----:B--2---:R-:W-:Y:S11]  /*22230*/  HMMA.16816.F32.BF16 R8, R12, R4, R8 ;  /* 0x000000040c08723c */ /* 0x004ff60000041808 */
[----:B------:R-:W-:Y:S11]  /*22240*/  @!UPT UIADD3 URZ, URZ, URZ, URZ ;  /* 0x0000003f3f3ff290 */ /* 0x000ff6000fffe03f */
[----:B------:R-:W-:Y:S01]  /*22250*/  @!UPT UIADD3 URZ, URZ, URZ, URZ ;  /* 0x0000003f3f3ff290 */ /* 0x000fe2000fffe03f */
[----:B------:R0:W-:Y:S01]  /*22260*/  STL [R1+0x144], R9 ;  /* 0x0001440901007387 */ /* 0x0001e20000100800 */
[----:B------:R1:W-:Y:S02]  /*22270*/  STL.64 [R1+0x148], R10 ;  /* 0x0001480a01007387 */ /* 0x0003e40000100a00 */
[----:B------:R-:W-:Y:S02]  /*22280*/  IMAD.MOV.U32 R29, RZ, RZ, R8 ;  /* 0x000000ffff1d7224 */ /* 0x000fe400078e0008 */
[----:B0-----:R-:W2:Y:S01]  /*22290*/  LDL.LU.64 R8, [R1+0x280] ;  /* 0x0002800001087983 */ /* 0x001ea20000300a00 */
[----:B-1----:R-:W3:Y:S03]  /*222a0*/  LDL.LU.64 R10, [R1+0x288] ;  /* 0x00028800010a7983 */ /* 0x002ee60000300a00 */
[----:B---3--:R-:W-:Y:S01]  /*222b0*/  STL.64 [R1+0x2378], R10 ;  /* 0x0023780a01007387 */ /* 0x008fe20000100a00 */
[----:B--2---:R0:W-:Y:S03]  /*222c0*/  STL.64 [R1+0x2370], R8 ;  /* 0x0023700801007387 */ /* 0x0041e60000100a00 */
[----:B0-----:R-:W4:Y:S01]  /*222d0*/  LDL.LU.64 R8, [R1+0x2d0] ;  /* 0x0002d00001087983 */ /* 0x001f220000300a00 */
[----:B------:R-:W4:Y:S02]  /*222e0*/  LDL.LU.64 R10, [R1+0x2d8] ;  /* 0x0002d800010a7983 */ /* 0x000f240000300a00 */
[----:B------:R-:W2:Y:S02]  /*222f0*/  LDL.LU.64 R20, [R1+0x270] ;  /* 0x0002700001147983 */ /* 0x000ea40000300a00 */
[----:B------:R-:W2:Y:S01]  /*22300*/  LDL.LU.64 R22, [R1+0x278] ;  /* 0x0002780001167983 */ /* 0x000ea20000300a00 */
[----:B------:R-:W-:Y:S01]  /*22310*/  STL.64 [R1+0x22f8], R6 ;  /* 0x0022f80601007387 */ /* 0x000fe20000100a00 */
[----:B------:R0:W-:Y:S03]  /*22320*/  STL.64 [R1+0x22f0], R4 ;  /* 0x0022f00401007387 */ /* 0x0001e60000100a00 */
[----:B0-----:R-:W3:Y:S01]  /*22330*/  LDL.LU.64 R4, [R1+0x250] ;  /* 0x0002500001047983 */ /* 0x001ee20000300a00 */
[----:B------:R-:W2:Y:S03]  /*22340*/  LDL.LU.64 R6, [R1+0x258] ;  /* 0x0002580001067983 */ /* 0x000ea60000300a00 */
[----:B--2---:R-:W-:Y:S01]  /*22350*/  STL.64 [R1+0x2310], R6 ;  /* 0x0023100601007387 */ /* 0x004fe20000100a00 */
[----:B---3--:R0:W-:Y:S03]  /*22360*/  STL.64 [R1+0x2308], R4 ;  /* 0x0023080401007387 */ /* 0x0081e60000100a00 */
[----:B0-----:R-:W2:Y:S01]  /*22370*/  LDL.LU.64 R4, [R1+0x230] ;  /* 0x0002300001047983 */ /* 0x001ea20000300a00 */
[----:B------:R-:W3:Y:S01]  /*22380*/  LDL.LU.64 R6, [R1+0x238] ;  /* 0x0002380001067983 */ /* 0x000ee20000300a00 */
[C---:B----4-:R-:W-:Y:S02]  /*22390*/  HMMA.16816.F32.BF16 R24, R16.reuse, R24, R8 ;  /* 0x000000181018723c */ /* 0x050fe40000041808 */
[----:B---3--:R-:W-:Y:S01]  /*223a0*/  STL.64 [R1+0x2328], R6 ;  /* 0x0023280601007387 */ /* 0x008fe20000100a00 */
[----:B--2---:R0:W-:Y:S03]  /*223b0*/  STL.64 [R1+0x2320], R4 ;  /* 0x0023200401007387 */ /* 0x0041e60000100a00 */
[----:B0-----:R-:W2:Y:S01]  /*223c0*/  LDL.LU.64 R4, [R1+0x220] ;  /* 0x0002200001047983 */ /* 0x001ea20000300a00 */
[----:B------:R-:W3:Y:S03]  /*223d0*/  LDL.LU.64 R6, [R1+0x228] ;  /* 0x0002280001067983 */ /* 0x000ee60000300a00 */
[----:B---3--:R-:W-:Y:S01]  /*223e0*/  STL.64 [R1+0x2340], R6 ;  /* 0x0023400601007387 */ /* 0x008fe20000100a00 */
[----:B--2---:R0:W-:Y:S03]  /*223f0*/  STL.64 [R1+0x2338], R4 ;  /* 0x0023380401007387 */ /* 0x0041e60000100a00 */
[----:B0-----:R-:W2:Y:S01]  /*22400*/  LDL.LU.64 R4, [R1+0x260] ;  /* 0x0002600001047983 */ /* 0x001ea20000300a00 */
[----:B------:R-:W2:Y:S02]  /*22410*/  LDL.LU.64 R6, [R1+0x268] ;  /* 0x0002680001067983 */ /* 0x000ea40000300a00 */
[----:B------:R-:W3:Y:S02]  /*22420*/  LDL.LU R12, [R1+0x110] ;  /* 0x00011000010c7983 */ /* 0x000ee40000300800 */
[----:B------:R-:W3:Y:S01]  /*22430*/  LDL.LU R13, [R1+0x114] ;  /* 0x00011400010d7983 */ /* 0x000ee20000300800 */
[----:B------:R-:W3:Y:S01]  /*22440*/  LDL.LU R14, [R1+0x118] ;  /* 0x00011800010e7983 */ /* 0x000ee20000300800 */
[----:B------:R-:W3:Y:S02]  /*22450*/  LDL.LU R15, [R1+0x11c] ;  /* 0x00011c00010f7983 */ /* 0x000ee40000300800 */
[----:B------:R-:W4:Y:S02]  /*22460*/  LDL.LU.64 R10, [R1+0x2378] ;  /* 0x00237800010a7983 */ /* 0x000f240000300a00 */
[----:B------:R-:W4:Y:S01]  /*22470*/  LDL.LU.64 R8, [R1+0x2370] ;  /* 0x0023700001087983 */ /* 0x000f220000300a00 */
[----:B------:R-:W-:Y:S01]  /*22480*/  STL.64 [R1+0x1f0], R24 ;  /* 0x0001f01801007387 */ /* 0x000fe20000100a00 */
[----:B------:R0:W-:Y:S03]  /*22490*/  STL.64 [R1+0x1f8], R26 ;  /* 0x0001f81a01007387 */ /* 0x0001e60000100a00 */
[----:B0-----:R-:W3:Y:S01]  /*224a0*/  LDL.LU.64 R26, [R1+0x2368] ;  /* 0x00236800011a7983 */ /* 0x001ee20000300a00 */
[----:B------:R-:W4:Y:S02]  /*224b0*/  LDL.LU.64 R24, [R1+0x2360] ;  /* 0x0023600001187983 */ /* 0x000f240000300a00 */
[C---:B----4-:R-:W-:Y:S11]  /*224c0*/  HMMA.16816.F32.BF16 R8, R16.reuse, R24, R8 ;  /* 0x000000181008723c */ /* 0x050ff60000041808 */
[----:B------:R-:W-:Y:S11]  /*224d0*/  @!UPT UIADD3 URZ, URZ, URZ, URZ ;  /* 0x0000003f3f3ff290 */ /* 0x000ff6000fffe03f */
[----:B------:R-:W-:Y:S01]  /*224e0*/  @!UPT UIADD3 URZ, URZ, URZ, URZ ;  /* 0x0000003f3f3ff290 */ /* 0x000fe2000fffe03f */
[----:B------:R-:W-:Y:S01]  /*224f0*/  STL.64 [R1+0x1e0], R8 ;  /* 0x0001e00801007387 */ /* 0x000fe20000100a00 */
[----:B------:R0:W-:Y:S03]  /*22500*/  STL.64 [R1+0x1e8], R10 ;  /* 0x0001e80a01007387 */ /* 0x0001e60000100a00 */
[----:B0-----:R-:W4:Y:S01]  /*22510*/  LDL.LU.64 R10, [R1+0x2358] ;  /* 0x00235800010a7983 */ /* 0x001f220000300a00 */
[----:B------:R-:W2:Y:S02]  /*22520*/  LDL.LU.64 R8, [R1+0x2350] ;  /* 0x0023500001087983 */ /* 0x000ea40000300a00 */
[C---:B--2---:R-:W-:Y:S11]  /*22530*/  HMMA.16816.F32.BF16 R20, R16.reuse, R8, R20 ;  /* 0x000000081014723c */ /* 0x044ff60000041814 */
[----:B------:R-:W-:Y:S11]  /*22540*/  @!UPT UIADD3 URZ, URZ, URZ, URZ ;  /* 0x0000003f3f3ff290 */ /* 0x000ff6000fffe03f */
[----:B------:R-:W-:Y:S01]  /*22550*/  @!UPT UIADD3 URZ, URZ, URZ, URZ ;  /* 0x0000003f3f3ff290 */ /* 0x000fe2000fffe03f */
[----:B------:R0:W-:Y:S01]  /*22560*/  STL.64 [R1+0x1d0], R20 ;  /* 0x0001d01401007387 */ /* 0x0001e20000100a00 */
[----:B------:R1:W-:Y:S03]  /*22570*/  STL.64 [R1+0x1d8], R22 ;  /* 0x0001d81601007387 */ /* 0x0003e60000100a00 */
[----:B0-----:R-:W1:Y:S02]  /*22580*/  LDL.LU.64 R20, [R1+0x2348] ;  /* 0x0023480001147983 */ /* 0x001e640000300a00 */
[C---:B-1----:R-:W-:Y:S02]  /*22590*/  HMMA.16816.F32.BF16 R20, R16.reuse, R20, R4 ;  /* 0x000000141014723c */ /* 0x042fe40000041804 */
        /* <DEDUP_REMOVED lines=24> */
[----:B------:R-:W-:Y:S01]  /*22720*/  STL.64 [R1+0x250], R20 ;  /* 0x0002501401007387 */ /* 0x000fe20000100a00 */
[----:B------:R0:W-:Y:S03]  /*22730*/  STL.64 [R1+0x258], R22 ;  /* 0x0002581601007387 */ /* 0x0001e60000100a00 */
[----:B0-----:R-:W2:Y:S01]  /*22740*/  LDL.LU.64 R22, [R1+0x22e8] ;  /* 0x0022e80001167983 */ /* 0x001ea20000300a00 */
[----:B------:R-:W2:Y:S02]  /*22750*/  LDL.LU.64 R20, [R1+0x22e0] ;  /* 0x0022e00001147983 */ /* 0x000ea40000300a00 */
[----:B--2---:R-:W-:Y:S01]  /*22760*/  HMMA.16816.F32.BF16 R16, R16, R4, R20 ;  /* 0x000000041010723c */ /* 0x004fe20000041814 */
[----:B------:R-:W2:Y:S01]  /*22770*/  LDL.LU.64 R22, [R1+0x22d8] ;  /* 0x0022d80001167983 */ /* 0x000ea20000300a00 */
[----:B------:R-:W2:Y:S02]  /*22780*/  LDL.LU.64 R20, [R1+0x22d0] ;  /* 0x0022d00001147983 */ /* 0x000ea40000300a00 */
[----:B------:R0:W-:Y:S02]  /*22790*/  STL.64 [R1+0x2280], R6 ;  /* 0x0022800601007387 */ /* 0x0001e40000100a00 */
[----:B0-----:R-:W2:Y:S11]  /*227a0*/  LDL.64 R6, [R1+0x48] ;  /* 0x0000480001067983 */ /* 0x001eb60000100a00 */
[----:B------:R-:W-:Y:S06]  /*227b0*/  @!UPT UIADD3 URZ, URZ, URZ, URZ ;  /* 0x0000003f3f3ff290 */ /* 0x000fec000fffe03f */
[----:B------:R-:W-:Y:S01]  /*227c0*/  STL.64 [R1+0x240], R16 ;  /* 0x0002401001007387 */ /* 0x000fe20000100a00 */
[----:B------:R-:W-:Y:S03]  /*227d0*/  STL.64 [R1+0x248], R18 ;  /* 0x0002481201007387 */ /* 0x000fe60000100a00 */
[----:B--2---:R0:W-:Y:S01]  /*227e0*/  STL.64 [R1+0x2298], R6 ;  /* 0x0022980601007387 */ /* 0x0041e20000100a00 */
[----:B------:R-:W2:Y:S02]  /*227f0*/  LDL.LU R4, [R1+0x120] ;  /* 0x0001200001047983 */ /* 0x000ea40000300800 */
[----:B------:R-:W2:Y:S01]  /*22800*/  LDL.LU R5, [R1+0x124] ;  /* 0x0001240001057983 */ /* 0x000ea20000300800 */
[----:B0-----:R-:W2:Y:S01]  /*22810*/  LDL.LU R6, [R1+0x128] ;  /* 0x0001280001067983 */ /* 0x001ea20000300800 */
[----:B------:R-:W2:Y:S02]  /*22820*/  LDL.LU R7, [R1+0x12c] ;  /* 0x00012c0001077983 */ /* 0x000ea40000300800 */
[----:B------:R-:W2:Y:S02]  /*22830*/  LDL R18, [R1+0x68] ;  /* 0x0000680001127983 */ /* 0x000ea40000100800 */
[----:B------:R-:W2:Y:S02]  /*22840*/  LDL R19, [R1+0x6c] ;  /* 0x00006c0001137983 */ /* 0x000ea40000100800 */
[----:B--2---:R0:W-:Y:S04]  /*22850*/  STL.64 [R1+0x22b8], R18 ;  /* 0x0022b81201007387 */ /* 0x0041e80000100a00 */
[----:B0-----:R-:W2:Y:S02]  /*22860*/  LDL.64 R18, [R1+0xa8] ;  /* 0x0000a80001127983 */ /* 0x001ea40000100a00 */
[C---:B--2---:R-:W-:Y:S11]  /*22870*/  HMMA.16816.F32.BF16 R4, R20.reuse, R18, R4 ;  /* 0x000000121404723c */ /* 0x044ff60000041804 */
[----:B------:R-:W-:Y:S11]  /*22880*/  @!UPT UIADD3 URZ, URZ, URZ, URZ ;  /* 0x0000003f3f3ff290 */ /* 0x000ff6000fffe03f */
[----:B------:R-:W-:Y:S01]  /*22890*/  @!UPT UIADD3 URZ, URZ, URZ, URZ ;  /* 0x0000003f3f3ff290 */ /* 0x000fe2000fffe03f */
[----:B------:R-:W-:Y:S01]  /*228a0*/  STL.64 [R1+0x320], R4 ;  /* 0x0003200401007387 */ /* 0x000fe20000100a00 */
[----:B------:R0:W-:Y:S03]  /*228b0*/  STL.64 [R1+0x328], R6 ;  /* 0x0003280601007387 */ /* 0x0001e60000100a00 */
[----:B0-----:R-:W2:Y:S01]  /*228c0*/  LDL.64 R6, [R1+0x58] ;  /* 0x0000580001067983 */ /* 0x001ea20000100a00 */
[----:B---3--:R-:W-:Y:S03]  /*228d0*/  HMMA.16816.F32.BF16 R12, R20, R26, R12 ;  /* 0x0000001a140c723c */ /* 0x008fe6000004180c */
[----:B--2---:R-:W-:Y:S11]  /*228e0*/  STL.64 [R1+0x22b0], R6 ;  /* 0x0022b00601007387 */ /* 0x004ff60000100a00 */
[----:B------:R-:W-:Y:S09]  /*228f0*/  @!UPT UIADD3 URZ, URZ, URZ, URZ ;  /* 0x0000003f3f3ff290 */ /* 0x000ff2000fffe03f */
[----:B------:R0:W-:Y:S02]  /*22900*/  STL.64 [R1+0x310], R12 ;  /* 0x0003100c01007387 */ /* 0x0001e40000100a00 */
[----:B------:R1:W-:Y:S02]  /*22910*/  STL.64 [R1+0x318], R14 ;  /* 0x0003180e01007387 */ /* 0x0003e40000100a00 */
[----:B------:R2:W-:Y:S01]  /*22920*/  STL.64 [R1+0x2248], R26 ;  /* 0x0022481a01007387 */ /* 0x0005e20000100a00 */
[----:B0-----:R-:W3:Y:S01]  /*22930*/  LDL.LU R12, [R1+0xf0] ;  /* 0x0000f000010c7983 */ /* 0x001ee20000300800 */
[----:B------:R-:W3:Y:S02]  /*22940*/  LDL.LU R13, [R1+0xf4] ;  /* 0x0000f400010d7983 */ /* 0x000ee40000300800 */
[----:B-1----:R-:W3:Y:S02]  /*22950*/  LDL.LU R14, [R1+0xf8] ;  /* 0x0000f800010e7983 */ /* 0x002ee40000300800 */
[----:B------:R-:W3:Y:S02]  /*22960*/  LDL.LU R15, [R1+0xfc] ;  /* 0x0000fc00010f7983 */ /* 0x000ee40000300800 */
[----:B------:R-:W-:-:S02]  /*22970*/  IMAD.MOV.U32 R4, RZ, RZ, R19 ;  /* 0x000000ffff047224 */ /* 0x000fc400078e0013 */
[----:B------:R-:W-:Y:S02]  /*22980*/  IMAD.MOV.U32 R5, RZ, RZ, R18 ;  /* 0x000000ffff057224 */ /* 0x000fe400078e0012 */
[----:B--2---:R-:W-:Y:S02]  /*22990*/  IMAD.MOV.U32 R27, RZ, RZ, R4 ;  /* 0x000000ffff1b7224 */ /* 0x004fe400078e0004 */
[----:B------:R-:W-:Y:S01]  /*229a0*/  IMAD.MOV.U32 R26, RZ, RZ, R5 ;  /* 0x000000ffff1a7224 */ /* 0x000fe200078e0005 */
[----:B---3--:R-:W-:Y:S01]  /*229b0*/  STL.64 [R1+0x22c8], R14 ;  /* 0x0022c80e01007387 */ /* 0x008fe20000100a00 */
[----:B------:R0:W-:Y:S03]  /*229c0*/  STL.64 [R1+0x22c0], R12 ;  /* 0x0022c00c01007387 */ /* 0x0001e60000100a00 */
[----:B0-----:R-:W4:Y:S01]  /*229d0*/  LDL.LU R12, [R1+0x100] ;  /* 0x00010000010c7983 */ /* 0x001f220000300800 */
[----:B------:R-:W4:Y:S02]  /*229e0*/  LDL.LU R13, [R1+0x104] ;  /* 0x00010400010d7983 */ /* 0x000f240000300800 */
[----:B------:R-:W4:Y:S02]  /*229f0*/  LDL.LU R14, [R1+0x108] ;  /* 0x00010800010e7983 */ /* 0x000f240000300800 */
[----:B------:R-:W4:Y:S01]  /*22a00*/  LDL.LU R15, [R1+0x10c] ;  /* 0x00010c00010f7983 */ /* 0x000f220000300800 */
[----:B------:R-:W2:Y:S01]  /*22a10*/  LDL.64 R18, [R1+0x78] ;  /* 0x0000780001127983 */ /* 0x000ea20000100a00 */
[----:B------:R-:W3:Y:S02]  /*22a20*/  LDL.LU R4, [R1+0xe0] ;  /* 0x0000e00001047983 */ /* 0x000ee40000300800 */
[----:B------:R-:W3:Y:S02]  /*22a30*/  LDL.LU R5, [R1+0xe4] ;  /* 0x0000e40001057983 */ /* 0x000ee40000300800 */
[----:B------:R-:W3:Y:S01]  /*22a40*/  LDL.LU R6, [R1+0xe8] ;  /* 0x0000e80001067983 */ /* 0x000ee20000300800 */
[----:B------:R-:W3:Y:S01]  /*22a50*/  LDL.LU R7, [R1+0xec] ;  /* 0x0000ec0001077983 */ /* 0x000ee20000300800 */
[----:B------:R0:W-:Y:S02]  /*22a60*/  STL.64 [R1+0x2278], R26 ;  /* 0x0022781a01007387 */ /* 0x0001e40000100a00 */
[----:B------:R-:W2:Y:S02]  /*22a70*/  LDL.LU R24, [R1+0xb0] ;  /* 0x0000b00001187983 */ /* 0x000ea40000300800 */
[----:B------:R-:W2:Y:S01]  /*22a80*/  LDL.LU R25, [R1+0xb4] ;  /* 0x0000b40001197983 */ /* 0x000ea20000300800 */
[----:B0-----:R-:W2:Y:S01]  /*22a90*/  LDL.LU R26, [R1+0xb8] ;  /* 0x0000b800011a7983 */ /* 0x001ea20000300800 */
[----:B------:R-:W2:Y:S03]  /*22aa0*/  LDL.LU R27, [R1+0xbc] ;  /* 0x0000bc00011b7983 */ /* 0x000ea60000300800 */
[----:B--2---:R-:W-:Y:S01]  /*22ab0*/  STL.64 [R1+0x2290], R26 ;  /* 0x0022901a01007387 */ /* 0x004fe20000100a00 */
[----:B------:R0:W-:Y:S03]  /*22ac0*/  STL.64 [R1+0x2288], R24 ;  /* 0x0022881801007387 */ /* 0x0001e60000100a00 */
[----:B0-----:R-:W2:Y:S01]  /*22ad0*/  LDL.LU R24, [R1+0xc0] ;  /* 0x0000c00001187983 */ /* 0x001ea20000300800 */
[----:B------:R-:W2:Y:S02]  /*22ae0*/  LDL.LU R25, [R1+0xc4] ;  /* 0x0000c40001197983 */ /* 0x000ea40000300800 */
[----:B------:R-:W2:Y:S02]  /*22af0*/  LDL.LU R26, [R1+0xc8] ;  /* 0x0000c800011a7983 */ /* 0x000ea40000300800 */
[----:B------:R-:W2:Y:S01]  /*22b00*/  LDL.LU R27, [R1+0xcc] ;  /* 0x0000cc00011b7983 */ /* 0x000ea20000300800 */
[C---:B----4-:R-:W-:Y:S01]  /*22b10*/  HMMA.16816.F32.BF16 R12, R20.reuse, R10, R12 ;  /* 0x0000000a140c723c */ /* 0x050fe2000004180c */
[----:B--2---:R-:W-:Y:S01]  /*22b20*/  STL.64 [R1+0x22a8], R26 ;  /* 0x0022a81a01007387 */ /* 0x004fe20000100a00 */
[----:B------:R0:W-:Y:S03]  /*22b30*/  STL.64 [R1+0x22a0], R24 ;  /* 0x0022a01801007387 */ /* 0x0001e60000100a00 */
[----:B0-----:R-:W2:Y:S01]  /*22b40*/  LDL.LU R24, [R1+0xd0] ;  /* 0x0000d00001187983 */ /* 0x001ea20000300800 */
[----:B------:R-:W2:Y:S02]  /*22b50*/  LDL.LU R25, [R1+0xd4] ;  /* 0x0000d40001197983 */ /* 0x000ea40000300800 */
[----:B------:R-:W2:Y:S02]  /*22b60*/  LDL.LU R26, [R1+0xd8] ;  /* 0x0000d800011a7983 */ /* 0x000ea40000300800 */
[----:B------:R-:W2:Y:S11]  /*22b70*/  LDL.LU R27, [R1+0xdc] ;  /* 0x0000dc00011b7983 */ /* 0x000eb60000300800 */
[----:B------:R-:W-:Y:S02]  /*22b80*/  @!UPT UIADD3 URZ, URZ, URZ, URZ ;  /* 0x0000003f3f3ff290 */ /* 0x000fe4000fffe03f */
[----:B------:R-:W-:Y:S01]  /*22b90*/  STL.64 [R1+0x300], R12 ;  /* 0x0003000c01007387 */ /* 0x000fe20000100a00 */
[----:B------:R0:W-:Y:S03]  /*22ba0*/  STL.64 [R1+0x308], R14 ;  /* 0x0003080e01007387 */ /* 0x0001e60000100a00 */
[----:B0-----:R-:W4:Y:S01]  /*22bb0*/  LDL.LU.64 R14, [R1+0x22c8] ;  /* 0x0022c800010e7983 */ /* 0x001f220000300a00 */
[----:B------:R-:W4:Y:S02]  /*22bc0*/  LDL.LU.64 R12, [R1+0x22c0] ;  /* 0x0022c000010c7983 */ /* 0x000f240000300a00 */
[----:B------:R0:W-:Y:S02]  /*22bd0*/  STL.64 [R1+0x2240], R10 ;  /* 0x0022400a01007387 */ /* 0x0001e40000100a00 */
[----:B------:R-:W2:Y:S01]  /*22be0*/  LDL.LU R8, [R1] ;  /* 0x0000000001087983 */ /* 0x000ea20000300800 */
[----:B------:R-:W2:Y:S04]  /*22bf0*/  LDL.LU R9, [R1+0x4] ;  /* 0x0000040001097983 */ /* 0x000ea80000300800 */
[----:B0-----:R-:W2:Y:S01]  /*22c00*/  LDL.LU R10, [R1+0x8] ;  /* 0x00000800010a7983 */ /* 0x001ea20000300800 */
[----:B------:R-:W2:Y:S01]  /*22c10*/  LDL.LU R11, [R1+0xc] ;  /* 0x00000c00010b7983 */ /* 0x000ea20000300800 */
[C---:B----4-:R-:W-:Y:S02]  /*22c20*/  HMMA.16816.F32.BF16 R12, R20.reuse, R18, R12 ;  /* 0x00000012140c723c */ /* 0x050fe4000004180c */
[----:B--2---:R-:W-:Y:S01]  /*22c30*/  STL.64 [R1+0x2258], R10 ;  /* 0x0022580a01007387 */ /* 0x004fe20000100a00 */
[----:B------:R0:W-:Y:S03]  /*22c40*/  STL.64 [R1+0x2250], R8 ;  /* 0x0022500801007387 */ /* 0x0001e60000100a00 */
[----:B0-----:R-:W2:Y:S01]  /*22c50*/  LDL.LU R8, [R1+0x10] ;  /* 0x0000100001087983 */ /* 0x001ea20000300800 */
[----:B------:R-:W2:Y:S11]  /*22c60*/  LDL.LU R9, [R1+0x14] ;  /* 0x0000140001097983 */ /* 0x000eb60000300800 */
[----:B------:R-:W-:Y:S05]  /*22c70*/  @!UPT UIADD3 URZ, URZ, URZ, URZ ;  /* 0x0000003f3f3ff290 */ /* 0x000fea000fffe03f */
[----:B------:R-:W-:Y:S02]  /*22c80*/  STL.64 [R1+0x2f0], R12 ;  /* 0x0002f00c01007387 */ /* 0x000fe40000100a00 */
[----:B------:R0:W-:Y:S02]  /*22c90*/  STL.64 [R1+0x2f8], R14 ;  /* 0x0002f80e01007387 */ /* 0x0001e40000100a00 */
[----:B0-----:R-:W-:Y:S02]  /*22ca0*/  IMAD.MOV.U32 R15, RZ, RZ, R18 ;  /* 0x000000ffff0f7224 */ /* 0x001fe400078e0012 */
[----:B------:R-:W-:Y:S02]  /*22cb0*/  IMAD.MOV.U32 R14, RZ, RZ, R19 ;  /* 0x000000ffff0e7224 */ /* 0x000fe400078e0013 */
[----:B------:R-:W3:Y:S02]  /*22cc0*/  LDL.LU.64 R18, [R1+0x22b8] ;  /* 0x0022b80001127983 */ /* 0x000ee40000300a00 */
[C---:B---3--:R-:W-:Y:S11]  /*22cd0*/  HMMA.16816.F32.BF16 R4, R20.reuse, R18, R4 ;  /* 0x000000121404723c */ /* 0x048ff60000041804 */
[----:B------:R-:W-:Y:S11]  /*22ce0*/  @!UPT UIADD3 URZ, URZ, URZ, URZ ;  /* 0x0000003f3f3ff290 */ /* 0x000ff6000fffe03f */
[----:B------:R-:W-:Y:S01]  /*22cf0*/  @!UPT UIADD3 URZ, URZ, URZ, URZ ;  /* 0x0000003f3f3ff290 */ /* 0x000fe2000fffe03f */
[----:B------:R-:W-:Y:S01]  /*22d00*/  STL.64 [R1+0x2e0], R4 ;  /* 0x0002e00401007387 */ /* 0x000fe20000100a00 */
[----:B------:R0:W-:Y:S03]  /*22d10*/  STL.64 [R1+0x2e8], R6 ;  /* 0x0002e80601007387 */ /* 0x0001e60000100a00 */
[----:B0-----:R-:W3:Y:S02]  /*22d20*/  LDL.LU.64 R6, [R1+0x22b0] ;  /* 0x0022b00001067983 */ /* 0x001ee40000300a00 */
[C---:B---3--:R-:W-:Y:S01]  /*22d30*/  HMMA.16816.F32.BF16 R24, R20.reuse, R6, R24 ;  /* 0x000000061418723c */ /* 0x048fe20000041818 */
[----:B------:R-:W-:Y:S02]  /*22d40*/  IMAD.MOV.U32 R17, RZ, RZ, R6 ;  /* 0x000000ffff117224 */ /* 0x000fe400078e0006 */
[----:B------:R-:W-:Y:S11]  /*22d50*/  IMAD.MOV.U32 R16, RZ, RZ, R7 ;  /* 0x000000ffff107224 */ /* 0x000ff600078e0007 */
[----:B------:R-:W-:Y:S09]  /*22d60*/  @!UPT UIADD3 URZ, URZ, URZ, URZ ;  /* 0x0000003f3f3ff290 */ /* 0x000ff2000fffe03f */
[----:B------:R-:W-:Y:S01]  /*22d70*/  STL.64 [R1+0x2d0], R24 ;  /* 0x0002d01801007387 */ /* 0x000fe20000100a00 */
[----:B------:R0:W-:Y:S03]  /*22d80*/  STL.64 [R1+0x2d8], R26 ;  /* 0x0002d81a01007387 */ /* 0x0001e60000100a00 */
[----:B0-----:R-:W3:Y:S01]  /*22d90*/  LDL.LU.64 R26, [R1+0x22a8] ;  /* 0x0022a800011a7983 */ /* 0x001ee20000300a00 */
[----:B------:R-:W3:Y:S02]  /*22da0*/  LDL.LU.64 R24, [R1+0x22a0] ;  /* 0x0022a00001187983 */ /* 0x000ee40000300a00 */
[----:B------:R-:W3:Y:S02]  /*22db0*/  LDL.LU.64 R6, [R1+0x2298] ;  /* 0x0022980001067983 */ /* 0x000ee40000300a00 */
[----:B---3--:R-:W-:Y:S01]  /*22dc0*/  HMMA.16816.F32.BF16 R24, R20, R6, R24 ;  /* 0x000000061418723c */ /* 0x008fe20000041818 */
[----:B------:R-:W-:-:S02]  /*22dd0*/  IMAD.MOV.U32 R13, RZ, RZ, R6 ;  /* 0x000000ffff0d7224 */ /* 0x000fc400078e0006 */
[----:B------:R-:W-:Y:S11]  /*22de0*/  IMAD.MOV.U32 R12, RZ, RZ, R7 ;  /* 0x000000ffff0c7224 */ /* 0x000ff600078e0007 */
[----:B------:R-:W-:Y:S09]  /*22df0*/  @!UPT UIADD3 URZ, URZ, URZ, URZ ;  /* 0x0000003f3f3ff290 */ /* 0x000ff2000fffe03f */
[----:B------:R-:W-:Y:S01]  /*22e00*/  STL.64 [R1+0x2c0], R24 ;  /* 0x0002c01801007387 */ /* 0x000fe20000100a00 */
[----:B------:R0:W-:Y:S03]  /*22e10*/  STL.64 [R1+0x2c8], R26 ;  /* 0x0002c81a01007387 */ /* 0x0001e60000100a00 */
[----:B0-----:R-:W3:Y:S01]  /*22e20*/  LDL.LU.64 R26, [R1+0x2290] ;  /* 0x00229000011a7983 */ /* 0x001ee20000300a00 */
[----:B------:R-:W3:Y:S02]  /*22e30*/  LDL.LU.64 R24, [R1+0x2288] ;  /* 0x0022880001187983 */ /* 0x000ee40000300a00 */
[----:B------:R-:W3:Y:S02]  /*22e40*/  LDL.LU.64 R6, [R1+0x2280] ;  /* 0x0022800001067983 */ /* 0x000ee40000300a00 */
[----:B------:R-:W-:Y:S02]  /*22e50*/  IMAD.MOV.U32 R10, RZ, RZ, R28 ;  /* 0x000000ffff0a7224 */ /* 0x000fe400078e001c */
[----:B------:R-:W-:Y:S01]  /*22e60*/  IMAD.MOV.U32 R11, RZ, RZ, R3 ;  /* 0x000000ffff0b7224 */ /* 0x000fe200078e0003 */
[----:B---3--:R-:W-:Y:S01]  /*22e70*/  HMMA.16816.F32.BF16 R20, R20, R6, R24 ;  /* 0x000000061414723c */ /* 0x008fe20000041818 */
[----:B------:R-:W2:Y:S01]  /*22e80*/  LDL.LU.64 R26, [R1+0x2278] ;  /* 0x00227800011a7983 */ /* 0x000ea20000300a00 */
[----:B------:R-:W-:-:S02]  /*22e90*/  IMAD.MOV.U32 R28, RZ, RZ, R6 ;  /* 0x000000ffff1c7224 */ /* 0x000fc400078e0006 */
[----:B------:R-:W-:Y:S11]  /*22ea0*/  IMAD.MOV.U32 R3, RZ, RZ, R7 ;  /* 0x000000ffff037224 */ /* 0x000ff600078e0007 */
[----:B------:R-:W-:Y:S08]  /*22eb0*/  @!UPT UIADD3 URZ, URZ, URZ, URZ ;  /* 0x0000003f3f3ff290 */ /* 0x000ff0000fffe03f */
[----:B------:R0:W-:Y:S01]  /*22ec0*/  STL.64 [R1+0x2a0], R20 ;  /* 0x0002a01401007387 */ /* 0x0001e20000100a00 */
[----:B------:R1:W-:Y:S02]  /*22ed0*/  STL.64 [R1+0x2a8], R22 ;  /* 0x0002a81601007387 */ /* 0x0003e40000100a00 */
[----:B------:R-:W2:Y:S02]  /*22ee0*/  LDL.LU.64 R6, [R1+0x2270] ;  /* 0x0022700001067983 */ /* 0x000ea40000300a00 */
[----:B------:R-:W2:Y:S01]  /*22ef0*/  LDL.LU.64 R4, [R1+0x2268] ;  /* 0x0022680001047983 */ /* 0x000ea20000300a00 */
[----:B0-----:R-:W3:Y:S01]  /*22f00*/  LDL.LU R20, [R1+0x20] ;  /* 0x0000200001147983 */ /* 0x001ee20000300800 */
[----:B------:R-:W3:Y:S02]  /*22f10*/  LDL.LU R21, [R1+0x24] ;  /* 0x0000240001157983 */ /* 0x000ee40000300800 */
[----:B-1----:R-:W-:Y:S02]  /*22f20*/  IMAD.MOV.U32 R22, RZ, RZ, R2 ;  /* 0x000000ffff167224 */ /* 0x002fe400078e0002 */
[----:B------:R-:W4:Y:S01]  /*22f30*/  LDL.LU R2, [R1+0x2260] ;  /* 0x0022600001027983 */ /* 0x000f220000300800 */
[C---:B--2---:R-:W-:Y:S03]  /*22f40*/  HMMA.16816.F32.BF16 R24, R4.reuse, R26, R8 ;  /* 0x0000001a0418723c */ /* 0x044fe60000041808 */
[----:B------:R-:W2:Y:S01]  /*22f50*/  LDL.LU.64 R10, [R1+0x2258] ;  /* 0x00225800010a7983 */ /* 0x000ea20000300a00 */
[----:B------:R-:W2:Y:S11]  /*22f60*/  LDL.LU.64 R8, [R1+0x2250] ;  /* 0x0022500001087983 */ /* 0x000eb60000300a00 */
[----:B------:R-:W-:Y:S08]  /*22f70*/  @!UPT UIADD3 URZ, URZ, URZ, URZ ;  /* 0x0000003f3f3ff290 */ /* 0x000ff0000fffe03f */
[----:B------:R-:W-:Y:S01]  /*22f80*/  STL.64 [R1+0x370], R24 ;  /* 0x0003701801007387 */ /* 0x000fe20000100a00 */
[----:B------:R0:W-:Y:S03]  /*22f90*/  STL.64 [R1+0x378], R26 ;  /* 0x0003781a01007387 */ /* 0x0001e60000100a00 */
[----:B0-----:R-:W2:Y:S01]  /*22fa0*/  LDL.LU.64 R26, [R1+0x2248] ;  /* 0x00224800011a7983 */ /* 0x001ea20000300a00 */
[----:B------:R-:W-:Y:S01]  /*22fb0*/  IMAD.MOV.U32 R23, RZ, RZ, R0 ;  /* 0x000000ffff177224 */ /* 0x000fe200078e0000 */
[C---:B--2---:R-:W-:Y:S02]  /*22fc0*/  HMMA.16816.F32.BF16 R24, R4.reuse, R26, R8 ;  /* 0x0000001a0418723c */ /* 0x044fe40000041808 */
[----:B------:R-:W2:Y:S11]  /*22fd0*/  LDL.LU.64 R10, [R1+0x2240] ;  /* 0x00224000010a7983 */ /* 0x000eb60000300a00 */
[----:B------:R-:W-:Y:S10]  /*22fe0*/  @!UPT UIADD3 URZ, URZ, URZ, URZ ;  /* 0x0000003f3f3ff290 */ /* 0x000ff4000fffe03f */
[----:B------:R-:W-:Y:S01]  /*22ff0*/  STL.64 [R1+0x360], R24 ;  /* 0x0003601801007387 */ /* 0x000fe20000100a00 */
[----:B------:R0:W-:Y:S02]  /*23000*/  STL [R1+0x368], R26 ;  /* 0x0003681a01007387 */ /* 0x0001e40000100800 */
[----:B------:R-:W-:Y:S02]  /*23010*/  IMAD.MOV.U32 R0, RZ, RZ, R27 ;  /* 0x000000ffff007224 */ /* 0x000fe400078e001b */
[----:B0-----:R-:W2:Y:S01]  /*23020*/  LDL.LU.64 R26, [R1+0x2238] ;  /* 0x00223800011a7983 */ /* 0x001ea20000300a00 */
[----:B------:R-:W2:Y:S02]  /*23030*/  LDL.LU.64 R24, [R1+0x2230] ;  /* 0x0022300001187983 */ /* 0x000ea40000300a00 */
[----:B------:R-:W-:Y:S01]  /*23040*/  STL [R1+0x2000], R0 ;  /* 0x0020000001007387 */ /* 0x000fe20000100800 */
[----:B--2---:R-:W-:Y:S01]  /*23050*/  HMMA.16816.F32.BF16 R24, R4, R10, R24 ;  /* 0x0000000a0418723c */ /* 0x004fe20000041818 */
[----:B------:R-:W2:Y:S01]  /*23060*/  LDL.LU.64 R10, [R1+0x2228] ;  /* 0x00222800010a7983 */ /* 0x000ea20000300a00 */
[----:B------:R-:W2:Y:S11]  /*23070*/  LDL.LU.64 R8, [R1+0x2220] ;  /* 0x0022200001087983 */ /* 0x000eb60000300a00 */
[----:B------:R-:W-:Y:S10]  /*23080*/  @!UPT UIADD3 URZ, URZ, URZ, URZ ;  /* 0x0000003f3f3ff290 */ /* 0x000ff4000fffe03f */
[----:B------:R-:W-:Y:S01]  /*23090*/  STL.64 [R1+0x350], R24 ;  /* 0x0003501801007387 */ /* 0x000fe20000100a00 */
[----:B------:R0:W-:Y:S02]  /*230a0*/  STL.64 [R1+0x358], R26 ;  /* 0x0003581a01007387 */ /* 0x0001e40000100a00 */
[----:B0-----:R-:W-:Y:S02]  /*230b0*/  IMAD.MOV.U32 R26, RZ, RZ, R17 ;  /* 0x000000ffff1a7224 */ /* 0x001fe400078e0011 */
[----:B------:R-:W-:-:S05]  /*230c0*/  IMAD.MOV.U32 R27, RZ, RZ, R16 ;  /* 0x000000ffff1b7224 */ /* 0x000fca00078e0010 */
[----:B------:R0:W-:Y:S02]  /*230d0*/  STL.64 [R1+0x2210], R26 ;  /* 0x0022101a01007387 */ /* 0x0001e40000100a00 */
[----:B0-----:R-:W-:Y:S02]  /*230e0*/  IMAD.MOV.U32 R26, RZ, RZ, R15 ;  /* 0x000000ffff1a7224 */ /* 0x001fe400078e000f */
[----:B------:R-:W-:-:S07]  /*230f0*/  IMAD.MOV.U32 R27, RZ, RZ, R14 ;  /* 0x000000ffff1b7224 */ /* 0x000fce00078e000e */
[C---:B--2---:R-:W-:Y:S01]  /*23100*/  HMMA.16816.F32.BF16 R24, R4.reuse, R26, R8 ;  /* 0x0000001a0418723c */ /* 0x044fe20000041808 */
[----:B----4-:R-:W0:Y:S04]  /*23110*/  LDSM.16.MT88.4 R8, [R2+0x1000] ;  /* 0x001000000208783b */ /* 0x010e280000004200 */
[----:B0-----:R-:W-:Y:S11]  /*23120*/  STL.64 [R1+0x2200], R10 ;  /* 0x0022000a01007387 */ /* 0x001ff60000100a00 */
[----:B------:R-:W-:Y:S07]  /*23130*/  @!UPT UIADD3 URZ, URZ, URZ, URZ ;  /* 0x0000003f3f3ff290 */ /* 0x000fee000fffe03f */
[----:B------:R-:W-:Y:S02]  /*23140*/  STL.64 [R1+0x340], R24 ;  /* 0x0003401801007387 */ /* 0x000fe40000100a00 */
[----:B------:R-:W-:Y:S02]  /*23150*/  STL.64 [R1+0x348], R26 ;  /* 0x0003481a01007387 */ /* 0x000fe40000100a00 */
[----:B------:R3:W-:Y:S02]  /*23160*/  STL.64 [R1+0x21f8], R8 ;  /* 0x0021f80801007387 */ /* 0x0007e40000100a00 */
[----:B---3--:R-:W-:Y:S07]  /*23170*/  HMMA.16816.F32.BF16 R8, R4, R18, R20 ;  /* 0x000000120408723c */ /* 0x008fee0000041814 */
[----:B------:R-:W-:-:S02]  /*23180*/  IMAD.MOV.U32 R22, RZ, RZ, R13 ;  /* 0x000000ffff167224 */ /* 0x000fc400078e000d */
[----:B------:R-:W-:Y:S02]  /*23190*/  IMAD.MOV.U32 R23, RZ, RZ, R12 ;  /* 0x000000ffff177224 */ /* 0x000fe400078e000c */
[----:B------:R-:W0:Y:S11]  /*231a0*/  LDSM.16.MT88.4 R12, [R2+0x1080] ;  /* 0x00108000020c783b */ /* 0x000e360000004200 */
[----:B------:R-:W-:Y:S01]  /*231b0*/  @!UPT UIADD3 URZ, URZ, URZ, URZ ;  /* 0x0000003f3f3ff290 */ /* 0x000fe2000fffe03f */
[----:B------:R-:W-:Y:S01]  /*231c0*/  STL.64 [R1+0x380], R8 ;  /* 0x0003800801007387 */ /* 0x000fe20000100a00 */
[----:B------:R-:W-:Y:S02]  /*231d0*/  STL.64 [R1+0x388], R10 ;  /* 0x0003880a01007387 */ /* 0x000fe40000100a00 */
[----:B------:R1:W-:Y:S02]  /*231e0*/  STL.64 [R1+0x2208], R22 ;  /* 0x0022081601007387 */ /* 0x0003e40000100a00 */
[----:B------:R-:W2:Y:S01]  /*231f0*/  LDL.LU R20, [R1+0x130] ;  /* 0x0001300001147983 */ /* 0x000ea20000300800 */
[----:B------:R-:W2:Y:S04]  /*23200*/  LDL.LU R21, [R1+0x134] ;  /* 0x0001340001157983 */ /* 0x000ea80000300800 */
[----:B-1----:R-:W2:Y:S01]  /*23210*/  LDL.LU R22, [R1+0x138] ;  /* 0x0001380001167983 */ /* 0x002ea20000300800 */
[----:B------:R-:W2:Y:S03]  /*23220*/  LDL.LU R23, [R1+0x13c] ;  /* 0x00013c0001177983 */ /* 0x000ea60000300800 */
[----:B0-----:R0:W-:Y:S01]  /*23230*/  STL [R1+0x2184], R12 ;  /* 0x0021840c01007387 */ /* 0x0011e20000100800 */
[----:B------:R1:W-:Y:S02]  /*23240*/  STL [R1+0x2180], R13 ;  /* 0x0021800d01007387 */ /* 0x0003e40000100800 */
[----:B------:R3:W-:Y:S02]  /*23250*/  STL [R1+0x217c], R14 ;  /* 0x00217c0e01007387 */ /* 0x0007e40000100800 */
[----:B------:R4:W-:Y:S02]  /*23260*/  STL [R1+0x2178], R15 ;  /* 0x0021780f01007387 */ /* 0x0009e40000100800 */
[----:B0-----:R-:W-:-:S02]  /*23270*/  IMAD.MOV.U32 R12, RZ, RZ, R29 ;  /* 0x000000ffff0c7224 */ /* 0x001fc400078e001d */
[----:B------:R-:W2:Y:S04]  /*23280*/  LDL.LU R29, [R1+0x2218] ;  /* 0x00221800011d7983 */ /* 0x000ea80000300800 */
[----:B------:R-:W0:Y:S01]  /*23290*/  S2R R19, SR_TID.X ;  /* 0x0000000000137919 */ /* 0x000e220000002100 */
[----:B-1----:R-:W2:Y:S02]  /*232a0*/  LDL.LU R13, [R1+0x144] ;  /* 0x00014400010d7983 */ /* 0x002ea40000300800 */
[----:B---3--:R-:W3:Y:S02]  /*232b0*/  LDL.LU R14, [R1+0x148] ;  /* 0x00014800010e7983 */ /* 0x008ee40000300800 */
[----:B----4-:R-:W3:Y:S01]  /*232c0*/  LDL.LU R15, [R1+0x14c] ;  /* 0x00014c00010f7983 */ /* 0x010ee20000300800 */
[C---:B0-----:R-:W-:Y:S01]  /*232d0*/  LOP3.LUT R18, R19.reuse, 0x7, RZ, 0xc0, !PT ;  /* 0x0000000713127812 */ /* 0x041fe200078ec0ff */
[----:B------:R-:W-:-:S04]  /*232e0*/  IMAD.SHL.U32 R25, R19, 0x2, RZ ;  /* 0x0000000213197824 */ /* 0x000fc800078e00ff */
[----:B------:R-:W-:-:S05]  /*232f0*/  IMAD R0, R18, 0x110, RZ ;  /* 0x0000011012007824 */ /* 0x000fca00078e02ff */
[----:B------:R-:W-:-:S04]  /*23300*/  LOP3.LUT R8, R0, 0x30, R25, 0x78, !PT ;  /* 0x0000003000087812 */ /* 0x000fc800078e7819 */
[----:B------:R-:W-:-:S05]  /*23310*/  LOP3.LUT R8, R8, 0x40, RZ, 0x3c, !PT ;  /* 0x0000004008087812 */ /* 0x000fca00078e3cff */
[----:B------:R-:W-:Y:S04]  /*23320*/  LDSM.16.M88.4 R24, [R8+0x8000] ;  /* 0x008000000818783b */ /* 0x000fe80000000200 */
[----:B--2---:R-:W0:Y:S04]  /*23330*/  LDSM.16.MT88.4 R16, [R29+0x2000] ;  /* 0x002000001d10783b */ /* 0x004e280000004200 */
[----:B0-----:R-:W-:Y:S01]  /*23340*/  STL.64 [R1+0x20b8], R18 ;  /* 0x0020b81201007387 */ /* 0x001fe20000100a00 */
[----:B------:R-:W-:Y:S02]  /*23350*/  STL.64 [R1+0x20b0], R16 ;  /* 0x0020b01001007387 */ /* 0x000fe40000100a00 */
[----:B------:R-:W-:Y:S02]  /*23360*/  STL.64 [R1+0x20], R24 ;  /* 0x0000201801007387 */ /* 0x000fe40000100a00 */
[----:B------:R0:W-:Y:S02]  /*23370*/  STL.64 [R1+0x28], R26 ;  /* 0x0000281a01007387 */ /* 0x0001e40000100a00 */
[----:B0-----:R-:W2:Y:S01]  /*23380*/  LDL.LU.64 R26, [R1+0x2210] ;  /* 0x00221000011a7983 */ /* 0x001ea20000300a00 */
[----:B------:R-:W-:-:S02]  /*23390*/  IMAD.MOV.U32 R19, RZ, RZ, R3 ;  /* 0x000000ffff137224 */ /* 0x000fc400078e0003 */
[----:B------:R-:W-:Y:S01]  /*233a0*/  IMAD.MOV.U32 R18, RZ, RZ, R28 ;  /* 0x000000ffff127224 */ /* 0x000fe200078e001c */
[----:B--2---:R-:W-:Y:S01]  /*233b0*/  HMMA.16816.F32.BF16 R20, R4, R26, R20 ;  /* 0x0000001a0414723c */ /* 0x004fe20000041814 */
[----:B------:R-:W0:Y:S11]  /*233c0*/  LDSM.16.M88.4 R24, [R8+0x8800] ;  /* 0x008800000818783b */ /* 0x000e360000000200 */
[----:B------:R-:W-:Y:S11]  /*233d0*/  @!UPT UIADD3 URZ, URZ, URZ, URZ ;  /* 0x0000003f3f3ff290 */ /* 0x000ff6000fffe03f */
[----:B------:R-:W-:Y:S01]  /*233e0*/  @!UPT UIADD3 URZ, URZ, URZ, URZ ;  /* 0x0000003f3f3ff290 */ /* 0x000fe2000fffe03f */
[----:B------:R-:W-:Y:S02]  /*233f0*/  IMAD.MOV.U32 R3, RZ, RZ, R23 ;  /* 0x000000ffff037224 */ /* 0x000fe400078e0017 */
[----:B------:R-:W-:Y:S01]  /*23400*/  IMAD.MOV.U32 R28, RZ, RZ, R22 ;  /* 0x000000ffff1c7224 */ /* 0x000fe200078e0016 */
[----:B------:R-:W-:Y:S02]  /*23410*/  STL.64 [R1+0x390], R20 ;  /* 0x0003901401007387 */ /* 0x000fe40000100a00 */
[----:B------:R-:W-:Y:S02]  /*23420*/  STL [R1+0x2008], R3 ;  /* 0x0020080301007387 */ /* 0x000fe40000100800 */
[----:B------:R-:W-:Y:S01]  /*23430*/  LDSM.16.M88.4 R20, [R8+0x9000] ;  /* 0x009000000814783b */ /* 0x000fe20000000200 */
[----:B------:R-:W-:Y:S04]  /*23440*/  STL [R1+0x2004], R28 ;  /* 0x0020041c01007387 */ /* 0x000fe80000100800 */
[----:B0-----:R-:W-:Y:S01]  /*23450*/  STL.64 [R1+0x10], R24 ;  /* 0x0000101801007387 */ /* 0x001fe20000100a00 */
[----:B------:R-:W-:Y:S02]  /*23460*/  STL.64 [R1+0x18], R26 ;  /* 0x0000181a01007387 */ /* 0x000fe40000100a00 */
[----:B------:R-:W0:Y:S02]  /*23470*/  LDSM.16.M88.4 R24, [R8+0x9800] ;  /* 0x009800000818783b */ /* 0x000e240000000200 */
[----:B0-----:R-:W-:Y:S02]  /*23480*/  STL.64 [R1+0x2070], R26 ;  /* 0x0020701a01007387 */ /* 0x001fe40000100a00 */
[----:B------:R-:W-:Y:S02]  /*23490*/  STL.64 [R1], R20 ;  /* 0x0000001401007387 */ /* 0x000fe40000100a00 */
[----:B------:R-:W-:Y:S02]  /*234a0*/  STL.64 [R1+0x8], R22 ;  /* 0x0000081601007387 */ /* 0x000fe40000100a00 */
[----:B------:R-:W0:Y:S04]  /*234b0*/  LDSM.16.M88.4 R20, [R8+0xa000] ;  /* 0x00a000000814783b */ /* 0x000e280000000200 */
[----:B------:R1:W-:Y:S04]  /*234c0*/  STL.64 [R1+0x2068], R24 ;  /* 0x0020681801007387 */ /* 0x0003e80000100a00 */
[----:B-1----:R-:W2:Y:S01]  /*234d0*/  LDL.LU R24, [R1+0x150] ;  /* 0x0001500001187983 */ /* 0x002ea20000300800 */
[----:B------:R-:W2:Y:S02]  /*234e0*/  LDL.LU R25, [R1+0x154] ;  /* 0x0001540001197983 */ /* 0x000ea40000300800 */
[----:B------:R-:W2:Y:S02]  /*234f0*/  LDL.LU R26, [R1+0x158] ;  /* 0x00015800011a7983 */ /* 0x000ea40000300800 */
[----:B------:R-:W2:Y:S01]  /*23500*/  LDL.LU R27, [R1+0x15c] ;  /* 0x00015c00011b7983 */ /* 0x000ea20000300800 */
[----:B0-----:R-:W-:Y:S01]  /*23510*/  STL.64 [R1+0xc0], R20 ;  /* 0x0000c01401007387 */ /* 0x001fe20000100a00 */
[----:B------:R-:W-:Y:S02]  /*23520*/  STL.64 [R1+0xc8], R22 ;  /* 0x0000c81601007387 */ /* 0x000fe40000100a00 */
[----:B------:R-:W0:Y:S02]  /*23530*/  LDSM.16.M88.4 R20, [R8+0xa800] ;  /* 0x00a800000814783b */ /* 0x000e240000000200 */
[----:B0-----:R-:W-:Y:S02]  /*23540*/  STL.64 [R1+0xb0], R20 ;  /* 0x0000b01401007387 */ /* 0x001fe40000100a00 */
[----:B------:R-:W-:Y:S02]  /*23550*/  STL.64 [R1+0xb8], R22 ;  /* 0x0000b81601007387 */ /* 0x000fe40000100a00 */
[----:B------:R-:W0:Y:S02]  /*23560*/  LDSM.16.M88.4 R20, [R8+0xb000] ;  /* 0x00b000000814783b */ /* 0x000e240000000200 */
[----:B------:R-:W1:Y:S04]  /*23570*/  LDSM.16.M88.4 R8, [R8+0xb800] ;  /* 0x00b800000808783b */ /* 0x000e680000000200 */
[----:B0-----:R-:W-:Y:S01]  /*23580*/  STL.64 [R1+0xe0], R20 ;  /* 0x0000e01401007387 */ /* 0x001fe20000100a00 */
[----:B------:R0:W-:Y:S03]  /*23590*/  STL.64 [R1+0xe8], R22 ;  /* 0x0000e81601007387 */ /* 0x0001e60000100a00 */
[----:B0-----:R-:W2:Y:S01]  /*235a0*/  LDL.LU.64 R22, [R1+0x2208] ;  /* 0x0022080001167983 */ /* 0x001ea20000300a00 */
[----:B------:R-:W-:-:S02]  /*235b0*/  IMAD.MOV.U32 R16, RZ, RZ, R20 ;  /* 0x000000ffff107224 */ /* 0x000fc400078e0014 */
[----:B------:R-:W-:-:S05]  /*235c0*/  IMAD.MOV.U32 R0, RZ, RZ, R21 ;  /* 0x000000ffff007224 */ /* 0x000fca00078e0015 */
[----:B------:R-:W-:Y:S01]  /*235d0*/  STL [R1+0x218c], R0 ;  /* 0x00218c0001007387 */ /* 0x000fe20000100800 */
[----:B------:R-:W-:Y:S02]  /*235e0*/  STL [R1+0x2188], R16 ;  /* 0x0021881001007387 */ /* 0x000fe40000100800 */
[----:B-1----:R-:W-:Y:S02]  /*235f0*/  STL.64 [R1+0x100], R8 ;  /* 0x0001000801007387 */ /* 0x002fe40000100a00 */
[----:B------:R0:W-:Y:S02]  /*23600*/  STL.64 [R1+0x108], R10 ;  /* 0x0001080a01007387 */ /* 0x0001e40000100a00 */
[----:B0-----:R-:W4:Y:S01]  /*23610*/  LDL.LU.64 R10, [R1+0x2200] ;  /* 0x00220000010a7983 */ /* 0x001f220000300a00 */
[----:B------:R-:W4:Y:S01]  /*23620*/  LDL.LU.64 R8, [R1+0x21f8] ;  /* 0x0021f80001087983 */ /* 0x000f220000300a00 */
[C---:B--2---:R-:W-:Y:S02]  /*23630*/  HMMA.16816.F32.BF16 R24, R4.reuse, R22, R24 ;  /* 0x000000160418723c */ /* 0x044fe40000041818 */
[----:B------:R-:W0:Y:S06]  /*23640*/  LDSM.16.MT88.4 R20, [R2+0x2000] ;  /* 0x002000000214783b */ /* 0x000e2c0000004200 */
[----:B---3--:R-:W-:Y:S01]  /*23650*/  HMMA.16816.F32.BF16 R4, R4, R18, R12 ;  /* 0x000000120404723c */ /* 0x008fe2000004180c */
[----:B0-----:R-:W-:Y:S11]  /*23660*/  STL [R1+0x201c], R20 ;  /* 0x00201c1401007387 */ /* 0x001ff60000100800 */
[----:B------:R-:W-:Y:S03]  /*23670*/  @!UPT UIADD3 URZ, URZ, URZ, URZ ;  /* 0x0000003f3f3ff290 */ /* 0x000fe6000fffe03f */
[----:B------:R0:W-:Y:S02]  /*23680*/  STL.64 [R1+0x3b0], R24 ;  /* 0x0003b01801007387 */ /* 0x0001e40000100a00 */
[----:B------:R1:W-:Y:S02]  /*23690*/  STL.64 [R1+0x3b8], R26 ;  /* 0x0003b81a01007387 */ /* 0x0003e40000100a00 */
[----:B------:R-:W-:Y:S01]  /*236a0*/  STL [R1+0x2018], R21 ;  /* 0x0020181501007387 */ /* 0x000fe20000100800 */
[----:B------:R-:W-:Y:S01]  /*236b0*/  STL [R1+0x2014], R22 ;  /* 0x0020141601007387 */ /* 0x000fe20000100800 */
[----:B------:R-:W-:Y:S02]  /*236c0*/  STL [R1+0x2010], R23 ;  /* 0x0020101701007387 */ /* 0x000fe40000100800 */
[----:B------:R-:W-:Y:S02]  /*236d0*/  STL [R1+0x200c], R2 ;  /* 0x00200c0201007387 */ /* 0x000fe40000100800 */
[----:B------:R2:W-:Y:S01]  /*236e0*/  STL.64 [R1+0x21f0], R18 ;  /* 0x0021f01201007387 */ /* 0x0005e20000100a00 */
[----:B------:R-:W3:Y:S01]  /*236f0*/  LDL.LU R12, [R1+0x180] ;  /* 0x00018000010c7983 */ /* 0x000ee20000300800 */
[----:B------:R-:W-:Y:S02]  /*23700*/  STL.64 [R1+0x3a0], R4 ;  /* 0x0003a00401007387 */ /* 0x000fe40000100a00 */
[----:B------:R-:W-:Y:S02]  /*23710*/  STL.64 [R1+0x3a8], R6 ;  /* 0x0003a80601007387 */ /* 0x000fe40000100a00 */
[----:B------:R-:W3:Y:S01]  /*23720*/  LDL.LU R13, [R1+0x184] ;  /* 0x00018400010d7983 */ /* 0x000ee20000300800 */
[----:B------:R-:W3:Y:S01]  /*23730*/  LDL.LU R14, [R1+0x188] ;  /* 0x00018800010e7983 */ /* 0x000ee20000300800 */
[----:B------:R-:W3:Y:S02]  /*23740*/  LDL.LU R15, [R1+0x18c] ;  /* 0x00018c00010f7983 */ /* 0x000ee40000300800 */
[----:B0-----:R-:W4:Y:S02]  /*23750*/  LDL.LU R24, [R1+0x160] ;  /* 0x0001600001187983 */ /* 0x001f240000300800 */
[----:B------:R-:W4:Y:S01]  /*23760*/  LDL.LU R25, [R1+0x164] ;  /* 0x0001640001197983 */ /* 0x000f220000300800 */
[----:B-1----:R-:W4:Y:S01]  /*23770*/  LDL.LU R26, [R1+0x168] ;  /* 0x00016800011a7983 */ /* 0x002f220000300800 */
[----:B------:R-:W4:Y:S02]  /*23780*/  LDL.LU R27, [R1+0x16c] ;  /* 0x00016c00011b7983 */ /* 0x000f240000300800 */
[----:B--2---:R-:W4:Y:S01]  /*23790*/  LDL.LU.64 R18, [R1+0xa8] ;  /* 0x0000a80001127983 */ /* 0x004f220000300a00 */
[----:B------:R-:W0:Y:S04]  /*237a0*/  LDSM.16.MT88.4 R4, [R29+0x2080] ;  /* 0x002080001d04783b */ /* 0x000e280000004200 */
[----:B---3--:R-:W-:Y:S01]  /*237b0*/  STL.64 [R1+0x21e8], R14 ;  /* 0x0021e80e01007387 */ /* 0x008fe20000100a00 */
[----:B------:R1:W-:Y:S03]  /*237c0*/  STL.64 [R1+0x21e0], R12 ;  /* 0x0021e00c01007387 */ /* 0x0003e60000100a00 */
[----:B-1----:R-:W2:Y:S01]  /*237d0*/  LDL.LU R12, [R1+0x170] ;  /* 0x00017000010c7983 */ /* 0x002ea20000300800 */
[----:B------:R-:W2:Y:S02]  /*237e0*/  LDL.LU R13, [R1+0x174] ;  /* 0x00017400010d7983 */ /* 0x000ea40000300800 */
[----:B------:R-:W2:Y:S02]  /*237f0*/  LDL.LU R14, [R1+0x178] ;  /* 0x00017800010e7983 */ /* 0x000ea40000300800 */
[----:B------:R-:W2:Y:S01]  /*23800*/  LDL.LU R15, [R1+0x17c] ;  /* 0x00017c00010f7983 */ /* 0x000ea20000300800 */
[----:B------:R-:W3:Y:S04]  /*23810*/  LDL.LU.64 R22, [R1+0x68] ;  /* 0x0000680001167983 */ /* 0x000ee80000300a00 */
[----:B---3--:R1:W-:Y:S04]  /*23820*/  STL.64 [R1+0x21c0], R22 ;  /* 0x0021c01601007387 */ /* 0x0083e80000100a00 */
[----:B-1----:R-:W3:Y:S04]  /*23830*/  LDL.LU.64 R22, [R1+0x78] ;  /* 0x0000780001167983 */ /* 0x002ee80000300a00 */
[----:B---3--:R1:W-:Y:S04]  /*23840*/  STL.64 [R1+0x21d8], R22 ;  /* 0x0021d81601007387 */ /* 0x0083e80000100a00 */
[----:B-1----:R-:W3:Y:S01]  /*23850*/  LDL.LU.64 R22, [R1+0x88] ;  /* 0x0000880001167983 */ /* 0x002ee20000300a00 */
[----:B------:R-:W-:Y:S02]  /*23860*/  STL [R1+0x2020], R29 ;  /* 0x0020201d01007387 */ /* 0x000fe40000100800 */
[----:B0-----:R-:W-:Y:S02]  /*23870*/  STL.64 [R1+0x1f70], R6 ;  /* 0x001f700601007387 */ /* 0x001fe40000100a00 */
[----:B------:R0:W-:Y:S02]  /*23880*/  STL.64 [R1+0x1f68], R4 ;  /* 0x001f680401007387 */ /* 0x0001e40000100a00 */
[----:B0-----:R-:W2:Y:S04]  /*23890*/  LDL.64 R4, [R1+0x100] ;  /* 0x0001000001047983 */ /* 0x001ea80000100a00 */
[----:B--2---:R-:W-:Y:S01]  /*238a0*/  STL.64 [R1+0x21a8], R4 ;  /* 0x0021a80401007387 */ /* 0x004fe20000100a00 */
[----:B------:R-:W2:Y:S03]  /*238b0*/  LDL.LU.64 R6, [R1+0x48] ;  /* 0x0000480001067983 */ /* 0x000ea60000300a00 */
[----:B--2---:R0:W-:Y:S04]  /*238c0*/  STL.64 [R1+0x21b0], R6 ;  /* 0x0021b00601007387 */ /* 0x0041e80000100a00 */
[----:B0-----:R-:W2:Y:S01]  /*238d0*/  LDL.LU.64 R6, [R1+0x58] ;  /* 0x0000580001067983 */ /* 0x001ea20000300a00 */
[----:B----4-:R-:W-:Y:S03]  /*238e0*/  HMMA.16816.F32.BF16 R24, R8, R18, R24 ;  /* 0x000000120818723c */ /* 0x010fe60000041818 */
[----:B--2---:R0:W-:Y:S01]  /*238f0*/  STL.64 [R1+0x21b8], R6 ;  /* 0x0021b80601007387 */ /* 0x0041e20000100a00 */
[----:B------:R-:W2:Y:S02]  /*23900*/  LDL.LU R4, [R1+0x1a0] ;  /* 0x0001a00001047983 */ /* 0x000ea40000300800 */
[----:B------:R-:W2:Y:S01]  /*23910*/  LDL.LU R5, [R1+0x1a4] ;  /* 0x0001a40001057983 */ /* 0x000ea20000300800 */
[----:B0-----:R-:W4:Y:S01]  /*23920*/  LDL.LU R6, [R1+0x1a8] ;  /* 0x0001a80001067983 */ /* 0x001f220000300800 */
[----:B------:R-:W4:Y:S02]  /*23930*/  LDL.LU R7, [R1+0x1ac] ;  /* 0x0001ac0001077983 */ /* 0x000f240000300800 */
[----:B------:R-:W-:Y:S01]  /*23940*/  IMAD.MOV.U32 R17, RZ, RZ, R19 ;  /* 0x000000ffff117224 */ /* 0x000fe200078e0013 */
[----:B----4-:R-:W-:Y:S01]  /*23950*/  STL.64 [R1+0x21d0], R6 ;  /* 0x0021d00601007387 */ /* 0x010fe20000100a00 */
[----:B--2---:R0:W-:Y:S03]  /*23960*/  STL.64 [R1+0x21c8], R4 ;  /* 0x0021c80401007387 */ /* 0x0041e60000100a00 */
[----:B0-----:R-:W2:Y:S01]  /*23970*/  LDL.LU R4, [R1+0x190] ;  /* 0x0001900001047983 */ /* 0x001ea20000300800 */
[----:B------:R-:W2:Y:S02]  /*23980*/  LDL.LU R5, [R1+0x194] ;  /* 0x0001940001057983 */ /* 0x000ea40000300800 */
[----:B------:R-:W2:Y:S02]  /*23990*/  LDL.LU R6, [R1+0x198] ;  /* 0x0001980001067983 */ /* 0x000ea40000300800 */
[----:B------:R-:W2:Y:S03]  /*239a0*/  LDL.LU R7, [R1+0x19c] ;  /* 0x00019c0001077983 */ /* 0x000ea60000300800 */
[----:B------:R-:W-:Y:S01]  /*239b0*/  STL.64 [R1+0x150], R24 ;  /* 0x0001501801007387 */ /* 0x000fe20000100a00 */
[----:B------:R0:W-:Y:S02]  /*239c0*/  STL.64 [R1+0x158], R26 ;  /* 0x0001581a01007387 */ /* 0x0001e40000100a00 */
[----:B0-----:R-:W-:-:S02]  /*239d0*/  IMAD.MOV.U32 R26, RZ, RZ, R18 ;  /* 0x000000ffff1a7224 */ /* 0x001fc400078e0012 */
[----:B------:R-:W4:Y:S01]  /*239e0*/  LDL.LU.64 R18, [R1+0x21f0] ;  /* 0x0021f00001127983 */ /* 0x000f220000300a00 */
[----:B------:R-:W-:Y:S02]  /*239f0*/  STL [R1+0x2194], R17 ;  /* 0x0021941101007387 */ /* 0x000fe40000100800 */
[----:B------:R0:W-:Y:S02]  /*23a00*/  STL [R1+0x2190], R26 ;  /* 0x0021901a01007387 */ /* 0x0001e40000100800 */
[----:B0-----:R-:W2:Y:S02]  /*23a10*/  LDL.LU.64 R26, [R1+0x98] ;  /* 0x00009800011a7983 */ /* 0x001ea40000300a00 */
[C---:B--2---:R-:W-:Y:S11]  /*23a20*/  HMMA.16816.F32.BF16 R12, R8.reuse, R26, R12 ;  /* 0x0000001a080c723c */ /* 0x044ff6000004180c */
[----:B------:R-:W-:Y:S11]  /*23a30*/  @!UPT UIADD3 URZ, URZ, URZ, URZ ;  /* 0x0000003f3f3ff290 */ /* 0x000ff6000fffe03f */
[----:B------:R-:W-:Y:S01]  /*23a40*/  @!UPT UIADD3 URZ, URZ, URZ, URZ ;  /* 0x0000003f3f3ff290 */ /* 0x000fe2000fffe03f */
[----:B------:R-:W-:Y:S01]  /*23a50*/  STL.64 [R1+0x140], R12 ;  /* 0x0001400c01007387 */ /* 0x000fe20000100a00 */
[----:B------:R0:W-:Y:S03]  /*23a60*/  STL.64 [R1+0x148], R14 ;  /* 0x0001480e01007387 */ /* 0x0001e60000100a00 */
[----:B0-----:R-:W3:Y:S01]  /*23a70*/  LDL.LU.64 R14, [R1+0x21e8] ;  /* 0x0021e800010e7983 */ /* 0x001ee20000300a00 */
[----:B------:R-:W3:Y:S02]  /*23a80*/  LDL.LU.64 R12, [R1+0x21e0] ;  /* 0x0021e000010c7983 */ /* 0x000ee40000300a00 */
[C---:B---3--:R-:W-:Y:S11]  /*23a90*/  HMMA.16816.F32.BF16 R12, R8.reuse, R22, R12 ;  /* 0x00000016080c723c */ /* 0x048ff6000004180c */
[----:B------:R-:W-:Y:S11]  /*23aa0*/  @!UPT UIADD3 URZ, URZ, URZ, URZ ;  /* 0x0000003f3f3ff290 */ /* 0x000ff6000fffe03f */
[----:B------:R-:W-:Y:S01]  /*23ab0*/  @!UPT UIADD3 URZ, URZ, URZ, URZ ;  /* 0x0000003f3f3ff290 */ /* 0x000fe2000fffe03f */
[----:B------:R-:W-:Y:S01]  /*23ac0*/  STL.64 [R1+0x130], R12 ;  /* 0x0001300c01007387 */ /* 0x000fe20000100a00 */
[----:B------:R0:W-:Y:S02]  /*23ad0*/  STL.64 [R1+0x138], R14 ;  /* 0x0001380e01007387 */ /* 0x0001e40000100a00 */
[----:B0-----:R-:W-:Y:S02]  /*23ae0*/  IMAD.MOV.U32 R14, RZ, RZ, R22 ;  /* 0x000000ffff0e7224 */ /* 0x001fe400078e0016 */
[----:B------:R-:W-:Y:S02]  /*23af0*/  IMAD.MOV.U32 R15, RZ, RZ, R23 ;  /* 0x000000ffff0f7224 */ /* 0x000fe400078e0017 */
[----:B------:R-:W2:Y:S02]  /*23b00*/  LDL.LU.64 R22, [R1+0x21d8] ;  /* 0x0021d80001167983 */ /* 0x000ea40000300a00 */
[----:B--2---:R-:W-:Y:S01]  /*23b10*/  HMMA.16816.F32.BF16 R4, R8, R22, R4 ;  /* 0x000000160804723c */ /* 0x004fe20000041804 */
[----:B------:R-:W-:-:S02]  /*23b20*/  IMAD.MOV.U32 R12, RZ, RZ, R22 ;  /* 0x000000ffff0c7224 */ /* 0x000fc400078e0016 */
[----:B------:R-:W-:Y:S11]  /*23b30*/  IMAD.MOV.U32 R13, RZ, RZ, R23 ;  /* 0x000000ffff0d7224 */ /* 0x000ff600078e0017 */
[----:B------:R-:W-:Y:S09]  /*23b40*/  @!UPT UIADD3 URZ, URZ, URZ, URZ ;  /* 0x0000003f3f3ff290 */ /* 0x000ff2000fffe03f */
[----:B------:R-:W-:Y:S01]  /*23b50*/  STL.64 [R1+0x120], R4 ;  /* 0x0001200401007387 */ /* 0x000fe20000100a00 */
[----:B------:R0:W-:Y:S03]  /*23b60*/  STL.64 [R1+0x128], R6 ;  /* 0x0001280601007387 */ /* 0x0001e60000100a00 */
[----:B0-----:R-:W2:Y:S01]  /*23b70*/  LDL.LU.64 R6, [R1+0x21d0] ;  /* 0x0021d00001067983 */ /* 0x001ea20000300a00 */
[----:B------:R-:W2:Y:S02]  /*23b80*/  LDL.LU.64 R4, [R1+0x21c8] ;  /* 0x0021c80001047983 */ /* 0x000ea40000300a00 */
[----:B------:R-:W2:Y:S02]  /*23b90*/  LDL.LU.64 R22, [R1+0x21c0] ;  /* 0x0021c00001167983 */ /* 0x000ea40000300a00 */
[----:B------:R-:W-:Y:S01]  /*23ba0*/  STL.64 [R1+0x21a0], R14 ;  /* 0x0021a00e01007387 */ /* 0x000fe20000100a00 */
[----:B------:R0:W-:Y:S04]  /*23bb0*/  STL.64 [R1+0x2198], R12 ;  /* 0x0021980c01007387 */ /* 0x0001e80000100a00 */
[----:B0-----:R-:W3:Y:S01]  /*23bc0*/  LDL.LU R12, [R1+0x210] ;  /* 0x00021000010c7983 */ /* 0x001ee20000300800 */
[----:B------:R-:W3:Y:S02]  /*23bd0*/  LDL.LU R13, [R1+0x214] ;  /* 0x00021400010d7983 */ /* 0x000ee40000300800 */
[----:B------:R-:W3:Y:S02]  /*23be0*/  LDL.LU R14, [R1+0x218] ;  /* 0x00021800010e7983 */ /* 0x000ee40000300800 */
[----:B------:R-:W3:Y:S01]  /*23bf0*/  LDL.LU R15, [R1+0x21c] ;  /* 0x00021c00010f7983 */ /* 0x000ee20000300800 */
[----:B--2---:R-:W-:Y:S01]  /*23c00*/  HMMA.16816.F32.BF16 R4, R8, R22, R4 ;  /* 0x000000160804723c */ /* 0x004fe20000041804 */
[----:B------:R-:W-:-:S02]  /*23c10*/  IMAD.MOV.U32 R0, RZ, RZ, R22 ;  /* 0x000000ffff007224 */ /* 0x000fc400078e0016 */
[----:B------:R-:W-:Y:S11]  /*23c20*/  IMAD.MOV.U32 R16, RZ, RZ, R23 ;  /* 0x000000ffff107224 */ /* 0x000ff600078e0017 */
[----:B------:R-:W-:Y:S10]  /*23c30*/  @!UPT UIADD3 URZ, URZ, URZ, URZ ;  /* 0x0000003f3f3ff290 */ /* 0x000ff4000fffe03f */
[----:B------:R-:W-:Y:S02]  /*23c40*/  IMAD.MOV.U32 R21, RZ, RZ, R5 ;  /* 0x000000ffff157224 */ /* 0x000fe400078e0005 */
[----:B------:R-:W-:Y:S02]  /*23c50*/  IMAD.MOV.U32 R20, RZ, RZ, R4 ;  /* 0x000000ffff147224 */ /* 0x000fe400078e0004 */
[----:B------:R-:W-:Y:S02]  /*23c60*/  IMAD.MOV.U32 R22, RZ, RZ, R6 ;  /* 0x000000ffff167224 */ /* 0x000fe400078e0006 */
[----:B------:R-:W-:Y:S02]  /*23c70*/  IMAD.MOV.U32 R23, RZ, RZ, R7 ;  /* 0x000000ffff177224 */ /* 0x000fe400078e0007 */
[----:B------:R-:W2:Y:S01]  /*23c80*/  LDL.LU.64 R6, [R1+0x21b8] ;  /* 0x0021b80001067983 */ /* 0x000ea20000300a00 */
[----:B------:R-:W-:Y:S02]  /*23c90*/  STL [R1+0x2028], R21 ;  /* 0x0020281501007387 */ /* 0x000fe40000100800 */
[----:B------:R0:W-:Y:S02]  /*23ca0*/  STL [R1+0x2024], R20 ;  /* 0x0020241401007387 */ /* 0x0001e40000100800 */
[----:B------:R1:W-:Y:S01]  /*23cb0*/  STL.64 [R1+0x20a8], R22 ;  /* 0x0020a81601007387 */ /* 0x0003e20000100a00 */
[----:B0-----:R-:W3:Y:S01]  /*23cc0*/  LDL.LU R20, [R1+0x1b0] ;  /* 0x0001b00001147983 */ /* 0x001ee20000300800 */
[----:B------:R-:W3:Y:S02]  /*23cd0*/  LDL.LU R21, [R1+0x1b4] ;  /* 0x0001b40001157983 */ /* 0x000ee40000300800 */
[----:B-1----:R-:W3:Y:S02]  /*23ce0*/  LDL.LU R22, [R1+0x1b8] ;  /* 0x0001b80001167983 */ /* 0x002ee40000300800 */
[----:B------:R-:W3:Y:S02]  /*23cf0*/  LDL.LU R23, [R1+0x1bc] ;  /* 0x0001bc0001177983 */ /* 0x000ee40000300800 */
[----:B------:R-:W-:-:S02]  /*23d00*/  IMAD.MOV.U32 R28, RZ, RZ, R26 ;  /* 0x000000ffff1c7224 */ /* 0x000fc400078e001a */
[----:B--2---:R-:W-:Y:S02]  /*23d10*/  IMAD.MOV.U32 R17, RZ, RZ, R6 ;  /* 0x000000ffff117224 */ /* 0x004fe400078e0006 */
[----:B------:R-:W-:Y:S01]  /*23d20*/  IMAD.MOV.U32 R26, RZ, RZ, R7 ;  /* 0x000000ffff1a7224 */ /* 0x000fe200078e0007 */
[C---:B---3--:R-:W-:Y:S01]  /*23d30*/  HMMA.16816.F32.BF16 R20, R8.reuse, R6, R20 ;  /* 0x000000060814723c */ /* 0x048fe20000041814 */
[----:B------:R-:W2:Y:S11]  /*23d40*/  LDL.LU.64 R6, [R1+0x21b0] ;  /* 0x0021b00001067983 */ /* 0x000eb60000300a00 */
[----:B------:R-:W-:Y:S11]  /*23d50*/  @!UPT UIADD3 URZ, URZ, URZ, URZ ;  /* 0x0000003f3f3ff290 */ /* 0x000ff6000fffe03f */
[----:B------:R0:W-:Y:S01]  /*23d60*/  STL.64 [R1+0xf0], R20 ;  /* 0x0000f01401007387 */ /* 0x0001e20000100a00 */
[----:B------:R-:W-:Y:S02]  /*23d70*/  STL [R1+0xf8], R22 ;  /* 0x0000f81601007387 */ /* 0x000fe40000100800 */
[----:B------:R-:W3:Y:S01]  /*23d80*/  LDL.LU.64 R4, [R1+0x21a8] ;  /* 0x0021a80001047983 */ /* 0x000ee20000300a00 */
[C---:B--2---:R-:W-:Y:S01]  /*23d90*/  HMMA.16816.F32.BF16 R12, R8.reuse, R6, R12 ;  /* 0x00000006080c723c */ /* 0x044fe2000004180c */
[----:B0-----:R-:W-:Y:S02]  /*23da0*/  IMAD.MOV.U32 R21, RZ, RZ, R6 ;  /* 0x000000ffff157224 */ /* 0x001fe400078e0006 */
[----:B------:R-:W-:Y:S11]  /*23db0*/  IMAD.MOV.U32 R20, RZ, RZ, R7 ;  /* 0x000000ffff147224 */ /* 0x000ff600078e0007 */
[----:B------:R-:W-:Y:S10]  /*23dc0*/  @!UPT UIADD3 URZ, URZ, URZ, URZ ;  /* 0x0000003f3f3ff290 */ /* 0x000ff4000fffe03f */
[----:B------:R-:W-:Y:S02]  /*23dd0*/  IMAD.MOV.U32 R6, RZ, RZ, R14 ;  /* 0x000000ffff067224 */ /* 0x000fe400078e000e */
[----:B------:R-:W-:Y:S02]  /*23de0*/  IMAD.MOV.U32 R7, RZ, RZ, R15 ;  /* 0x000000ffff077224 */ /* 0x000fe400078e000f */
[----:B------:R-:W-:Y:S02]  /*23df0*/  IMAD.MOV.U32 R2, RZ, RZ, R12 ;  /* 0x000000ffff027224 */ /* 0x000fe400078e000c */
[----:B------:R-:W-:Y:S01]  /*23e00*/  IMAD.MOV.U32 R3, RZ, RZ, R13 ;  /* 0x000000ffff037224 */ /* 0x000fe200078e000d */
[----:B------:R-:W2:Y:S01]  /*23e10*/  LDL.LU.64 R14, [R1+0x21a0] ;  /* 0x0021a000010e7983 */ /* 0x000ea20000300a00 */
[----:B------:R-:W2:Y:S02]  /*23e20*/  LDL.LU.64 R12, [R1+0x2198] ;  /* 0x00219800010c7983 */ /* 0x000ea40000300a00 */
[----:B------:R-:W-:Y:S02]  /*23e30*/  STL.64 [R1+0x2038], R6 ;  /* 0x0020380601007387 */ /* 0x000fe40000100a00 */
[----:B---3--:R0:W-:Y:S02]  /*23e40*/  STL.64 [R1+0x2030], R4 ;  /* 0x0020300401007387 */ /* 0x0081e40000100a00 */
[----:B0-----:R-:W3:Y:S01]  /*23e50*/  LDL.LU R4, [R1+0x200] ;  /* 0x0002000001047983 */ /* 0x001ee20000300800 */
[----:B------:R-:W3:Y:S02]  /*23e60*/  LDL.LU R5, [R1+0x204] ;  /* 0x0002040001057983 */ /* 0x000ee40000300800 */
[----:B------:R-:W3:Y:S02]  /*23e70*/  LDL.LU R6, [R1+0x208] ;  /* 0x0002080001067983 */ /* 0x000ee40000300800 */
[----:B------:R-:W3:Y:S01]  /*23e80*/  LDL.LU R7, [R1+0x20c] ;  /* 0x00020c0001077983 */ /* 0x000ee20000300800 */
[----:B----4-:R-:W-:Y:S01]  /*23e90*/  STL.64 [R1+0x20d0], R18 ;  /* 0x0020d01201007387 */ /* 0x010fe20000100a00 */
[----:B---3--:R-:W-:Y:S03]  /*23ea0*/  HMMA.16816.F32.BF16 R8, R8, R18, R4 ;  /* 0x000000120808723c */ /* 0x008fe60000041804 */
[----:B------:R-:W3:Y:S01]  /*23eb0*/  LDL.LU R4, [R1+0x2c0] ;  /* 0x0002c00001047983 */ /* 0x000ee20000300800 */
[----:B------:R-:W3:Y:S02]  /*23ec0*/  LDL.LU R5, [R1+0x2c4] ;  /* 0x0002c40001057983 */ /* 0x000ee40000300800 */
[----:B------:R-:W4:Y:S02]  /*23ed0*/  LDL.LU R6, [R1+0x2c8] ;  /* 0x0002c80001067983 */ /* 0x000f240000300800 */
[----:B------:R-:W4:Y:S01]  /*23ee0*/  LDL.LU R7, [R1+0x2cc] ;  /* 0x0002cc0001077983 */ /* 0x000f220000300800 */
[----:B------:R-:W2:Y:S04]  /*23ef0*/  LDL.64 R24, [R1] ;  /* 0x0000000001187983 */ /* 0x000ea80000100a00 */
[----:B--2---:R-:W-:Y:S01]  /*23f00*/  STL.64 [R1+0x2088], R24 ;  /* 0x0020881801007387 */ /* 0x004fe20000100a00 */
[----:B----4-:R-:W-:Y:S02]  /*23f10*/  STL.64 [R1+0x2048], R6 ;  /* 0x0020480601007387 */ /* 0x010fe40000100a00 */
[----:B---3--:R0:W-:Y:S02]  /*23f20*/  STL.64 [R1+0x2040], R4 ;  /* 0x0020400401007387 */ /* 0x0081e40000100a00 */
[----:B0-----:R-:W2:Y:S04]  /*23f30*/  LDL.64 R4, [R1+0xb0] ;  /* 0x0000b00001047983 */ /* 0x001ea80000100a00 */
[----:B--2---:R0:W-:Y:S04]  /*23f40*/  STL.64 [R1+0x2050], R4 ;  /* 0x0020500401007387 */ /* 0x0041e80000100a00 */
[----:B0-----:R-:W2:Y:S01]  /*23f50*/  LDL.64 R4, [R1+0xc0] ;  /* 0x0000c00001047983 */ /* 0x001ea20000100a00 */
[----:B------:R-:W-:-:S02]  /*23f60*/  IMAD.MOV.U32 R19, RZ, RZ, R20 ;  /* 0x000000ffff137224 */ /* 0x000fc400078e0014 */
[----:B------:R-:W-:Y:S02]  /*23f70*/  IMAD.MOV.U32 R18, RZ, RZ, R21 ;  /* 0x000000ffff127224 */ /* 0x000fe400078e0015 */
[----:B------:R-:W-:Y:S01]  /*23f80*/  IMAD.MOV.U32 R29, RZ, RZ, R23 ;  /* 0x000000ffff1d7224 */ /* 0x000fe200078e0017 */
[----:B--2---:R0:W-:Y:S04]  /*23f90*/  STL.64 [R1+0x2060], R4 ;  /* 0x0020600401007387 */ /* 0x0041e80000100a00 */
[----:B0-----:R-:W2:Y:S01]  /*23fa0*/  LDL.LU R4, [R1+0x2f0] ;  /* 0x0002f00001047983 */ /* 0x001ea20000300800 */
[----:B------:R-:W2:Y:S02]  /*23fb0*/  LDL.LU R5, [R1+0x2f4] ;  /* 0x0002f40001057983 */ /* 0x000ea40000300800 */
[----:B------:R-:W3:Y:S02]  /*23fc0*/  LDL.LU R6, [R1+0x2f8] ;  /* 0x0002f80001067983 */ /* 0x000ee40000300800 */
[----:B------:R-:W3:Y:S01]  /*23fd0*/  LDL.LU R7, [R1+0x2fc] ;  /* 0x0002fc0001077983 */ /* 0x000ee20000300800 */
[----:B------:R-:W4:Y:S04]  /*23fe0*/  LDL R24, [R1+0x10] ;  /* 0x0000100001187983 */ /* 0x000f280000100800 */
[----:B------:R-:W4:Y:S01]  /*23ff0*/  LDL R25, [R1+0x14] ;  /* 0x0000140001197983 */ /* 0x000f220000100800 */
[----:B------:R-:W2:Y:S02]  /*24000*/  LDL.LU R20, [R1+0x320] ;  /* 0x0003200001147983 */ /* 0x000ea40000300800 */
[----:B------:R-:W2:Y:S02]  /*24010*/  LDL.LU R21, [R1+0x324] ;  /* 0x0003240001157983 */ /* 0x000ea40000300800 */
[----:B------:R-:W2:Y:S01]  /*24020*/  LDL.LU R22, [R1+0x328] ;  /* 0x0003280001167983 */ /* 0x000ea20000300800 */
[----:B------:R-:W2:Y:S01]  /*24030*/  LDL.LU R23, [R1+0x32c] ;  /* 0x00032c0001177983 */ /* 0x000ea20000300800 */
[----:B------:R-:W-:Y:S03]  /*24040*/  STL.64 [R1+0x20e8], R18 ;  /* 0x0020e81201007387 */ /* 0x000fe60000100a00 */
[----:B--2---:R-:W-:Y:S01]  /*24050*/  STL.64 [R1+0x20c8], R22 ;  /* 0x0020c81601007387 */ /* 0x004fe20000100a00 */
[----:B------:R0:W-:Y:S03]  /*24060*/  STL.64 [R1+0x20c0], R20 ;  /* 0x0020c01401007387 */ /* 0x0001e60000100a00 */
[----:B0-----:R-:W2:Y:S01]  /*24070*/  LDL.LU R20, [R1+0x240] ;  /* 0x0002400001147983 */ /* 0x001ea20000300800 */
[----:B------:R-:W2:Y:S02]  /*24080*/  LDL.LU R21, [R1+0x244] ;  /* 0x0002440001157983 */ /* 0x000ea40000300800 */
[----:B------:R-:W2:Y:S02]  /*24090*/  LDL.LU R22, [R1+0x248] ;  /* 0x0002480001167983 */ /* 0x000ea40000300800 */
[----:B------:R-:W2:Y:S02]  /*240a0*/  LDL.LU R23, [R1+0x24c] ;  /* 0x00024c0001177983 */ /* 0x000ea40000300800 */
[----:B------:R-:W-:-:S02]  /*240b0*/  IMAD.MOV.U32 R18, RZ, RZ, R17 ;  /* 0x000000ffff127224 */ /* 0x000fc400078e0011 */
[----:B------:R-:W-:Y:S01]  /*240c0*/  IMAD.MOV.U32 R19, RZ, RZ, R26 ;  /* 0x000000ffff137224 */ /* 0x000fe200078e001a */
[----:B------:R-:W3:Y:S01]  /*240d0*/  LDL.LU R17, [R1+0x2194] ;  /* 0x0021940001117983 */ /* 0x000ee20000300800 */
[----:B------:R-:W3:Y:S03]  /*240e0*/  LDL.LU R26, [R1+0x2190] ;  /* 0x00219000011a7983 */ /* 0x000ee60000300800 */
[----:B------:R-:W-:Y:S04]  /*240f0*/  STL.64 [R1+0x2100], R18 ;  /* 0x0021001201007387 */ /* 0x000fe80000100a00 */
        /* <DEDUP_REMOVED lines=40> */
[----:B------:R-:W-:-:S05]  /*24380*/  IMAD.MOV.U32 R19, RZ, RZ, R27 ;  /* 0x000000ffff137224 */ /* 0x000fca00078e001b */
[----:B------:R-:W-:Y:S04]  /*24390*/  STL.64 [R1+0x2160], R18 ;  /* 0x0021601201007387 */ /* 0x000fe80000100a00 */
[----:B--2---:R-:W-:Y:S01]  /*243a0*/  STL.64 [R1+0x2140], R22 ;  /* 0x0021401601007387 */ /* 0x004fe20000100a00 */
[----:B------:R0:W-:Y:S03]  /*243b0*/  STL.64 [R1+0x2138], R20 ;  /* 0x0021381401007387 */ /* 0x0001e60000100a00 */
[----:B0-----:R-:W2:Y:S01]  /*243c0*/  LDL.LU R20, [R1+0x1d0] ;  /* 0x0001d00001147983 */ /* 0x001ea20000300800 */
[----:B------:R-:W2:Y:S02]  /*243d0*/  LDL.LU R21, [R1+0x1d4] ;  /* 0x0001d40001157983 */ /* 0x000ea40000300800 */
[----:B------:R-:W2:Y:S02]  /*243e0*/  LDL.LU R22, [R1+0x1d8] ;  /* 0x0001d80001167983 */ /* 0x000ea40000300800 */
[----:B------:R-:W2:Y:S02]  /*243f0*/  LDL.LU R23, [R1+0x1dc] ;  /* 0x0001dc0001177983 */ /* 0x000ea40000300800 */
        /* <DEDUP_REMOVED lines=11> */
[----:B------:R-:W2:Y:S01]  /*244b0*/  LDL.LU R23, [R1+0x1fc] ;  /* 0x0001fc0001177983 */ /* 0x000ea20000300800 */
[----:B----4-:R0:W-:Y:S04]  /*244c0*/  STL.64 [R1+0x20a0], R24 ;  /* 0x0020a01801007387 */ /* 0x0101e80000100a00 */
[----:B0-----:R-:W4:Y:S01]  /*244d0*/  LDL.64 R24, [R1+0x20] ;  /* 0x0000200001187983 */ /* 0x001f220000100a00 */
[----:B---3--:R-:W-:Y:S02]  /*244e0*/  STL.64 [R1+0x2080], R6 ;  /* 0x0020800601007387 */ /* 0x008fe40000100a00 */
[----:B------:R0:W-:Y:S02]  /*244f0*/  STL.64 [R1+0x2078], R4 ;  /* 0x0020780401007387 */ /* 0x0001e40000100a00 */
[----:B0-----:R-:W3:Y:S01]  /*24500*/  LDL.LU R4, [R1+0x300] ;  /* 0x0003000001047983 */ /* 0x001ee20000300800 */
[----:B------:R-:W3:Y:S02]  /*24510*/  LDL.LU R5, [R1+0x304] ;  /* 0x0003040001057983 */ /* 0x000ee40000300800 */
[----:B------:R-:W2:Y:S02]  /*24520*/  LDL.LU R6, [R1+0x308] ;  /* 0x0003080001067983 */ /* 0x000ea40000300800 */
[----:B------:R-:W2:Y:S02]  /*24530*/  LDL.LU R7, [R1+0x30c] ;  /* 0x00030c0001077983 */ /* 0x000ea40000300800 */
[----:B------:R-:W-:-:S02]  /*24540*/  IMAD.MOV.U32 R18, RZ, RZ, R26 ;  /* 0x000000ffff127224 */ /* 0x000fc400078e001a */
[----:B------:R-:W-:Y:S01]  /*24550*/  IMAD.MOV.U32 R19, RZ, RZ, R17 ;  /* 0x000000ffff137224 */ /* 0x000fe200078e0011 */
[----:B--2---:R-:W-:Y:S01]  /*24560*/  STL.64 [R1+0x2098], R6 ;  /* 0x0020980601007387 */ /* 0x004fe20000100a00 */
[----:B---3--:R0:W-:Y:S03]  /*24570*/  STL.64 [R1+0x2090], R4 ;  /* 0x0020900401007387 */ /* 0x0081e60000100a00 */
[----:B0-----:R-:W2:Y:S01]  /*24580*/  LDL.LU R4, [R1+0x310] ;  /* 0x0003100001047983 */ /* 0x001ea20000300800 */
[----:B------:R-:W2:Y:S02]  /*24590*/  LDL.LU R5, [R1+0x314] ;  /* 0x0003140001057983 */ /* 0x000ea40000300800 */
[----:B------:R-:W2:Y:S02]  /*245a0*/  LDL.LU R6, [R1+0x318] ;  /* 0x0003180001067983 */ /* 0x000ea40000300800 */
[----:B------:R-:W2:Y:S01]  /*245b0*/  LDL.LU R7, [R1+0x31c] ;  /* 0x00031c0001077983 */ /* 0x000ea20000300800 */
[----:B------:R-:W-:Y:S01]  /*245c0*/  STL.64 [R1+0x1f80], R10 ;  /* 0x001f800a01007387 */ /* 0x000fe20000100a00 */
[----:B------:R0:W-:Y:S02]  /*245d0*/  STL.64 [R1+0x1f78], R8 ;  /* 0x001f780801007387 */ /* 0x0001e40000100a00 */
[----:B0-----:R-:W-:-:S02]  /*245e0*/  IMAD.MOV.U32 R8, RZ, RZ, R16 ;  /* 0x000000ffff087224 */ /* 0x001fc400078e0010 */
[----:B------:R-:W-:Y:S01]  /*245f0*/  HMMA.16816.F32.BF16 R16, R12, R18, R20 ;  /* 0x000000120c10723c */ /* 0x000fe20000041814 */
[----:B------:R-:W-:-:S05]  /*24600*/  IMAD.MOV.U32 R9, RZ, RZ, R0 ;  /* 0x000000ffff097224 */ /* 0x000fca00078e0000 */
[----:B------:R0:W-:Y:S04]  /*24610*/  STL.64 [R1+0x2058], R8 ;  /* 0x0020580801007387 */ /* 0x0001e80000100a00 */
[----:B0-----:R-:W3:Y:S01]  /*24620*/  LDL.LU R8, [R1+0x2e0] ;  /* 0x0002e00001087983 */ /* 0x001ee20000300800 */
[----:B------:R-:W3:Y:S02]  /*24630*/  LDL.LU R9, [R1+0x2e4] ;  /* 0x0002e40001097983 */ /* 0x000ee40000300800 */
[----:B------:R-:W3:Y:S02]  /*24640*/  LDL.LU R10, [R1+0x2e8] ;  /* 0x0002e800010a7983 */ /* 0x000ee40000300800 */
[----:B------:R-:W3:Y:S01]  /*24650*/  LDL.LU R11, [R1+0x2ec] ;  /* 0x0002ec00010b7983 */ /* 0x000ee20000300800 */
[----:B------:R-:W2:Y:S01]  /*24660*/  LDL.LU.64 R22, [R1+0x2170] ;  /* 0x0021700001167983 */ /* 0x000ea20000300a00 */
[----:B------:R-:W2:Y:S06]  /*24670*/  LDL.LU.64 R20, [R1+0x2168] ;  /* 0x0021680001147983 */ /* 0x000eac0000300a00 */
[----:B------:R-:W-:Y:S02]  /*24680*/  STL.64 [R1+0x330], R16 ;  /* 0x0003301001007387 */ /* 0x000fe40000100a00 */
[----:B------:R0:W-:Y:S02]  /*24690*/  STL.64 [R1+0x338], R18 ;  /* 0x0003381201007387 */ /* 0x0001e40000100a00 */
[----:B0-----:R-:W2:Y:S02]  /*246a0*/  LDL.LU.64 R18, [R1+0x2160] ;  /* 0x0021600001127983 */ /* 0x001ea40000300a00 */
[C---:B--2---:R-:W-:Y:S02]  /*246b0*/  HMMA.16816.F32.BF16 R16, R12.reuse, R18, R20 ;  /* 0x000000120c10723c */ /* 0x044fe40000041814 */
[----:B------:R-:W2:Y:S01]  /*246c0*/  LDL.LU.64 R22, [R1+0x2158] ;  /* 0x0021580001167983 */ /* 0x000ea20000300a00 */
[----:B------:R-:W2:Y:S11]  /*246d0*/  LDL.LU.64 R20, [R1+0x2150] ;  /* 0x0021500001147983 */ /* 0x000eb60000300a00 */
[----:B------:R-:W-:Y:S09]  /*246e0*/  @!UPT UIADD3 URZ, URZ, URZ, URZ ;  /* 0x0000003f3f3ff290 */ /* 0x000ff2000fffe03f */
[----:B------:R-:W-:Y:S01]  /*246f0*/  STL.64 [R1+0x2b0], R16 ;  /* 0x0002b01001007387 */ /* 0x000fe20000100a00 */
        /* <DEDUP_REMOVED lines=37> */
[----:B--2---:R-:W-:Y:S02]  /*24950*/  HMMA.16816.F32.BF16 R12, R12, R18, R20 ;  /* 0x000000120c0c723c */ /* 0x004fe40000041814 */
[----:B------:R-:W4:Y:S01]  /*24960*/  LDL.LU.64 R22, [R1+0x20c8] ;  /* 0x0020c80001167983 */ /* 0x000f220000300a00 */
[----:B------:R-:W4:Y:S02]  /*24970*/  LDL.LU.64 R20, [R1+0x20c0] ;  /* 0x0020c00001147983 */ /* 0x000f240000300a00 */
[----:B------:R-:W4:Y:S02]  /*24980*/  LDL.LU.64 R18, [R1+0x20b8] ;  /* 0x0020b80001127983 */ /* 0x000f240000300a00 */
[----:B------:R-:W4:Y:S11]  /*24990*/  LDL.LU.64 R16, [R1+0x20b0] ;  /* 0x0020b00001107983 */ /* 0x000f360000300a00 */
[----:B------:R-:W-:Y:S05]  /*249a0*/  @!UPT UIADD3 URZ, URZ, URZ, URZ ;  /* 0x0000003f3f3ff290 */ /* 0x000fea000fffe03f */
[----:B------:R0:W-:Y:S01]  /*249b0*/  STL.64 [R1+0x240], R12 ;  /* 0x0002400c01007387 */ /* 0x0001e20000100a00 */
[----:B------:R1:W-:Y:S03]  /*249c0*/  STL.64 [R1+0x248], R14 ;  /* 0x0002480e01007387 */ /* 0x0003e60000100a00 */
[----:B0-----:R-:W2:Y:S01]  /*249d0*/  LDL.LU R12, [R1+0x2d0] ;  /* 0x0002d000010c7983 */ /* 0x001ea20000300800 */
[----:B------:R-:W2:Y:S02]  /*249e0*/  LDL.LU R13, [R1+0x2d4] ;  /* 0x0002d400010d7983 */ /* 0x000ea40000300800 */
[----:B-1----:R-:W2:Y:S02]  /*249f0*/  LDL.LU R14, [R1+0x2d8] ;  /* 0x0002d800010e7983 */ /* 0x002ea40000300800 */
[----:B------:R-:W2:Y:S01]  /*24a00*/  LDL.LU R15, [R1+0x2dc] ;  /* 0x0002dc00010f7983 */ /* 0x000ea20000300800 */
[C---:B----4-:R-:W-:Y:S11]  /*24a10*/  HMMA.16816.F32.BF16 R20, R16.reuse, R24, R20 ;  /* 0x000000181014723c */ /* 0x050ff60000041814 */
[----:B------:R-:W-:Y:S11]  /*24a20*/  @!UPT UIADD3 URZ, URZ, URZ, URZ ;  /* 0x0000003f3f3ff290 */ /* 0x000ff6000fffe03f */
[----:B------:R-:W-:Y:S01]  /*24a30*/  @!UPT UIADD3 URZ, URZ, URZ, URZ ;  /* 0x0000003f3f3ff290 */ /* 0x000fe2000fffe03f */
[----:B------:R0:W-:Y:S01]  /*24a40*/  STL.64 [R1+0x230], R20 ;  /* 0x0002301401007387 */ /* 0x0001e20000100a00 */
[----:B------:R1:W-:Y:S02]  /*24a50*/  STL.64 [R1+0x238], R22 ;  /* 0x0002381601007387 */ /* 0x0003e40000100a00 */
[----:B0-----:R-:W-:Y:S01]  /*24a60*/  IMAD.MOV.U32 R21, RZ, RZ, R24 ;  /* 0x000000ffff157224 */ /* 0x001fe200078e0018 */
[----:B-1----:R-:W4:Y:S01]  /*24a70*/  LDL.LU.64 R22, [R1+0x20a8] ;  /* 0x0020a80001167983 */ /* 0x002f220000300a00 */
[----:B------:R-:W-:Y:S02]  /*24a80*/  IMAD.MOV.U32 R20, RZ, RZ, R25 ;  /* 0x000000ffff147224 */ /* 0x000fe400078e0019 */
[----:B------:R-:W2:Y:S02]  /*24a90*/  LDL.LU.64 R24, [R1+0x20a0] ;  /* 0x0020a00001187983 */ /* 0x000ea40000300a00 */
[C---:B--2---:R-:W-:Y:S01]  /*24aa0*/  HMMA.16816.F32.BF16 R24, R16.reuse, R24, R4 ;  /* 0x000000181018723c */ /* 0x044fe20000041804 */
[----:B------:R-:W2:Y:S01]  /*24ab0*/  LDL.LU.64 R6, [R1+0x2098] ;  /* 0x0020980001067983 */ /* 0x000ea20000300a00 */
[----:B------:R-:W2:Y:S11]  /*24ac0*/  LDL.LU.64 R4, [R1+0x2090] ;  /* 0x0020900001047983 */ /* 0x000eb60000300a00 */
[----:B------:R-:W-:Y:S10]  /*24ad0*/  @!UPT UIADD3 URZ, URZ, URZ, URZ ;  /* 0x0000003f3f3ff290 */ /* 0x000ff4000fffe03f */
[----:B------:R0:W-:Y:S01]  /*24ae0*/  STL.64 [R1+0x220], R24 ;  /* 0x0002201801007387 */ /* 0x0001e20000100a00 */
[----:B------:R-:W-:Y:S03]  /*24af0*/  STL.64 [R1+0x228], R26 ;  /* 0x0002281a01007387 */ /* 0x000fe60000100a00 */
[----:B0-----:R-:W2:Y:S02]  /*24b00*/  LDL.LU.64 R24, [R1+0x2088] ;  /* 0x0020880001187983 */ /* 0x001ea40000300a00 */
[C---:B--2---:R-:W-:Y:S01]  /*24b10*/  HMMA.16816.F32.BF16 R4, R16.reuse, R24, R4 ;  /* 0x000000181004723c */ /* 0x044fe20000041804 */
[----:B------:R-:W-:Y:S02]  /*24b20*/  IMAD.MOV.U32 R28, RZ, RZ, R24 ;  /* 0x000000ffff1c7224 */ /* 0x000fe400078e0018 */
[----:B------:R-:W-:Y:S11]  /*24b30*/  IMAD.MOV.U32 R0, RZ, RZ, R25 ;  /* 0x000000ffff007224 */ /* 0x000ff600078e0019 */
[----:B------:R-:W-:Y:S09]  /*24b40*/  @!UPT UIADD3 URZ, URZ, URZ, URZ ;  /* 0x0000003f3f3ff290 */ /* 0x000ff2000fffe03f */
[----:B------:R-:W-:Y:S01]  /*24b50*/  STL.64 [R1+0x210], R4 ;  /* 0x0002100401007387 */ /* 0x000fe20000100a00 */
[----:B------:R0:W-:Y:S03]  /*24b60*/  STL.64 [R1+0x218], R6 ;  /* 0x0002180601007387 */ /* 0x0001e60000100a00 */
[----:B0-----:R-:W2:Y:S01]  /*24b70*/  LDL.LU.64 R6, [R1+0x2080] ;  /* 0x0020800001067983 */ /* 0x001ea20000300a00 */
[----:B------:R-:W2:Y:S02]  /*24b80*/  LDL.LU.64 R4, [R1+0x2078] ;  /* 0x0020780001047983 */ /* 0x000ea40000300a00 */
[----:B------:R-:W2:Y:S02]  /*24b90*/  LDL.LU.64 R26, [R1+0x2070] ;  /* 0x00207000011a7983 */ /* 0x000ea40000300a00 */
[----:B------:R-:W2:Y:S02]  /*24ba0*/  LDL.LU.64 R24, [R1+0x2068] ;  /* 0x0020680001187983 */ /* 0x000ea40000300a00 */
[C---:B--2---:R-:W-:Y:S11]  /*24bb0*/  HMMA.16816.F32.BF16 R4, R16.reuse, R24, R4 ;  /* 0x000000181004723c */ /* 0x044ff60000041804 */
[----:B------:R-:W-:Y:S11]  /*24bc0*/  @!UPT UIADD3 URZ, URZ, URZ, URZ ;  /* 0x0000003f3f3ff290 */ /* 0x000ff6000fffe03f */
[----:B------:R-:W-:Y:S01]  /*24bd0*/  @!UPT UIADD3 URZ, URZ, URZ, URZ ;  /* 0x0000003f3f3ff290 */ /* 0x000fe2000fffe03f */
[----:B------:R0:W-:Y:S01]  /*24be0*/  STL.64 [R1+0x200], R4 ;  /* 0x0002000401007387 */ /* 0x0001e20000100a00 */
[----:B------:R-:W-:Y:S03]  /*24bf0*/  STL.64 [R1+0x208], R6 ;  /* 0x0002080601007387 */ /* 0x000fe60000100a00 */
[----:B0-----:R-:W3:Y:S01]  /*24c00*/  LDL.LU.64 R4, [R1+0x2060] ;  /* 0x0020600001047983 */ /* 0x001ee20000300a00 */
[----:B------:R-:W-:Y:S02]  /*24c10*/  STL.64 [R1+0x1fc0], R26 ;  /* 0x001fc01a01007387 */ /* 0x000fe40000100a00 */
[----:B------:R0:W-:Y:S02]  /*24c20*/  STL.64 [R1+0x1fb8], R24 ;  /* 0x001fb81801007387 */ /* 0x0001e40000100a00 */
[----:B0-----:R-:W2:Y:S01]  /*24c30*/  LDL.LU R24, [R1+0x2a0] ;  /* 0x0002a00001187983 */ /* 0x001ea20000300800 */
[----:B------:R-:W2:Y:S02]  /*24c40*/  LDL.LU R25, [R1+0x2a4] ;  /* 0x0002a40001197983 */ /* 0x000ea40000300800 */
[----:B------:R-:W2:Y:S02]  /*24c50*/  LDL.LU R26, [R1+0x2a8] ;  /* 0x0002a800011a7983 */ /* 0x000ea40000300800 */
[----:B------:R-:W2:Y:S01]  /*24c60*/  LDL.LU R27, [R1+0x2ac] ;  /* 0x0002ac00011b7983 */ /* 0x000ea20000300800 */
[C---:B---3--:R-:W-:Y:S11]  /*24c70*/  HMMA.16816.F32.BF16 R8, R16.reuse, R4, R8 ;  /* 0x000000041008723c */ /* 0x048ff60000041808 */
[----:B------:R-:W-:Y:S11]  /*24c80*/  @!UPT UIADD3 URZ, URZ, URZ, URZ ;  /* 0x0000003f3f3ff290 */ /* 0x000ff6000fffe03f */
[----:B------:R-:W-:Y:S01]  /*24c90*/  @!UPT UIADD3 URZ, URZ, URZ, URZ ;  /* 0x0000003f3f3ff290 */ /* 0x000fe2000fffe03f */
[----:B------:R0:W-:Y:S01]  /*24ca0*/  STL.64 [R1+0x1f0], R8 ;  /* 0x0001f00801007387 */ /* 0x0001e20000100a00 */
[----:B------:R1:W-:Y:S03]  /*24cb0*/  STL.64 [R1+0x1f8], R10 ;  /* 0x0001f80a01007387 */ /* 0x0003e60000100a00 */
[----:B0-----:R-:W3:Y:S01]  /*24cc0*/  LDL.LU.64 R8, [R1+0x2058] ;  /* 0x0020580001087983 */ /* 0x001ee20000300a00 */
[----:B-1----:R-:W-:Y:S02]  /*24cd0*/  IMAD.MOV.U32 R11, RZ, RZ, R4 ;  /* 0x000000ffff0b7224 */ /* 0x002fe400078e0004 */
[----:B------:R-:W-:Y:S02]  /*24ce0*/  IMAD.MOV.U32 R10, RZ, RZ, R5 ;  /* 0x000000ffff0a7224 */ /* 0x000fe400078e0005 */
[----:B------:R-:W2:Y:S02]  /*24cf0*/  LDL.LU.64 R4, [R1+0x2050] ;  /* 0x0020500001047983 */ /* 0x000ea40000300a00 */
[C---:B--2---:R-:W-:Y:S11]  /*24d00*/  HMMA.16816.F32.BF16 R12, R16.reuse, R4, R12 ;  /* 0x00000004100c723c */ /* 0x044ff6000004180c */
[----:B------:R-:W-:Y:S11]  /*24d10*/  @!UPT UIADD3 URZ, URZ, URZ, URZ ;  /* 0x0000003f3f3ff290 */ /* 0x000ff6000fffe03f */
[----:B------:R-:W-:Y:S01]  /*24d20*/  @!UPT UIADD3 URZ, URZ, URZ, URZ ;  /* 0x0000003f3f3ff290 */ /* 0x000fe2000fffe03f */
[----:B------:R0:W-:Y:S01]  /*24d30*/  STL.64 [R1+0x1e0], R12 ;  /* 0x0001e00c01007387 */ /* 0x0001e20000100a00 */
[----:B------:R-:W-:Y:S02]  /*24d40*/  STL.64 [R1+0x1e8], R14 ;  /* 0x0001e80e01007387 */ /* 0x000fe40000100a00 */
[----:B------:R-:W3:Y:S02]  /*24d50*/  LDL.LU.64 R6, [R1+0x2048] ;  /* 0x0020480001067983 */ /* 0x000ee40000300a00 */
        /* <DEDUP_REMOVED lines=8> */
[----:B0-----:R-:W2:Y:S01]  /*24de0*/  LDL.LU.64 R6, [R1+0x2038] ;  /* 0x0020380001067983 */ /* 0x001ea20000300a00 */
[----:B------:R-:W3:Y:S02]  /*24df0*/  LDL.LU.64 R4, [R1+0x2030] ;  /* 0x0020300001047983 */ /* 0x000ee40000300a00 */
[----:B------:R-:W-:Y:S01]  /*24e00*/  STL.64 [R1+0x1f90], R8 ;  /* 0x001f900801007387 */ /* 0x000fe20000100a00 */
[----:B---3--:R-:W-:Y:S01]  /*24e10*/  HMMA.16816.F32.BF16 R24, R16, R4, R24 ;  /* 0x000000041018723c */ /* 0x008fe20000041818 */
[----:B------:R-:W-:Y:S11]  /*24e20*/  STL.64 [R1+0x1f88], R4 ;  /* 0x001f880401007387 */ /* 0x000ff60000100a00 */
[----:B------:R-:W-:Y:S11]  /*24e30*/  @!UPT UIADD3 URZ, URZ, URZ, URZ ;  /* 0x0000003f3f3ff290 */ /* 0x000ff6000fffe03f */
[----:B------:R0:W-:Y:S01]  /*24e40*/  STL.64 [R1+0x1c0], R24 ;  /* 0x0001c01801007387 */ /* 0x0001e20000100a00 */
[----:B------:R1:W-:Y:S03]  /*24e50*/  STL.64 [R1+0x1c8], R26 ;  /* 0x0001c81a01007387 */ /* 0x0003e60000100a00 */
[----:B0-----:R-:W3:Y:S01]  /*24e60*/  LDL.LU R24, [R1+0x130] ;  /* 0x0001300001187983 */ /* 0x001ee20000300800 */
[----:B------:R-:W3:Y:S02]  /*24e70*/  LDL.LU R25, [R1+0x134] ;  /* 0x0001340001197983 */ /* 0x000ee40000300800 */
[----:B-1----:R-:W2:Y:S02]  /*24e80*/  LDL.LU R26, [R1+0x138] ;  /* 0x00013800011a7983 */ /* 0x002ea40000300800 */
[----:B------:R-:W2:Y:S02]  /*24e90*/  LDL.LU R27, [R1+0x13c] ;  /* 0x00013c00011b7983 */ /* 0x000ea40000300800 */
[----:B------:R-:W-:-:S02]  /*24ea0*/  IMAD.MOV.U32 R16, RZ, RZ, R13 ;  /* 0x000000ffff107224 */ /* 0x000fc400078e000d */
[----:B------:R-:W-:Y:S01]  /*24eb0*/  IMAD.MOV.U32 R17, RZ, RZ, R12 ;  /* 0x000000ffff117224 */ /* 0x000fe200078e000c */
[----:B--2---:R-:W-:Y:S01]  /*24ec0*/  STL.64 [R1+0x1fd0], R26 ;  /* 0x001fd01a01007387 */ /* 0x004fe20000100a00 */
[----:B---3--:R0:W-:Y:S03]  /*24ed0*/  STL.64 [R1+0x1fc8], R24 ;  /* 0x001fc81801007387 */ /* 0x0081e60000100a00 */
[----:B0-----:R-:W2:Y:S04]  /*24ee0*/  LDL.64 R24, [R1+0x10] ;  /* 0x0000100001187983 */ /* 0x001ea80000100a00 */
[----:B--2---:R-:W-:Y:S01]  /*24ef0*/  STL.64 [R1+0x1fe8], R24 ;  /* 0x001fe81801007387 */ /* 0x004fe20000100a00 */
[----:B------:R0:W-:Y:S02]  /*24f00*/  STL.64 [R1+0x1f98], R16 ;  /* 0x001f981001007387 */ /* 0x0001e40000100a00 */
[----:B------:R-:W2:Y:S02]  /*24f10*/  LDL.LU R12, [R1+0x380] ;  /* 0x00038000010c7983 */ /* 0x000ea40000300800 */
[----:B------:R-:W2:Y:S01]  /*24f20*/  LDL.LU R13, [R1+0x384] ;  /* 0x00038400010d7983 */ /* 0x000ea20000300800 */
[----:B------:R-:W3:Y:S01]  /*24f30*/  LDL.LU R14, [R1+0x388] ;  /* 0x00038800010e7983 */ /* 0x000ee20000300800 */
[----:B------:R-:W3:Y:S02]  /*24f40*/  LDL.LU R15, [R1+0x38c] ;  /* 0x00038c00010f7983 */ /* 0x000ee40000300800 */
[----:B0-----:R-:W-:-:S02]  /*24f50*/  IMAD.MOV.U32 R16, RZ, RZ, R11 ;  /* 0x000000ffff107224 */ /* 0x001fc400078e000b */
[----:B------:R-:W-:Y:S02]  /*24f60*/  IMAD.MOV.U32 R17, RZ, RZ, R10 ;  /* 0x000000ffff117224 */ /* 0x000fe400078e000a */
[----:B------:R-:W-:Y:S02]  /*24f70*/  IMAD.MOV.U32 R24, RZ, RZ, R21 ;  /* 0x000000ffff187224 */ /* 0x000fe400078e0015 */
[----:B------:R-:W-:Y:S01]  /*24f80*/  IMAD.MOV.U32 R25, RZ, RZ, R20 ;  /* 0x000000ffff197224 */ /* 0x000fe200078e0014 */
[----:B------:R-:W2:Y:S01]  /*24f90*/  LDL.LU R21, [R1+0x2028] ;  /* 0x0020280001157983 */ /* 0x000ea20000300800 */
[----:B------:R-:W2:Y:S02]  /*24fa0*/  LDL.LU R20, [R1+0x2024] ;  /* 0x0020240001147983 */ /* 0x000ea40000300800 */
[----:B------:R0:W-:Y:S02]  /*24fb0*/  STL.64 [R1+0x1fb0], R16 ;  /* 0x001fb01001007387 */ /* 0x0001e40000100a00 */
        /* <DEDUP_REMOVED lines=16> */
[----:B------:R-:W2:Y:S01]  /*250c0*/  LDL.LU R8, [R1+0xf0] ;  /* 0x0000f00001087983 */ /* 0x000ea20000300800 */
[----:B------:R-:W2:Y:S02]  /*250d0*/  LDL.LU R9, [R1+0xf4] ;  /* 0x0000f40001097983 */ /* 0x000ea40000300800 */
[----:B------:R-:W2:Y:S02]  /*250e0*/  LDL.LU R10, [R1+0xf8] ;  /* 0x0000f800010a7983 */ /* 0x000ea40000300800 */
[----:B------:R-:W-:-:S02]  /*250f0*/  IMAD.MOV.U32 R11, RZ, RZ, R29 ;  /* 0x000000ffff0b7224 */ /* 0x000fc400078e001d */
[----:B------:R-:W3:Y:S04]  /*25100*/  LDL.LU R29, [R1+0x2020] ;  /* 0x00202000011d7983 */ /* 0x000ee80000300800 */
[----:B--2---:R-:W-:Y:S01]  /*25110*/  STL.64 [R1+0x1fa8], R10 ;  /* 0x001fa80a01007387 */ /* 0x004fe20000100a00 */
[----:B------:R0:W-:Y:S02]  /*25120*/  STL.64 [R1+0x1fa0], R8 ;  /* 0x001fa00801007387 */ /* 0x0001e40000100a00 */
[----:B0-----:R-:W-:Y:S02]  /*25130*/  IMAD.MOV.U32 R8, RZ, RZ, R20 ;  /* 0x000000ffff087224 */ /* 0x001fe400078e0014 */
[----:B------:R-:W-:Y:S01]  /*25140*/  IMAD.MOV.U32 R9, RZ, RZ, R21 ;  /* 0x000000ffff097224 */ /* 0x000fe200078e0015 */
[----:B------:R-:W2:Y:S01]  /*25150*/  LDL.LU R20, [R1+0x201c] ;  /* 0x00201c0001147983 */ /* 0x000ea20000300800 */
[----:B------:R-:W2:Y:S02]  /*25160*/  LDL.LU R21, [R1+0x2018] ;  /* 0x0020180001157983 */ /* 0x000ea40000300800 */
[----:B----4-:R-:W-:-:S02]  /*25170*/  IMAD.MOV.U32 R10, RZ, RZ, R22 ;  /* 0x000000ffff0a7224 */ /* 0x010fc400078e0016 */
[----:B------:R-:W-:Y:S01]  /*25180*/  IMAD.MOV.U32 R11, RZ, RZ, R23 ;  /* 0x000000ffff0b7224 */ /* 0x000fe200078e0017 */
[----:B------:R-:W2:Y:S01]  /*25190*/  LDL.LU R22, [R1+0x2014] ;  /* 0x0020140001167983 */ /* 0x000ea20000300800 */
[----:B------:R-:W2:Y:S02]  /*251a0*/  LDL.LU R23, [R1+0x2010] ;  /* 0x0020100001177983 */ /* 0x000ea40000300800 */
[----:B------:R-:W-:Y:S02]  /*251b0*/  IMAD.MOV.U32 R4, RZ, RZ, R2 ;  /* 0x000000ffff047224 */ /* 0x000fe400078e0002 */
[----:B------:R-:W-:Y:S01]  /*251c0*/  IMAD.MOV.U32 R5, RZ, RZ, R3 ;  /* 0x000000ffff057224 */ /* 0x000fe200078e0003 */
[----:B------:R-:W4:Y:S01]  /*251d0*/  LDL.LU R2, [R1+0x200c] ;  /* 0x00200c0001027983 */ /* 0x000f220000300800 */
[----:B------:R-:W4:Y:S02]  /*251e0*/  LDL.LU R3, [R1+0x2008] ;  /* 0x0020080001037983 */ /* 0x000f240000300800 */
[----:B---3--:R-:W-:Y:S02]  /*251f0*/  STL.64 [R1+0x1f30], R14 ;  /* 0x001f300e01007387 */ /* 0x008fe40000100a00 */
[----:B------:R0:W-:Y:S02]  /*25200*/  STL.64 [R1+0x1f28], R12 ;  /* 0x001f280c01007387 */ /* 0x0001e40000100a00 */
[----:B0-----:R-:W-:-:S02]  /*25210*/  IMAD.MOV.U32 R12, RZ, RZ, R28 ;  /* 0x000000ffff0c7224 */ /* 0x001fc400078e001c */
[----:B------:R-:W-:Y:S01]  /*25220*/  IMAD.MOV.U32 R13, RZ, RZ, R0 ;  /* 0x000000ffff0d7224 */ /* 0x000fe200078e0000 */
[----:B------:R-:W3:Y:S01]  /*25230*/  LDL.LU R28, [R1+0x2004] ;  /* 0x00200400011c7983 */ /* 0x000ee20000300800 */
[----:B------:R-:W3:Y:S01]  /*25240*/  LDL.LU R0, [R1+0x2000] ;  /* 0x0020000001007983 */ /* 0x000ee20000300800 */
[C---:B--2---:R-:W-:Y:S02]  /*25250*/  HMMA.16816.F32.BF16 R24, R20.reuse, R24, R16 ;  /* 0x000000181418723c */ /* 0x044fe40000041810 */
[----:B------:R-:W2:Y:S01]  /*25260*/  LDL.LU.64 R18, [R1+0x1ff8] ;  /* 0x001ff80001127983 */ /* 0x000ea20000300a00 */
[----:B------:R-:W2:Y:S11]  /*25270*/  LDL.LU.64 R16, [R1+0x1ff0] ;  /* 0x001ff00001107983 */ /* 0x000eb60000300a00 */
[----:B------:R-:W-:Y:S09]  /*25280*/  @!UPT UIADD3 URZ, URZ, URZ, URZ ;  /* 0x0000003f3f3ff290 */ /* 0x000ff2000fffe03f */
        /* <DEDUP_REMOVED lines=23> */
[----:B------:R0:W-:Y:S04]  /*25400*/  STL.64 [R1+0x1f60], R12 ;  /* 0x001f600c01007387 */ /* 0x0001e80000100a00 */
[----:B0-----:R-:W3:Y:S01]  /*25410*/  LDL.LU.64 R12, [R1+0x20] ;  /* 0x00002000010c7983 */ /* 0x001ee20000300a00 */
[C---:B--2---:R-:W-:Y:S11]  /*25420*/  HMMA.16816.F32.BF16 R16, R20.reuse, R24, R16 ;  /* 0x000000181410723c */ /* 0x044ff60000041810 */
[----:B------:R-:W-:Y:S11]  /*25430*/  @!UPT UIADD3 URZ, URZ, URZ, URZ ;  /* 0x0000003f3f3ff290 */ /* 0x000ff6000fffe03f */
[----:B------:R-:W-:Y:S01]  /*25440*/  @!UPT UIADD3 URZ, URZ, URZ, URZ ;  /* 0x0000003f3f3ff290 */ /* 0x000fe2000fffe03f */
[----:B------:R0:W-:Y:S01]  /*25450*/  STL.64 [R1+0x180], R16 ;  /* 0x0001801001007387 */ /* 0x0001e20000100a00 */
[----:B------:R-:W-:Y:S03]  /*25460*/  STL.64 [R1+0x188], R18 ;  /* 0x0001881201007387 */ /* 0x000fe60000100a00 */
[----:B0-----:R-:W2:Y:S01]  /*25470*/  LDL.LU.64 R16, [R1+0x1fb0] ;  /* 0x001fb00001107983 */ /* 0x001ea20000300a00 */
[----:B------:R-:W-:Y:S02]  /*25480*/  STL.64 [R1+0x1f40], R26 ;  /* 0x001f401a01007387 */ /* 0x000fe40000100a00 */
[----:B------:R0:W-:Y:S02]  /*25490*/  STL.64 [R1+0x1f38], R24 ;  /* 0x001f381801007387 */ /* 0x0001e40000100a00 */
[----:B0-----:R-:W3:Y:S01]  /*254a0*/  LDL.LU R24, [R1+0x350] ;  /* 0x0003500001187983 */ /* 0x001ee20000300800 */
[----:B------:R-:W3:Y:S02]  /*254b0*/  LDL.LU R25, [R1+0x354] ;  /* 0x0003540001197983 */ /* 0x000ee40000300800 */
[----:B------:R-:W3:Y:S02]  /*254c0*/  LDL.LU R26, [R1+0x358] ;  /* 0x00035800011a7983 */ /* 0x000ee40000300800 */
[----:B------:R-:W3:Y:S01]  /*254d0*/  LDL.LU R27, [R1+0x35c] ;  /* 0x00035c00011b7983 */ /* 0x000ee20000300800 */
[----:B--2---:R-:W-:Y:S01]  /*254e0*/  HMMA.16816.F32.BF16 R16, R20, R16, R8 ;  /* 0x000000101410723c */ /* 0x004fe20000041808 */
[----:B---3--:R-:W-:Y:S01]  /*254f0*/  STL.64 [R1+0x1f58], R26 ;  /* 0x001f581a01007387 */ /* 0x008fe20000100a00 */
[----:B------:R0:W-:Y:S03]  /*25500*/  STL.64 [R1+0x1f50], R24 ;  /* 0x001f501801007387 */ /* 0x0001e60000100a00 */
[----:B0-----:R-:W2:Y:S01]  /*25510*/  LDL.LU R24, [R1+0x360] ;  /* 0x0003600001187983 */ /* 0x001ea20000300800 */
[----:B------:R-:W2:Y:S02]  /*25520*/  LDL.LU R25, [R1+0x364] ;  /* 0x0003640001197983 */ /* 0x000ea40000300800 */
[----:B------:R-:W2:Y:S02]  /*25530*/  LDL.LU R26, [R1+0x368] ;  /* 0x00036800011a7983 */ /* 0x000ea40000300800 */
[----:B------:R-:W3:Y:S01]  /*25540*/  LDL.LU.64 R10, [R1+0x1fa8] ;  /* 0x001fa800010a7983 */ /* 0x000ee20000300a00 */
[----:B------:R-:W3:Y:S11]  /*25550*/  LDL.LU.64 R8, [R1+0x1fa0] ;  /* 0x001fa00001087983 */ /* 0x000ef60000300a00 */
[----:B------:R-:W-:Y:S01]  /*25560*/  @!UPT UIADD3 URZ, URZ, URZ, URZ ;  /* 0x0000003f3f3ff290 */ /* 0x000fe2000fffe03f */
[----:B------:R0:W-:Y:S02]  /*25570*/  STL.64 [R1+0x170], R16 ;  /* 0x0001701001007387 */ /* 0x0001e40000100a00 */
[----:B------:R-:W-:Y:S01]  /*25580*/  STL [R1+0x178], R18 ;  /* 0x0001781201007387 */ /* 0x000fe20000100800 */
[----:B0-----:R-:W3:Y:S01]  /*25590*/  LDL.LU.64 R16, [R1+0x1f98] ;  /* 0x001f980001107983 */ /* 0x001ee20000300a00 */
[----:B------:R-:W-:Y:S02]  /*255a0*/  IMAD.MOV.U32 R27, RZ, RZ, R0 ;  /* 0x000000ffff1b7224 */ /* 0x000fe400078e0000 */
[----:B------:R-:W-:-:S05]  /*255b0*/  IMAD.MOV.U32 R0, RZ, RZ, R19 ;  /* 0x000000ffff007224 */ /* 0x000fca00078e0013 */
[----:B------:R-:W-:Y:S01]  /*255c0*/  STL [R1+0x1d58], R0 ;  /* 0x001d580001007387 */ /* 0x000fe20000100800 */
[C---:B---3--:R-:W-:Y:S11]  /*255d0*/  HMMA.16816.F32.BF16 R8, R20.reuse, R16, R8 ;  /* 0x000000101408723c */ /* 0x048ff60000041808 */
[----:B------:R-:W-:Y:S11]  /*255e0*/  @!UPT UIADD3 URZ, URZ, URZ, URZ ;  /* 0x0000003f3f3ff290 */ /* 0x000ff6000fffe03f */
[----:B------:R-:W-:Y:S01]  /*255f0*/  @!UPT UIADD3 URZ, URZ, URZ, URZ ;  /* 0x0000003f3f3ff290 */ /* 0x000fe2000fffe03f */
[----:B------:R0:W-:Y:S01]  /*25600*/  STL.64 [R1+0x160], R8 ;  /* 0x0001600801007387 */ /* 0x0001e20000100a00 */
[----:B------:R-:W-:Y:S03]  /*25610*/  STL.64 [R1+0x168], R10 ;  /* 0x0001680a01007387 */ /* 0x000fe60000100a00 */
[----:B0-----:R-:W3:Y:S01]  /*25620*/  LDL.LU.64 R8, [R1+0x1f90] ;  /* 0x001f900001087983 */ /* 0x001ee20000300a00 */
[----:B------:R0:W-:Y:S03]  /*25630*/  STL.64 [R1+0x1f20], R16 ;  /* 0x001f201001007387 */ /* 0x0001e60000100a00 */
[----:B0-----:R-:W2:Y:S01]  /*25640*/  LDL.LU.64 R16, [R1+0xc0] ;  /* 0x0000c00001107983 */ /* 0x001ea20000300a00 */
[C---:B---3--:R-:W-:Y:S03]  /*25650*/  HMMA.16816.F32.BF16 R8, R20.reuse, R8, R4 ;  /* 0x000000081408723c */ /* 0x048fe60000041804 */
[----:B------:R-:W3:Y:S11]  /*25660*/  LDL.LU.64 R4, [R1+0x1f88] ;  /* 0x001f880001047983 */ /* 0x000ef60000300a00 */
[----:B------:R-:W-:Y:S09]  /*25670*/  @!UPT UIADD3 URZ, URZ, URZ, URZ ;  /* 0x0000003f3f3ff290 */ /* 0x000ff2000fffe03f */
[----:B------:R-:W-:Y:S01]  /*25680*/  STL.64 [R1+0x150], R8 ;  /* 0x0001500801007387 */ /* 0x000fe20000100a00 */
[----:B------:R0:W-:Y:S02]  /*25690*/  STL [R1+0x158], R10 ;  /* 0x0001580a01007387 */ /* 0x0001e40000100800 */
[----:B------:R-:W-:Y:S02]  /*256a0*/  IMAD.MOV.U32 R0, RZ, RZ, R11 ;  /* 0x000000ffff007224 */ /* 0x000fe400078e000b */
[----:B0-----:R-:W2:Y:S01]  /*256b0*/  LDL.LU.64 R10, [R1+0x1f80] ;  /* 0x001f8000010a7983 */ /* 0x001ea20000300a00 */
[----:B------:R-:W2:Y:S02]  /*256c0*/  LDL.LU.64 R8, [R1+0x1f78] ;  /* 0x001f780001087983 */ /* 0x000ea40000300a00 */
[----:B------:R3:W-:Y:S02]  /*256d0*/  STL [R1+0x1dc0], R0 ;  /* 0x001dc00001007387 */ /* 0x0007e40000100800 */
[----:B------:R-:W4:Y:S02]  /*256e0*/  LDL.LU.64 R6, [R1+0x1f70] ;  /* 0x001f700001067983 */ /* 0x000f240000300a00 */
[----:B---3--:R-:W-:Y:S01]  /*256f0*/  IMAD.MOV.U32 R0, RZ, RZ, R5 ;  /* 0x000000ffff007224 */ /* 0x008fe200078e0005 */
[----:B--2---:R-:W-:Y:S11]  /*25700*/  HMMA.16816.F32.BF16 R8, R20, R4, R8 ;  /* 0x000000041408723c */ /* 0x004ff60000041808 */
[----:B------:R-:W-:Y:S11]  /*25710*/  @!UPT UIADD3 URZ, URZ, URZ, URZ ;  /* 0x0000003f3f3ff290 */ /* 0x000ff6000fffe03f */
[----:B------:R-:W-:Y:S01]  /*25720*/  @!UPT UIADD3 URZ, URZ, URZ, URZ ;  /* 0x0000003f3f3ff290 */ /* 0x000fe2000fffe03f */
[----:B------:R0:W-:Y:S01]  /*25730*/  STL.64 [R1+0x130], R8 ;  /* 0x0001300801007387 */ /* 0x0001e20000100a00 */
[----:B------:R1:W-:Y:S02]  /*25740*/  STL.64 [R1+0x138], R10 ;  /* 0x0001380a01007387 */ /* 0x0003e40000100a00 */
[----:B------:R-:W4:Y:S02]  /*25750*/  LDL.LU.64 R4, [R1+0x1f68] ;  /* 0x001f680001047983 */ /* 0x000f240000300a00 */
[----:B------:R-:W4:Y:S01]  /*25760*/  LDL.LU R20, [R1+0x370] ;  /* 0x0003700001147983 */ /* 0x000f220000300800 */
[----:B------:R-:W4:Y:S01]  /*25770*/  LDL.LU R21, [R1+0x374] ;  /* 0x0003740001157983 */ /* 0x000f220000300800 */
[----:B------:R-:W4:Y:S02]  /*25780*/  LDL.LU R22, [R1+0x378] ;  /* 0x0003780001167983 */ /* 0x000f240000300800 */
[----:B------:R-:W4:Y:S01]  /*25790*/  LDL.LU R23, [R1+0x37c] ;  /* 0x00037c0001177983 */ /* 0x000f220000300800 */
[----:B0-----:R-:W2:Y:S01]  /*257a0*/  LDL.LU R8, [R1+0x340] ;  /* 0x0003400001087983 */ /* 0x001ea20000300800 */
[----:B------:R-:W2:Y:S02]  /*257b0*/  LDL.LU R9, [R1+0x344] ;  /* 0x0003440001097983 */ /* 0x000ea40000300800 */
[----:B-1----:R-:W2:Y:S02]  /*257c0*/  LDL.LU R10, [R1+0x348] ;  /* 0x00034800010a7983 */ /* 0x002ea40000300800 */
[----:B------:R-:W2:Y:S01]  /*257d0*/  LDL.LU R11, [R1+0x34c] ;  /* 0x00034c00010b7983 */ /* 0x000ea20000300800 */
[C---:B----4-:R-:W-:Y:S11]  /*257e0*/  HMMA.16816.F32.BF16 R20, R4.reuse, R12, R20 ;  /* 0x0000000c0414723c */ /* 0x050ff60000041814 */
[----:B------:R-:W-:Y:S11]  /*257f0*/  @!UPT UIADD3 URZ, URZ, URZ, URZ ;  /* 0x0000003f3f3ff290 */ /* 0x000ff6000fffe03f */
[----:B------:R-:W-:Y:S01]  /*25800*/  @!UPT UIADD3 URZ, URZ, URZ, URZ ;  /* 0x0000003f3f3ff290 */ /* 0x000fe2000fffe03f */
[----:B------:R-:W-:Y:S01]  /*25810*/  STL.64 [R1+0x120], R20 ;  /* 0x0001201401007387 */ /* 0x000fe20000100a00 */
[----:B------:R0:W-:Y:S02]  /*25820*/  STL.64 [R1+0x128], R22 ;  /* 0x0001281601007387 */ /* 0x0001e40000100a00 */
[----:B0-----:R-:W-:Y:S02]  /*25830*/  IMAD.MOV.U32 R23, RZ, RZ, R12 ;  /* 0x000000ffff177224 */ /* 0x001fe400078e000c */
[----:B------:R-:W-:Y:S02]  /*25840*/  IMAD.MOV.U32 R22, RZ, RZ, R13 ;  /* 0x000000ffff167224 */ /* 0x000fe400078e000d */
[----:B------:R-:W3:Y:S02]  /*25850*/  LDL.LU.64 R12, [R1+0x1f60] ;  /* 0x001f6000010c7983 */ /* 0x000ee40000300a00 */
[C---:B---3--:R-:W-:Y:S02]  /*25860*/  HMMA.16816.F32.BF16 R12, R4.reuse, R12, R24 ;  /* 0x0000000c040c723c */ /* 0x048fe40000041818 */
[----:B------:R-:W3:Y:S01]  /*25870*/  LDL.LU.64 R26, [R1+0x1f58] ;  /* 0x001f5800011a7983 */ /* 0x000ee20000300a00 */
[----:B------:R-:W3:Y:S11]  /*25880*/  LDL.LU.64 R24, [R1+0x1f50] ;  /* 0x001f500001187983 */ /* 0x000ef60000300a00 */
[----:B------:R-:W-:Y:S09]  /*25890*/  @!UPT UIADD3 URZ, URZ, URZ, URZ ;  /* 0x0000003f3f3ff290 */ /* 0x000ff2000fffe03f */
[----:B------:R0:W-:Y:S01]  /*258a0*/  STL.64 [R1+0x110], R12 ;  /* 0x0001100c01007387 */ /* 0x0001e20000100a00 */
[----:B------:R3:W-:Y:S03]  /*258b0*/  STL.64 [R1+0x118], R14 ;  /* 0x0001180e01007387 */ /* 0x0007e60000100a00 */
[----:B0-----:R-:W3:Y:S02]  /*258c0*/  LDL.LU.64 R12, [R1+0x1f48] ;  /* 0x001f4800010c7983 */ /* 0x001ee40000300a00 */
[C---:B---3--:R-:W-:Y:S02]  /*258d0*/  HMMA.16816.F32.BF16 R12, R4.reuse, R12, R24 ;  /* 0x0000000c040c723c */ /* 0x048fe40000041818 */
[----:B------:R-:W3:Y:S01]  /*258e0*/  LDL.LU.64 R26, [R1+0x1f40] ;  /* 0x001f4000011a7983 */ /* 0x000ee20000300a00 */
[----:B------:R-:W2:Y:S11]  /*258f0*/  LDL.LU.64 R24, [R1+0x1f38] ;  /* 0x001f380001187983 */ /* 0x000eb60000300a00 */
[----:B------:R-:W-:Y:S09]  /*25900*/  @!UPT UIADD3 URZ, URZ, URZ, URZ ;  /* 0x0000003f3f3ff290 */ /* 0x000ff2000fffe03f */
[----:B------:R-:W-:Y:S01]  /*25910*/  STL.64 [R1+0xf0], R12 ;  /* 0x0000f00c01007387 */ /* 0x000fe20000100a00 */
[----:B------:R0:W-:Y:S03]  /*25920*/  STL.64 [R1+0xf8], R14 ;  /* 0x0000f80e01007387 */ /* 0x0001e60000100a00 */
[----:B0-----:R-:W4:Y:S01]  /*25930*/  LDL.LU.64 R14, [R1+0x1f30] ;  /* 0x001f3000010e7983 */ /* 0x001f220000300a00 */
[----:B------:R-:W4:Y:S01]  /*25940*/  LDL.LU.64 R12, [R1+0x1f28] ;  /* 0x001f2800010c7983 */ /* 0x000f220000300a00 */
[C---:B--2---:R-:W-:Y:S02]  /*25950*/  HMMA.16816.F32.BF16 R8, R4.reuse, R24, R8 ;  /* 0x000000180408723c */ /* 0x044fe40000041808 */
[----:B---3--:R-:W-:Y:S01]  /*25960*/  STL.64 [R1+0x1ec0], R26 ;  /* 0x001ec01a01007387 */ /* 0x008fe20000100a00 */
[----:B------:R0:W-:Y:S11]  /*25970*/  STL.64 [R1+0x1eb8], R24 ;  /* 0x001eb81801007387 */ /* 0x0001f60000100a00 */
[----:B------:R-:W-:Y:S09]  /*25980*/  @!UPT UIADD3 URZ, URZ, URZ, URZ ;  /* 0x0000003f3f3ff290 */ /* 0x000ff2000fffe03f */
[----:B------:R-:W-:Y:S01]  /*25990*/  STL.64 [R1+0xd0], R8 ;  /* 0x0000d00801007387 */ /* 0x000fe20000100a00 */
[----:B------:R-:W-:Y:S02]  /*259a0*/  STL.64 [R1+0xd8], R10 ;  /* 0x0000d80a01007387 */ /* 0x000fe40000100a00 */
[----:B------:R-:W1:Y:S04]  /*259b0*/  LDSM.16.MT88.4 R8, [R2+0x2080] ;  /* 0x002080000208783b */ /* 0x000e680000004200 */
[----:B0-----:R-:W2:Y:S01]  /*259c0*/  LDL.LU R24, [R1+0x390] ;  /* 0x0003900001187983 */ /* 0x001ea20000300800 */
[----:B------:R-:W2:Y:S01]  /*259d0*/  LDL.LU R25, [R1+0x394] ;  /* 0x0003940001197983 */ /* 0x000ea20000300800 */
[----:B----4-:R-:W-:Y:S03]  /*259e0*/  HMMA.16816.F32.BF16 R12, R4, R16, R12 ;  /* 0x00000010040c723c */ /* 0x010fe6000004180c */
[----:B-1----:R-:W-:Y:S01]  /*259f0*/  STL.64 [R1+0x1f08], R10 ;  /* 0x001f080a01007387 */ /* 0x002fe20000100a00 */
[----:B------:R0:W-:Y:S02]  /*25a00*/  STL.64 [R1+0x1f00], R8 ;  /* 0x001f000801007387 */ /* 0x0001e40000100a00 */
[----:B0-----:R-:W-:-:S02]  /*25a10*/  IMAD.MOV.U32 R9, RZ, RZ, R16 ;  /* 0x000000ffff097224 */ /* 0x001fc400078e0010 */
[----:B------:R-:W-:Y:S02]  /*25a20*/  IMAD.MOV.U32 R8, RZ, RZ, R17 ;  /* 0x000000ffff087224 */ /* 0x000fe400078e0011 */
[----:B------:R-:W2:Y:S01]  /*25a30*/  LDL.LU.64 R16, [R1+0x1f20] ;  /* 0x001f200001107983 */ /* 0x000ea20000300a00 */
[----:B------:R-:W-:Y:S02]  /*25a40*/  IMAD.MOV.U32 R26, RZ, RZ, R28 ;  /* 0x000000ffff1a7224 */ /* 0x000fe400078e001c */
[----:B------:R-:W-:-:S11]  /*25a50*/  IMAD.MOV.U32 R27, RZ, RZ, R3 ;  /* 0x000000ffff1b7224 */ /* 0x000fd600078e0003 */
[----:B------:R-:W-:Y:S02]  /*25a60*/  IMAD.MOV.U32 R28, RZ, RZ, R13 ;  /* 0x000000ffff1c7224 */ /* 0x000fe400078e000d */
[----:B------:R-:W-:Y:S01]  /*25a70*/  IMAD.MOV.U32 R3, RZ, RZ, R14 ;  /* 0x000000ffff037224 */ /* 0x000fe200078e000e */
[----:B------:R-:W-:Y:S01]  /*25a80*/  STL [R1+0xa0], R12 ;  /* 0x0000a00c01007387 */ /* 0x000fe20000100800 */
[----:B------:R-:W-:Y:S02]  /*25a90*/  IMAD.MOV.U32 R2, RZ, RZ, R15 ;  /* 0x000000ffff027224 */ /* 0x000fe400078e000f */
[----:B------:R-:W0:Y:S03]  /*25aa0*/  LDSM.16.MT88.4 R12, [R29+0x3000] ;  /* 0x003000001d0c783b */ /* 0x000e260000004200 */
[----:B------:R-:W-:Y:S01]  /*25ab0*/  STL [R1+0x1e00], R2 ;  /* 0x001e000201007387 */ /* 0x000fe20000100800 */
[----:B------:R-:W-:Y:S02]  /*25ac0*/  STL [R1+0x1dfc], R3 ;  /* 0x001dfc0301007387 */ /* 0x000fe40000100800 */
[----:B------:R-:W-:Y:S01]  /*25ad0*/  STL [R1+0x1df8], R28 ;  /* 0x001df81c01007387 */ /* 0x000fe20000100800 */
[----:B0-----:R-:W-:Y:S01]  /*25ae0*/  STL.64 [R1+0x1e98], R14 ;  /* 0x001e980e01007387 */ /* 0x001fe20000100a00 */
[----:B------:R2:W-:Y:S02]  /*25af0*/  STL.64 [R1+0x1e90], R12 ;  /* 0x001e900c01007387 */ /* 0x0005e40000100a00 */
[----:B--2---:R-:W-:Y:S01]  /*25b00*/  HMMA.16816.F32.BF16 R12, R4, R16, R24 ;  /* 0x00000010040c723c */ /* 0x004fe20000041818 */
[----:B------:R-:W0:Y:S04]  /*25b10*/  LDSM.16.MT88.4 R16, [R29+0x3080] ;  /* 0x003080001d10783b */ /* 0x000e280000004200 */
[----:B0-----:R-:W-:Y:S11]  /*25b20*/  STL.64 [R1+0x1e10], R18 ;  /* 0x001e101201007387 */ /* 0x001ff60000100a00 */
[----:B------:R-:W-:Y:S07]  /*25b30*/  @!UPT UIADD3 URZ, URZ, URZ, URZ ;  /* 0x0000003f3f3ff290 */ /* 0x000fee000fffe03f */
[----:B------:R0:W-:Y:S02]  /*25b40*/  STL.64 [R1+0x90], R12 ;  /* 0x0000900c01007387 */ /* 0x0001e40000100a00 */
[----:B------:R1:W-:Y:S02]  /*25b50*/  STL.64 [R1+0x98], R14 ;  /* 0x0000980e01007387 */ /* 0x0003e40000100a00 */
[----:B------:R-:W-:Y:S01]  /*25b60*/  STL.64 [R1+0x1e08], R16 ;  /* 0x001e081001007387 */ /* 0x000fe20000100a00 */
[----:B------:R-:W2:Y:S01]  /*25b70*/  LDL.LU R24, [R1+0x290] ;  /* 0x0002900001187983 */ /* 0x000ea20000300800 */
[----:B------:R-:W2:Y:S02]  /*25b80*/  LDL.LU R25, [R1+0x294] ;  /* 0x0002940001197983 */ /* 0x000ea40000300800 */
[----:B------:R-:W3:Y:S02]  /*25b90*/  LDL.LU R26, [R1+0x298] ;  /* 0x00029800011a7983 */ /* 0x000ee40000300800 */
[----:B------:R-:W3:Y:S01]  /*25ba0*/  LDL.LU R27, [R1+0x29c] ;  /* 0x00029c00011b7983 */ /* 0x000ee20000300800 */
[----:B------:R-:W4:Y:S04]  /*25bb0*/  LDL R20, [R1+0xe0] ;  /* 0x0000e00001147983 */ /* 0x000f280000100800 */
[----:B------:R-:W4:Y:S04]  /*25bc0*/  LDL R21, [R1+0xe4] ;  /* 0x0000e40001157983 */ /* 0x000f280000100800 */
[----:B0-----:R-:W4:Y:S01]  /*25bd0*/  LDL.LU R12, [R1+0x3b0] ;  /* 0x0003b000010c7983 */ /* 0x001f220000300800 */
[----:B------:R-:W4:Y:S02]  /*25be0*/  LDL.LU R13, [R1+0x3b4] ;  /* 0x0003b400010d7983 */ /* 0x000f240000300800 */
[----:B-1----:R-:W4:Y:S02]  /*25bf0*/  LDL.LU R14, [R1+0x3b8] ;  /* 0x0003b800010e7983 */ /* 0x002f240000300800 */
[----:B------:R-:W4:Y:S01]  /*25c00*/  LDL.LU R15, [R1+0x3bc] ;  /* 0x0003bc00010f7983 */ /* 0x000f220000300800 */
[----:B---3--:R0:W-:Y:S04]  /*25c10*/  STL.64 [R1+0x1ed0], R26 ;  /* 0x001ed01a01007387 */ /* 0x0081e80000100a00 */
[----:B0-----:R-:W3:Y:S01]  /*25c20*/  LDL R27, [R1+0x3d4] ;  /* 0x0003d400011b7983 */ /* 0x001ee20000100800 */
[----:B--2---:R0:W-:Y:S03]  /*25c30*/  STL.64 [R1+0x1ec8], R24 ;  /* 0x001ec81801007387 */ /* 0x0041e60000100a00 */
[----:B0-----:R-:W2:Y:S01]  /*25c40*/  LDL.LU R24, [R1+0x10] ;  /* 0x0000100001187983 */ /* 0x001ea20000300800 */
[----:B------:R-:W2:Y:S02]  /*25c50*/  LDL.LU R25, [R1+0x14] ;  /* 0x0000140001197983 */ /* 0x000ea40000300800 */
[----:B------:R-:W-:-:S02]  /*25c60*/  IMAD.MOV.U32 R16, RZ, RZ, R9 ;  /* 0x000000ffff107224 */ /* 0x000fc400078e0009 */
[----:B------:R-:W-:Y:S01]  /*25c70*/  IMAD.MOV.U32 R17, RZ, RZ, R8 ;  /* 0x000000ffff117224 */ /* 0x000fe200078e0008 */
[----:B--2---:R-:W-:Y:S01]  /*25c80*/  STL.64 [R1+0x1ee8], R24 ;  /* 0x001ee81801007387 */ /* 0x004fe20000100a00 */
[----:B------:R-:W2:Y:S03]  /*25c90*/  LDL R8, [R1+0x100] ;  /* 0x0001000001087983 */ /* 0x000ea60000100800 */
        /* <DEDUP_REMOVED lines=19> */
[----:B----4-:R-:W-:Y:S01]  /*25dd0*/  HMMA.16816.F32.BF16 R12, R4, R20, R12 ;  /* 0x00000014040c723c */ /* 0x010fe2000004180c */
[----:B---3--:R-:W0:Y:S04]  /*25de0*/  LDSM.16.MT88.4 R20, [R27+0x3000] ;  /* 0x003000001b14783b */ /* 0x008e280000004200 */
[----:B--2---:R-:W-:Y:S01]  /*25df0*/  STL.64 [R1+0x1f18], R18 ;  /* 0x001f181201007387 */ /* 0x004fe20000100a00 */
[----:B------:R1:W-:Y:S03]  /*25e00*/  STL.64 [R1+0x1f10], R16 ;  /* 0x001f101001007387 */ /* 0x0003e60000100a00 */
[----:B-1----:R-:W2:Y:S01]  /*25e10*/  LDL.LU R16, [R1+0x3a0] ;  /* 0x0003a00001107983 */ /* 0x002ea20000300800 */
[----:B------:R-:W2:Y:S02]  /*25e20*/  LDL.LU R17, [R1+0x3a4] ;  /* 0x0003a40001117983 */ /* 0x000ea40000300800 */
[----:B------:R-:W2:Y:S02]  /*25e30*/  LDL.LU R18, [R1+0x3a8] ;  /* 0x0003a80001127983 */ /* 0x000ea40000300800 */
[----:B------:R-:W2:Y:S01]  /*25e40*/  LDL.LU R19, [R1+0x3ac] ;  /* 0x0003ac0001137983 */ /* 0x000ea20000300800 */
[----:B------:R-:W-:Y:S08]  /*25e50*/  STL [R1+0x1cc8], R29 ;  /* 0x001cc81d01007387 */ /* 0x000ff00000100800 */
[----:B------:R1:W-:Y:S02]  /*25e60*/  STL [R1+0x80], R12 ;  /* 0x0000800c01007387 */ /* 0x0003e40000100800 */
[----:B------:R-:W-:-:S02]  /*25e70*/  IMAD.MOV.U32 R9, RZ, RZ, R0 ;  /* 0x000000ffff097224 */ /* 0x000fc400078e0000 */
[----:B------:R-:W-:Y:S02]  /*25e80*/  IMAD.MOV.U32 R2, RZ, RZ, R13 ;  /* 0x000000ffff027224 */ /* 0x000fe400078e000d */
[----:B------:R-:W-:Y:S02]  /*25e90*/  IMAD.MOV.U32 R3, RZ, RZ, R14 ;  /* 0x000000ffff037224 */ /* 0x000fe400078e000e */
[----:B------:R-:W-:Y:S01]  /*25ea0*/  IMAD.MOV.U32 R28, RZ, RZ, R15 ;  /* 0x000000ffff1c7224 */ /* 0x000fe200078e000f */
[----:B-1----:R-:W3:Y:S01]  /*25eb0*/  LDL.LU R12, [R1+0x260] ;  /* 0x00026000010c7983 */ /* 0x002ee20000300800 */
[----:B------:R-:W3:Y:S02]  /*25ec0*/  LDL.LU R13, [R1+0x264] ;  /* 0x00026400010d7983 */ /* 0x000ee40000300800 */
[----:B------:R-:W3:Y:S02]  /*25ed0*/  LDL.LU R14, [R1+0x268] ;  /* 0x00026800010e7983 */ /* 0x000ee40000300800 */
[----:B------:R-:W3:Y:S01]  /*25ee0*/  LDL.LU R15, [R1+0x26c] ;  /* 0x00026c00010f7983 */ /* 0x000ee20000300800 */
[----:B0-----:R-:W-:Y:S01]  /*25ef0*/  STL.64 [R1+0x1d80], R22 ;  /* 0x001d801601007387 */ /* 0x001fe20000100a00 */
[----:B------:R0:W-:Y:S03]  /*25f00*/  STL.64 [R1+0x1d78], R20 ;  /* 0x001d781401007387 */ /* 0x0001e60000100a00 */
[----:B0-----:R-:W4:Y:S01]  /*25f10*/  LDL.LU.64 R20, [R1+0xe0] ;  /* 0x0000e00001147983 */ /* 0x001f220000300a00 */
[----:B------:R-:W3:Y:S01]  /*25f20*/  LDL.LU.64 R22, [R1+0xe8] ;  /* 0x0000e80001167983 */ /* 0x000ee20000300a00 */
[----:B--2---:R-:W-:Y:S02]  /*25f30*/  HMMA.16816.F32.BF16 R4, R4, R8, R16 ;  /* 0x000000080404723c */ /* 0x004fe40000041810 */
[----:B------:R-:W2:Y:S01]  /*25f40*/  LDL.LU.64 R18, [R1+0x1f18] ;  /* 0x001f180001127983 */ /* 0x000ea20000300a00 */
[----:B------:R-:W2:Y:S02]  /*25f50*/  LDL.LU.64 R16, [R1+0x1f10] ;  /* 0x001f100001107983 */ /* 0x000ea40000300a00 */
[----:B------:R-:W2:Y:S02]  /*25f60*/  LDL.LU.64 R10, [R1+0x1f08] ;  /* 0x001f0800010a7983 */ /* 0x000ea40000300a00 */
[----:B------:R-:W2:Y:S11]  /*25f70*/  LDL.LU.64 R8, [R1+0x1f00] ;  /* 0x001f000001087983 */ /* 0x000eb60000300a00 */
[----:B------:R-:W-:Y:S05]  /*25f80*/  @!UPT UIADD3 URZ, URZ, URZ, URZ ;  /* 0x0000003f3f3ff290 */ /* 0x000fea000fffe03f */
[----:B------:R-:W-:Y:S01]  /*25f90*/  STL.64 [R1+0x70], R4 ;  /* 0x0000700401007387 */ /* 0x000fe20000100a00 */
[----:B------:R-:W-:Y:S02]  /*25fa0*/  STL [R1+0x78], R6 ;  /* 0x0000780601007387 */ /* 0x000fe40000100800 */
[----:B------:R-:W-:Y:S02]  /*25fb0*/  IMAD.MOV.U32 R0, RZ, RZ, R7 ;  /* 0x000000ffff007224 */ /* 0x000fe400078e0007 */
[----:B------:R-:W0:Y:S04]  /*25fc0*/  LDSM.16.MT88.4 R4, [R27+0x3080] ;  /* 0x003080001b04783b */ /* 0x000e280000004200 */
[----:B0-----:R0:W-:Y:S01]  /*25fd0*/  STL [R1+0x1cd8], R4 ;  /* 0x001cd80401007387 */ /* 0x0011e20000100800 */
[----:B------:R1:W-:Y:S02]  /*25fe0*/  STL [R1+0x1cd4], R5 ;  /* 0x001cd40501007387 */ /* 0x0003e40000100800 */
[----:B------:R-:W-:Y:S02]  /*25ff0*/  STL [R1+0x1cd0], R6 ;  /* 0x001cd00601007387 */ /* 0x000fe40000100800 */
[----:B------:R-:W-:Y:S01]  /*26000*/  STL [R1+0x1ccc], R7 ;  /* 0x001ccc0701007387 */ /* 0x000fe20000100800 */
[----:B0-----:R-:W3:Y:S01]  /*26010*/  LDL.LU R4, [R1] ;  /* 0x0000000001047983 */ /* 0x001ee20000300800 */
[----:B-1----:R-:W3:Y:S01]  /*26020*/  LDL.LU R5, [R1+0x4] ;  /* 0x0000040001057983 */ /* 0x002ee20000300800 */
        /* <DEDUP_REMOVED lines=13> */
[----:B0-----:R-:W3:Y:S01]  /*26100*/  LDL.LU.64 R26, [R1+0x1ed0] ;  /* 0x001ed000011a7983 */ /* 0x001ee20000300a00 */
[----:B------:R-:W3:Y:S02]  /*26110*/  LDL.LU.64 R24, [R1+0x1ec8] ;  /* 0x001ec80001187983 */ /* 0x000ee40000300a00 */
[C---:B---3--:R-:W-:Y:S01]  /*26120*/  HMMA.16816.F32.BF16 R4, R8.reuse, R4, R24 ;  /* 0x000000040804723c */ /* 0x048fe20000041818 */
[----:B------:R-:W3:Y:S01]  /*26130*/  LDL.LU.64 R26, [R1+0x1ec0] ;  /* 0x001ec000011a7983 */ /* 0x000ee20000300a00 */
[----:B------:R-:W2:Y:S11]  /*26140*/  LDL.LU.64 R24, [R1+0x1eb8] ;  /* 0x001eb80001187983 */ /* 0x000eb60000300a00 */
[----:B------:R-:W-:Y:S10]  /*26150*/  @!UPT UIADD3 URZ, URZ, URZ, URZ ;  /* 0x0000003f3f3ff290 */ /* 0x000ff4000fffe03f */
[----:B------:R0:W-:Y:S01]  /*26160*/  STL.64 [R1+0x40], R4 ;  /* 0x0000400401007387 */ /* 0x0001e20000100a00 */
[----:B------:R-:W-:Y:S01]  /*26170*/  STL.64 [R1+0x48], R6 ;  /* 0x0000480601007387 */ /* 0x000fe20000100a00 */
[----:B--2---:R-:W-:Y:S11]  /*26180*/  HMMA.16816.F32.BF16 R16, R8, R24, R16 ;  /* 0x000000180810723c */ /* 0x004ff60000041810 */
[----:B------:R-:W-:Y:S11]  /*26190*/  @!UPT UIADD3 URZ, URZ, URZ, URZ ;  /* 0x0000003f3f3ff290 */ /* 0x000ff6000fffe03f */
[----:B------:R-:W-:Y:S02]  /*261a0*/  @!UPT UIADD3 URZ, URZ, URZ, URZ ;  /* 0x0000003f3f3ff290 */ /* 0x000fe4000fffe03f */
[----:B0-----:R-:W-:Y:S02]  /*261b0*/  IMAD.MOV.U32 R4, RZ, RZ, R16 ;  /* 0x000000ffff047224 */ /* 0x001fe400078e0010 */
[----:B------:R-:W-:Y:S02]  /*261c0*/  IMAD.MOV.U32 R5, RZ, RZ, R17 ;  /* 0x000000ffff057224 */ /* 0x000fe400078e0011 */
[----:B------:R-:W2:Y:S01]  /*261d0*/  LDL.LU.64 R16, [R1+0x1eb0] ;  /* 0x001eb00001107983 */ /* 0x000ea20000300a00 */
[----:B---3--:R0:W-:Y:S02]  /*261e0*/  STL.64 [R1+0x1e50], R26 ;  /* 0x001e501a01007387 */ /* 0x0081e40000100a00 */
[----:B------:R-:W2:Y:S02]  /*261f0*/  LDL.LU R24, [R1+0x270] ;  /* 0x0002700001187983 */ /* 0x000ea40000300800 */
[----:B------:R-:W2:Y:S01]  /*26200*/  LDL.LU R25, [R1+0x274] ;  /* 0x0002740001197983 */ /* 0x000ea20000300800 */
[----:B0-----:R-:W2:Y:S01]  /*26210*/  LDL.LU R26, [R1+0x278] ;  /* 0x00027800011a7983 */ /* 0x001ea20000300800 */
[----:B------:R-:W2:Y:S02]  /*26220*/  LDL.LU R27, [R1+0x27c] ;  /* 0x00027c00011b7983 */ /* 0x000ea40000300800 */
[----:B------:R-:W-:-:S02]  /*26230*/  IMAD.MOV.U32 R6, RZ, RZ, R18 ;  /* 0x000000ffff067224 */ /* 0x000fc400078e0012 */
[----:B------:R-:W-:Y:S01]  /*26240*/  IMAD.MOV.U32 R7, RZ, RZ, R19 ;  /* 0x000000ffff077224 */ /* 0x000fe200078e0013 */
[----:B------:R-:W-:Y:S01]  /*26250*/  STL [R1+0x1ce8], R4 ;  /* 0x001ce80401007387 */ /* 0x000fe20000100800 */
[----:B------:R-:W-:Y:S02]  /*26260*/  STL [R1+0x1ce4], R5 ;  /* 0x001ce40501007387 */ /* 0x000fe40000100800 */
[----:B------:R-:W-:Y:S01]  /*26270*/  STL [R1+0x1ce0], R6 ;  /* 0x001ce00601007387 */ /* 0x000fe20000100800 */
[----:B------:R-:W-:Y:S01]  /*26280*/  STL [R1+0x1cdc], R7 ;  /* 0x001cdc0701007387 */ /* 0x000fe20000100800 */
[C---:B--2---:R-:W-:Y:S11]  /*26290*/  HMMA.16816.F32.BF16 R16, R8.reuse, R16, R24 ;  /* 0x000000100810723c */ /* 0x044ff60000041818 */
[----:B------:R-:W-:Y:S11]  /*262a0*/  @!UPT UIADD3 URZ, URZ, URZ, URZ ;  /* 0x0000003f3f3ff290 */ /* 0x000ff6000fffe03f */
[----:B------:R-:W-:Y:S01]  /*262b0*/  @!UPT UIADD3 URZ, URZ, URZ, URZ ;  /* 0x0000003f3f3ff290 */ /* 0x000fe2000fffe03f */
[----:B------:R0:W-:Y:S01]  /*262c0*/  STL.64 [R1+0x140], R16 ;  /* 0x0001401001007387 */ /* 0x0001e20000100a00 */
[----:B------:R1:W-:Y:S02]  /*262d0*/  STL [R1+0x148], R18 ;  /* 0x0001481201007387 */ /* 0x0003e40000100800 */
[----:B------:R-:W-:Y:S01]  /*262e0*/  IMAD.MOV.U32 R29, RZ, RZ, R19 ;  /* 0x000000ffff1d7224 */ /* 0x000fe200078e0013 */
[----:B0-----:R-:W2:Y:S01]  /*262f0*/  LDL.LU R16, [R1+0x1d0] ;  /* 0x0001d00001107983 */ /* 0x001ea20000300800 */
[----:B------:R-:W2:Y:S02]  /*26300*/  LDL.LU R17, [R1+0x1d4] ;  /* 0x0001d40001117983 */ /* 0x000ea40000300800 */
[----:B-1----:R-:W3:Y:S02]  /*26310*/  LDL.LU R18, [R1+0x1d8] ;  /* 0x0001d80001127983 */ /* 0x002ee40000300800 */
[----:B------:R-:W3:Y:S02]  /*26320*/  LDL.LU R19, [R1+0x1dc] ;  /* 0x0001dc0001137983 */ /* 0x000ee40000300800 */
[----:B---3--:R-:W-:Y:S01]  /*26330*/  STL.64 [R1+0x1e20], R18 ;  /* 0x001e201201007387 */ /* 0x008fe20000100a00 */
[----:B--2---:R0:W-:Y:S03]  /*26340*/  STL.64 [R1+0x1e18], R16 ;  /* 0x001e181001007387 */ /* 0x0041e60000100a00 */
[----:B0-----:R-:W2:Y:S01]  /*26350*/  LDL.LU.64 R16, [R1+0xb0] ;  /* 0x0000b00001107983 */ /* 0x001ea20000300a00 */
[----:B------:R-:W3:Y:S02]  /*26360*/  LDL.64 R18, [R1+0xb8] ;  /* 0x0000b80001127983 */ /* 0x000ee40000100a00 */
[----:B------:R-:W3:Y:S02]  /*26370*/  LDL.LU R24, [R1+0x210] ;  /* 0x0002100001187983 */ /* 0x000ee40000300800 */
[----:B------:R-:W3:Y:S01]  /*26380*/  LDL.LU R25, [R1+0x214] ;  /* 0x0002140001197983 */ /* 0x000ee20000300800 */
[----:B------:R-:W3:Y:S01]  /*26390*/  LDL.LU R26, [R1+0x218] ;  /* 0x00021800011a7983 */ /* 0x000ee20000300800 */
[----:B------:R-:W3:Y:S01]  /*263a0*/  LDL.LU R27, [R1+0x21c] ;  /* 0x00021c00011b7983 */ /* 0x000ee20000300800 */
[C---:B--2---:R-:W-:Y:S11]  /*263b0*/  HMMA.16816.F32.BF16 R12, R8.reuse, R16, R12 ;  /* 0x00000010080c723c */ /* 0x044ff6000004180c */
[----:B------:R-:W-:Y:S11]  /*263c0*/  @!UPT UIADD3 URZ, URZ, URZ, URZ ;  /* 0x0000003f3f3ff290 */ /* 0x000ff6000fffe03f */
[----:B------:R-:W-:Y:S02]  /*263d0*/  @!UPT UIADD3 URZ, URZ, URZ, URZ ;  /* 0x0000003f3f3ff290 */ /* 0x000fe4000fffe03f */
[----:B------:R-:W-:Y:S02]  /*263e0*/  IMAD.MOV.U32 R4, RZ, RZ, R12 ;  /* 0x000000ffff047224 */ /* 0x000fe400078e000c */
[----:B------:R-:W-:Y:S01]  /*263f0*/  IMAD.MOV.U32 R5, RZ, RZ, R13 ;  /* 0x000000ffff057224 */ /* 0x000fe200078e000d */
[----:B------:R-:W2:Y:S01]  /*26400*/  LDL.LU R12, [R1+0x240] ;  /* 0x00024000010c7983 */ /* 0x000ea20000300800 */
[----:B------:R-:W-:Y:S02]  /*26410*/  IMAD.MOV.U32 R6, RZ, RZ, R14 ;  /* 0x000000ffff067224 */ /* 0x000fe400078e000e */
[----:B------:R-:W2:Y:S02]  /*26420*/  LDL.LU R13, [R1+0x244] ;  /* 0x00024400010d7983 */ /* 0x000ea40000300800 */
[----:B------:R-:W-:Y:S01]  /*26430*/  IMAD.MOV.U32 R7, RZ, RZ, R15 ;  /* 0x000000ffff077224 */ /* 0x000fe200078e000f */
[----:B------:R-:W2:Y:S01]  /*26440*/  LDL.LU R14, [R1+0x248] ;  /* 0x00024800010e7983 */ /* 0x000ea20000300800 */
[----:B------:R-:W2:Y:S03]  /*26450*/  LDL.LU R15, [R1+0x24c] ;  /* 0x00024c00010f7983 */ /* 0x000ea60000300800 */
[----:B--2---:R-:W-:Y:S01]  /*26460*/  STL.64 [R1+0x1ea8], R14 ;  /* 0x001ea80e01007387 */ /* 0x004fe20000100a00 */
[----:B------:R0:W-:Y:S03]  /*26470*/  STL.64 [R1+0x1ea0], R12 ;  /* 0x001ea00c01007387 */ /* 0x0001e60000100a00 */
[----:B0-----:R-:W4:Y:S01]  /*26480*/  LDL.LU R12, [R1+0x250] ;  /* 0x00025000010c7983 */ /* 0x001f220000300800 */
[----:B------:R-:W4:Y:S02]  /*26490*/  LDL.LU R13, [R1+0x254] ;  /* 0x00025400010d7983 */ /* 0x000f240000300800 */
[----:B------:R-:W4:Y:S02]  /*264a0*/  LDL.LU R14, [R1+0x258] ;  /* 0x00025800010e7983 */ /* 0x000f240000300800 */
[----:B------:R-:W4:Y:S01]  /*264b0*/  LDL.LU R15, [R1+0x25c] ;  /* 0x00025c00010f7983 */ /* 0x000f220000300800 */
[----:B---3--:R0:W-:Y:S01]  /*264c0*/  STL.64 [R1+0x1e60], R26 ;  /* 0x001e601a01007387 */ /* 0x0081e20000100a00 */
[----:B------:R-:W-:Y:S03]  /*264d0*/  STL.64 [R1+0x1e58], R24 ;  /* 0x001e581801007387 */ /* 0x000fe60000100a00 */
[----:B0-----:R-:W2:Y:S04]  /*264e0*/  LDL.64 R26, [R1+0x18] ;  /* 0x00001800011a7983 */ /* 0x001ea80000100a00 */
[----:B--2---:R0:W-:Y:S04]  /*264f0*/  STL.64 [R1+0x1e78], R26 ;  /* 0x001e781a01007387 */ /* 0x0041e80000100a00 */
[----:B0-----:R-:W2:Y:S01]  /*26500*/  LDL.64 R26, [R1+0x28] ;  /* 0x00002800011a7983 */ /* 0x001ea20000100a00 */
[----:B------:R0:W-:Y:S03]  /*26510*/  STL.64 [R1+0x1e38], R18 ;  /* 0x001e381201007387 */ /* 0x0001e60000100a00 */
[----:B0-----:R-:W3:Y:S04]  /*26520*/  LDL.64 R18, [R1+0xc8] ;  /* 0x0000c80001127983 */ /* 0x001ee80000100a00 */
[----:B---3--:R0:W-:Y:S01]  /*26530*/  STL.64 [R1+0x1e48], R18 ;  /* 0x001e481201007387 */ /* 0x0081e20000100a00 */
[----:B------:R-:W3:Y:S02]  /*26540*/  LDL.LU R16, [R1+0x200] ;  /* 0x0002000001107983 */ /* 0x000ee40000300800 */
[----:B------:R-:W3:Y:S01]  /*26550*/  LDL.LU R17, [R1+0x204] ;  /* 0x0002040001117983 */ /* 0x000ee20000300800 */
[----:B0-----:R-:W2:Y:S01]  /*26560*/  LDL.LU R18, [R1+0x208] ;  /* 0x0002080001127983 */ /* 0x001ea20000300800 */
[----:B------:R-:W2:Y:S01]  /*26570*/  LDL.LU R19, [R1+0x20c] ;  /* 0x00020c0001137983 */ /* 0x000ea20000300800 */
[C---:B----4-:R-:W-:Y:S02]  /*26580*/  HMMA.16816.F32.BF16 R12, R8.reuse, R20, R12 ;  /* 0x00000014080c723c */ /* 0x050fe4000004180c */
[----:B--2---:R-:W-:Y:S01]  /*26590*/  STL.64 [R1+0x1e70], R18 ;  /* 0x001e701201007387 */ /* 0x004fe20000100a00 */
[----:B---3--:R0:W-:Y:S03]  /*265a0*/  STL.64 [R1+0x1e68], R16 ;  /* 0x001e681001007387 */ /* 0x0081e60000100a00 */
[----:B0-----:R-:W2:Y:S01]  /*265b0*/  LDL.LU R16, [R1+0x220] ;  /* 0x0002200001107983 */ /* 0x001ea20000300800 */
[----:B------:R-:W2:Y:S02]  /*265c0*/  LDL.LU R17, [R1+0x224] ;  /* 0x0002240001117983 */ /* 0x000ea40000300800 */
[----:B------:R-:W3:Y:S02]  /*265d0*/  LDL.LU R18, [R1+0x228] ;  /* 0x0002280001127983 */ /* 0x000ee40000300800 */
[----:B------:R-:W3:Y:S02]  /*265e0*/  LDL.LU R19, [R1+0x22c] ;  /* 0x00022c0001137983 */ /* 0x000ee40000300800 */
[----:B---3--:R-:W-:Y:S01]  /*265f0*/  STL.64 [R1+0x1e88], R18 ;  /* 0x001e881201007387 */ /* 0x008fe20000100a00 */
[----:B--2---:R0:W-:Y:S03]  /*26600*/  STL.64 [R1+0x1e80], R16 ;  /* 0x001e801001007387 */ /* 0x0041e60000100a00 */
[----:B0-----:R-:W2:Y:S01]  /*26610*/  LDL.LU R16, [R1+0x230] ;  /* 0x0002300001107983 */ /* 0x001ea20000300800 */
[----:B------:R-:W2:Y:S02]  /*26620*/  LDL.LU R17, [R1+0x234] ;  /* 0x0002340001117983 */ /* 0x000ea40000300800 */
[----:B------:R-:W2:Y:S02]  /*26630*/  LDL.LU R18, [R1+0x238] ;  /* 0x0002380001127983 */ /* 0x000ea40000300800 */
[----:B------:R-:W2:Y:S01]  /*26640*/  LDL.LU R19, [R1+0x23c] ;  /* 0x00023c0001137983 */ /* 0x000ea20000300800 */
[----:B------:R-:W-:Y:S01]  /*26650*/  STL.64 [R1+0x1cf8], R6 ;  /* 0x001cf80601007387 */ /* 0x000fe20000100a00 */
[----:B------:R0:W-:Y:S03]  /*26660*/  STL.64 [R1+0x1cf0], R4 ;  /* 0x001cf00401007387 */ /* 0x0001e60000100a00 */
[----:B0-----:R-:W3:Y:S01]  /*26670*/  LDL.LU.64 R4, [R1+0x100] ;  /* 0x0001000001047983 */ /* 0x001ee20000300a00 */
[----:B------:R-:W4:Y:S02]  /*26680*/  LDL.LU.64 R6, [R1+0x108] ;  /* 0x0001080001067983 */ /* 0x000f240000300a00 */
[----:B------:R-:W-:Y:S02]  /*26690*/  STL.64 [R1+0x250], R12 ;  /* 0x0002500c01007387 */ /* 0x000fe40000100a00 */
[----:B------:R0:W-:Y:S02]  /*266a0*/  STL.64 [R1+0x258], R14 ;  /* 0x0002580e01007387 */ /* 0x0001e40000100a00 */
[----:B0-----:R-:W3:Y:S01]  /*266b0*/  LDL.LU.64 R14, [R1+0x1ea8] ;  /* 0x001ea800010e7983 */ /* 0x001ee20000300a00 */
[----:B------:R-:W3:Y:S02]  /*266c0*/  LDL.LU.64 R12, [R1+0x1ea0] ;  /* 0x001ea000010c7983 */ /* 0x000ee40000300a00 */
[----:B------:R0:W-:Y:S02]  /*266d0*/  STL.64 [R1+0x1e40], R22 ;  /* 0x001e401601007387 */ /* 0x0001e40000100a00 */
[----:B------:R-:W2:Y:S01]  /*266e0*/  LDL.LU R20, [R1+0x1f0] ;  /* 0x0001f00001147983 */ /* 0x000ea20000300800 */
[----:B------:R-:W2:Y:S04]  /*266f0*/  LDL.LU R21, [R1+0x1f4] ;  /* 0x0001f40001157983 */ /* 0x000ea80000300800 */
[----:B0-----:R-:W2:Y:S01]  /*26700*/  LDL.LU R22, [R1+0x1f8] ;  /* 0x0001f80001167983 */ /* 0x001ea20000300800 */
[----:B------:R-:W2:Y:S01]  /*26710*/  LDL.LU R23, [R1+0x1fc] ;  /* 0x0001fc0001177983 */ /* 0x000ea20000300800 */
[----:B---3--:R-:W-:Y:S02]  /*26720*/  HMMA.16816.F32.BF16 R8, R8, R4, R12 ;  /* 0x000000040808723c */ /* 0x008fe4000004180c */
[----:B------:R-:W2:Y:S01]  /*26730*/  LDL.LU.64 R14, [R1+0x1e98] ;  /* 0x001e9800010e7983 */ /* 0x000ea20000300a00 */
[----:B------:R-:W2:Y:S11]  /*26740*/  LDL.LU.64 R12, [R1+0x1e90] ;  /* 0x001e9000010c7983 */ /* 0x000eb60000300a00 */
[----:B------:R-:W-:Y:S09]  /*26750*/  @!UPT UIADD3 URZ, URZ, URZ, URZ ;  /* 0x0000003f3f3ff290 */ /* 0x000ff2000fffe03f */
[----:B------:R-:W-:Y:S01]  /*26760*/  STL.64 [R1+0x240], R8 ;  /* 0x0002400801007387 */ /* 0x000fe20000100a00 */
[----:B------:R0:W-:Y:S03]  /*26770*/  STL.64 [R1+0x248], R10 ;  /* 0x0002480a01007387 */ /* 0x0001e60000100a00 */
[----:B0-----:R-:W3:Y:S01]  /*26780*/  LDL.LU.64 R10, [R1+0x8] ;  /* 0x00000800010a7983 */ /* 0x001ee20000300a00 */
[----:B------:R-:W-:Y:S02]  /*26790*/  IMAD.MOV.U32 R9, RZ, RZ, R26 ;  /* 0x000000ffff097224 */ /* 0x000fe400078e001a */
[----:B------:R-:W-:Y:S01]  /*267a0*/  IMAD.MOV.U32 R8, RZ, RZ, R27 ;  /* 0x000000ffff087224 */ /* 0x000fe200078e001b */
[C---:B--2---:R-:W-:Y:S11]  /*267b0*/  HMMA.16816.F32.BF16 R16, R12.reuse, R26, R16 ;  /* 0x0000001a0c10723c */ /* 0x044ff60000041810 */
[----:B------:R-:W-:Y:S11]  /*267c0*/  @!UPT UIADD3 URZ, URZ, URZ, URZ ;  /* 0x0000003f3f3ff290 */ /* 0x000ff6000fffe03f */
[----:B------:R-:W-:Y:S01]  /*267d0*/  @!UPT UIADD3 URZ, URZ, URZ, URZ ;  /* 0x0000003f3f3ff290 */ /* 0x000fe2000fffe03f */
[----:B------:R-:W-:Y:S01]  /*267e0*/  STL.64 [R1+0x270], R16 ;  /* 0x0002701001007387 */ /* 0x000fe20000100a00 */
[----:B------:R0:W-:Y:S03]  /*267f0*/  STL.64 [R1+0x278], R18 ;  /* 0x0002781201007387 */ /* 0x0001e60000100a00 */
[----:B0-----:R-:W2:Y:S01]  /*26800*/  LDL.LU.64 R18, [R1+0x1e88] ;  /* 0x001e880001127983 */ /* 0x001ea20000300a00 */
[----:B------:R-:W2:Y:S02]  /*26810*/  LDL.LU.64 R16, [R1+0x1e80] ;  /* 0x001e800001107983 */ /* 0x000ea40000300a00 */
        /* <DEDUP_REMOVED lines=9> */
[----:B------:R-:W3:Y:S02]  /*268b0*/  LDL.LU.64 R26, [R1+0x1e60] ;  /* 0x001e6000011a7983 */ /* 0x000ee40000300a00 */
[----:B------:R-:W3:Y:S01]  /*268c0*/  LDL.LU.64 R24, [R1+0x1e58] ;  /* 0x001e580001187983 */ /* 0x000ee20000300a00 */
[----:B----4-:R-:W-:Y:S01]  /*268d0*/  STL.64 [R1+0x1e30], R6 ;  /* 0x001e300601007387 */ /* 0x010fe20000100a00 */
[----:B------:R0:W-:Y:S03]  /*268e0*/  STL.64 [R1+0x1e28], R4 ;  /* 0x001e280401007387 */ /* 0x0001e60000100a00 */
[----:B0-----:R-:W4:Y:S01]  /*268f0*/  LDL.LU R4, [R1+0x1e0] ;  /* 0x0001e00001047983 */ /* 0x001f220000300800 */
[----:B------:R-:W4:Y:S02]  /*26900*/  LDL.LU R5, [R1+0x1e4] ;  /* 0x0001e40001057983 */ /* 0x000f240000300800 */
[----:B------:R-:W4:Y:S02]  /*26910*/  LDL.LU R6, [R1+0x1e8] ;  /* 0x0001e80001067983 */ /* 0x000f240000300800 */
[----:B------:R-:W4:Y:S01]  /*26920*/  LDL.LU R7, [R1+0x1ec] ;  /* 0x0001ec0001077983 */ /* 0x000f220000300800 */
[C---:B---3--:R-:W-:Y:S11]  /*26930*/  HMMA.16816.F32.BF16 R24, R12.reuse, R10, R24 ;  /* 0x0000000a0c18723c */ /* 0x048ff60000041818 */
[----:B------:R-:W-:Y:S11]  /*26940*/  @!UPT UIADD3 URZ, URZ, URZ, URZ ;  /* 0x0000003f3f3ff290 */ /* 0x000ff6000fffe03f */
[----:B------:R-:W-:Y:S01]  /*26950*/  @!UPT UIADD3 URZ, URZ, URZ, URZ ;  /* 0x0000003f3f3ff290 */ /* 0x000fe2000fffe03f */
[----:B------:R-:W-:Y:S01]  /*26960*/  STL.64 [R1+0x2a0], R24 ;  /* 0x0002a01801007387 */ /* 0x000fe20000100a00 */
[----:B------:R0:W-:Y:S03]  /*26970*/  STL.64 [R1+0x2a8], R26 ;  /* 0x0002a81a01007387 */ /* 0x0001e60000100a00 */
[----:B0-----:R-:W2:Y:S01]  /*26980*/  LDL.LU.64 R26, [R1+0x1e50] ;  /* 0x001e5000011a7983 */ /* 0x001ea20000300a00 */
[----:B------:R-:W-:Y:S01]  /*26990*/  STL.64 [R1+0x1dd0], R10 ;  /* 0x001dd00a01007387 */ /* 0x000fe20000100a00 */
[C---:B--2---:R-:W-:Y:S11]  /*269a0*/  HMMA.16816.F32.BF16 R16, R12.reuse, R26, R16 ;  /* 0x0000001a0c10723c */ /* 0x044ff60000041810 */
[----:B------:R-:W-:Y:S11]  /*269b0*/  @!UPT UIADD3 URZ, URZ, URZ, URZ ;  /* 0x0000003f3f3ff290 */ /* 0x000ff6000fffe03f */
[----:B------:R-:W-:Y:S01]  /*269c0*/  @!UPT UIADD3 URZ, URZ, URZ, URZ ;  /* 0x0000003f3f3ff290 */ /* 0x000fe2000fffe03f */
[----:B------:R-:W-:Y:S01]  /*269d0*/  STL.64 [R1+0x290], R16 ;  /* 0x0002901001007387 */ /* 0x000fe20000100a00 */
[----:B------:R0:W-:Y:S03]  /*269e0*/  STL.64 [R1+0x298], R18 ;  /* 0x0002981201007387 */ /* 0x0001e60000100a00 */
[----:B0-----:R-:W2:Y:S01]  /*269f0*/  LDL.LU.64 R18, [R1+0x1e48] ;  /* 0x001e480001127983 */ /* 0x001ea20000300a00 */
[----:B------:R0:W-:Y:S02]  /*26a00*/  STL.64 [R1+0x1dd8], R26 ;  /* 0x001dd81a01007387 */ /* 0x0001e40000100a00 */
[----:B------:R-:W3:Y:S02]  /*26a10*/  LDL.LU R24, [R1+0x1c0] ;  /* 0x0001c00001187983 */ /* 0x000ee40000300800 */
[----:B------:R-:W3:Y:S01]  /*26a20*/  LDL.LU R25, [R1+0x1c4] ;  /* 0x0001c40001197983 */ /* 0x000ee20000300800 */
[----:B0-----:R-:W3:Y:S01]  /*26a30*/  LDL.LU R26, [R1+0x1c8] ;  /* 0x0001c800011a7983 */ /* 0x001ee20000300800 */
[----:B------:R-:W3:Y:S01]  /*26a40*/  LDL.LU R27, [R1+0x1cc] ;  /* 0x0001cc00011b7983 */ /* 0x000ee20000300800 */
[C---:B--2---:R-:W-:Y:S11]  /*26a50*/  HMMA.16816.F32.BF16 R20, R12.reuse, R18, R20 ;  /* 0x000000120c14723c */ /* 0x044ff60000041814 */
[----:B------:R-:W-:Y:S11]  /*26a60*/  @!UPT UIADD3 URZ, URZ, URZ, URZ ;  /* 0x0000003f3f3ff290 */ /* 0x000ff6000fffe03f */
[----:B------:R-:W-:Y:S01]  /*26a70*/  @!UPT UIADD3 URZ, URZ, URZ, URZ ;  /* 0x0000003f3f3ff290 */ /* 0x000fe2000fffe03f */
[----:B------:R0:W-:Y:S01]  /*26a80*/  STL.64 [R1+0x2b0], R20 ;  /* 0x0002b01401007387 */ /* 0x0001e20000100a00 */
[----:B------:R1:W-:Y:S02]  /*26a90*/  STL.64 [R1+0x2b8], R22 ;  /* 0x0002b81601007387 */ /* 0x0003e40000100a00 */
[----:B0-----:R-:W-:Y:S01]  /*26aa0*/  IMAD.MOV.U32 R21, RZ, RZ, R18 ;  /* 0x000000ffff157224 */ /* 0x001fe200078e0012 */
[----:B-1----:R-:W2:Y:S01]  /*26ab0*/  LDL.LU.64 R22, [R1+0x1e40] ;  /* 0x001e400001167983 */ /* 0x002ea20000300a00 */
[----:B------:R-:W-:Y:S02]  /*26ac0*/  IMAD.MOV.U32 R20, RZ, RZ, R19 ;  /* 0x000000ffff147224 */ /* 0x000fe400078e0013 */
[----:B------:R-:W4:Y:S02]  /*26ad0*/  LDL.LU.64 R18, [R1+0x1e38] ;  /* 0x001e380001127983 */ /* 0x000f240000300a00 */
[----:B----4-:R-:W-:Y:S01]  /*26ae0*/  HMMA.16816.F32.BF16 R4, R12, R18, R4 ;  /* 0x000000120c04723c */ /* 0x010fe20000041804 */
[----:B------:R-:W-:-:S02]  /*26af0*/  IMAD.MOV.U32 R11, RZ, RZ, R18 ;  /* 0x000000ffff0b7224 */ /* 0x000fc400078e0012 */
[----:B------:R-:W-:Y:S11]  /*26b00*/  IMAD.MOV.U32 R10, RZ, RZ, R19 ;  /* 0x000000ffff0a7224 */ /* 0x000ff600078e0013 */
[----:B------:R-:W-:Y:S09]  /*26b10*/  @!UPT UIADD3 URZ, URZ, URZ, URZ ;  /* 0x0000003f3f3ff290 */ /* 0x000ff2000fffe03f */
[----:B------:R-:W-:Y:S01]  /*26b20*/  STL.64 [R1+0x2c0], R4 ;  /* 0x0002c00401007387 */ /* 0x000fe20000100a00 */
[----:B------:R0:W-:Y:S03]  /*26b30*/  STL.64 [R1+0x2c8], R6 ;  /* 0x0002c80601007387 */ /* 0x0001e60000100a00 */
[----:B0-----:R-:W3:Y:S01]  /*26b40*/  LDL.LU.64 R6, [R1+0x1e30] ;  /* 0x001e300001067983 */ /* 0x001ee20000300a00 */
[----:B------:R-:W4:Y:S02]  /*26b50*/  LDL.LU.64 R4, [R1+0x1e28] ;  /* 0x001e280001047983 */ /* 0x000f240000300a00 */
[----:B------:R-:W2:Y:S02]  /*26b60*/  LDL.LU.64 R18, [R1+0x1e20] ;  /* 0x001e200001127983 */ /* 0x000ea40000300a00 */
[----:B------:R-:W2:Y:S02]  /*26b70*/  LDL.LU.64 R16, [R1+0x1e18] ;  /* 0x001e180001107983 */ /* 0x000ea40000300a00 */
[C---:B--2---:R-:W-:Y:S08]  /*26b80*/  HMMA.16816.F32.BF16 R16, R12.reuse, R22, R16 ;  /* 0x000000160c10723c */ /* 0x044ff00000041810 */
[----:B---3--:R-:W-:Y:S11]  /*26b90*/  HMMA.16816.F32.BF16 R12, R12, R6, R24 ;  /* 0x000000060c0c723c */ /* 0x008ff60000041818 */
[----:B------:R-:W-:Y:S04]  /*26ba0*/  @!UPT UIADD3 URZ, URZ, URZ, URZ ;  /* 0x0000003f3f3ff290 */ /* 0x000fe8000fffe03f */
[----:B------:R-:W-:Y:S01]  /*26bb0*/  STL.64 [R1+0x2e0], R16 ;  /* 0x0002e01001007387 */ /* 0x000fe20000100a00 */
[----:B------:R0:W-:Y:S03]  /*26bc0*/  STL.64 [R1+0x2e8], R18 ;  /* 0x0002e81201007387 */ /* 0x0001e60000100a00 */
[----:B0-----:R-:W2:Y:S01]  /*26bd0*/  LDL.LU.64 R18, [R1+0x1e10] ;  /* 0x001e100001127983 */ /* 0x001ea20000300a00 */
[----:B------:R-:W2:Y:S02]  /*26be0*/  LDL.LU.64 R16, [R1+0x1e08] ;  /* 0x001e080001107983 */ /* 0x000ea40000300a00 */
[----:B------:R-:W-:Y:S02]  /*26bf0*/  STL.64 [R1+0x1d90], R22 ;  /* 0x001d901601007387 */ /* 0x000fe40000100a00 */
[----:B------:R0:W-:Y:S01]  /*26c00*/  STL.64 [R1+0x2d0], R12 ;  /* 0x0002d00c01007387 */ /* 0x0001e20000100a00 */
[----:B------:R1:W-:Y:S04]  /*26c10*/  STL.64 [R1+0x2d8], R14 ;  /* 0x0002d80e01007387 */ /* 0x0003e80000100a00 */
[----:B0-----:R-:W3:Y:S01]  /*26c20*/  LDL.LU R12, [R1+0xf0] ;  /* 0x0000f000010c7983 */ /* 0x001ee20000300800 */
[----:B------:R-:W3:Y:S02]  /*26c30*/  LDL.LU R13, [R1+0xf4] ;  /* 0x0000f400010d7983 */ /* 0x000ee40000300800 */
[----:B-1----:R-:W2:Y:S02]  /*26c40*/  LDL.LU R14, [R1+0xf8] ;  /* 0x0000f800010e7983 */ /* 0x002ea40000300800 */
[----:B------:R-:W2:Y:S02]  /*26c50*/  LDL.LU R15, [R1+0xfc] ;  /* 0x0000fc00010f7983 */ /* 0x000ea40000300800 */
[----:B------:R-:W-:-:S02]  /*26c60*/  IMAD.MOV.U32 R22, RZ, RZ, R11 ;  /* 0x000000ffff167224 */ /* 0x000fc400078e000b */
[----:B------:R-:W-:Y:S02]  /*26c70*/  IMAD.MOV.U32 R23, RZ, RZ, R10 ;  /* 0x000000ffff177224 */ /* 0x000fe400078e000a */
[----:B----4-:R-:W-:Y:S02]  /*26c80*/  IMAD.MOV.U32 R10, RZ, RZ, R5 ;  /* 0x000000ffff0a7224 */ /* 0x010fe400078e0005 */
[----:B------:R-:W-:Y:S01]  /*26c90*/  IMAD.MOV.U32 R11, RZ, RZ, R4 ;  /* 0x000000ffff0b7224 */ /* 0x000fe200078e0004 */
[----:B--2---:R0:W-:Y:S01]  /*26ca0*/  STL.64 [R1+0x1de8], R14 ;  /* 0x001de80e01007387 */ /* 0x0041e20000100a00 */
[----:B---3--:R-:W-:Y:S03]  /*26cb0*/  STL.64 [R1+0x1de0], R12 ;  /* 0x001de00c01007387 */ /* 0x008fe60000100a00 */
[----:B------:R1:W-:Y:S02]  /*26cc0*/  STL.64 [R1+0x1df0], R10 ;  /* 0x001df00a01007387 */ /* 0x0003e40000100a00 */
[----:B0-----:R-:W-:-:S02]  /*26cd0*/  IMAD.MOV.U32 R15, RZ, RZ, R8 ;  /* 0x000000ffff0f7224 */ /* 0x001fc400078e0008 */
[----:B------:R-:W-:Y:S01]  /*26ce0*/  IMAD.MOV.U32 R14, RZ, RZ, R9 ;  /* 0x000000ffff0e7224 */ /* 0x000fe200078e0009 */
[----:B------:R-:W2:Y:S01]  /*26cf0*/  LDL.LU R8, [R1+0x120] ;  /* 0x0001200001087983 */ /* 0x000ea20000300800 */
[----:B------:R-:W2:Y:S02]  /*26d00*/  LDL.LU R9, [R1+0x124] ;  /* 0x0001240001097983 */ /* 0x000ea40000300800 */
[----:B-1----:R-:W2:Y:S02]  /*26d10*/  LDL.LU R10, [R1+0x128] ;  /* 0x00012800010a7983 */ /* 0x002ea40000300800 */
[----:B------:R-:W2:Y:S01]  /*26d20*/  LDL.LU R11, [R1+0x12c] ;  /* 0x00012c00010b7983 */ /* 0x000ea20000300800 */
[----:B------:R-:W3:Y:S01]  /*26d30*/  LDL.LU R24, [R1+0x110] ;  /* 0x0001100001187983 */ /* 0x000ee20000300800 */
[----:B------:R-:W3:Y:S02]  /*26d40*/  LDL.LU R25, [R1+0x114] ;  /* 0x0001140001197983 */ /* 0x000ee40000300800 */
[----:B------:R-:W3:Y:S02]  /*26d50*/  LDL.LU R26, [R1+0x118] ;  /* 0x00011800011a7983 */ /* 0x000ee40000300800 */
[----:B------:R-:W3:Y:S01]  /*26d60*/  LDL.LU R27, [R1+0x11c] ;  /* 0x00011c00011b7983 */ /* 0x000ee20000300800 */
[----:B------:R0:W-:Y:S01]  /*26d70*/  STL.64 [R1+0x1da8], R22 ;  /* 0x001da81601007387 */ /* 0x0001e20000100a00 */
[----:B------:R1:W-:Y:S02]  /*26d80*/  STL.64 [R1+0x1d88], R6 ;  /* 0x001d880601007387 */ /* 0x0003e40000100a00 */
[----:B------:R-:W4:Y:S02]  /*26d90*/  LDL.LU R4, [R1+0x80] ;  /* 0x0000800001047983 */ /* 0x000f240000300800 */
[----:B------:R-:W-:-:S02]  /*26da0*/  IMAD.MOV.U32 R5, RZ, RZ, R2 ;  /* 0x000000ffff057224 */ /* 0x000fc400078e0002 */
[----:B------:R-:W2:Y:S01]  /*26db0*/  LDL.LU R2, [R1+0x1e00] ;  /* 0x001e000001027983 */ /* 0x000ea20000300800 */
[----:B0-----:R-:W-:Y:S02]  /*26dc0*/  IMAD.MOV.U32 R22, RZ, RZ, R21 ;  /* 0x000000ffff167224 */ /* 0x001fe400078e0015 */
[----:B------:R-:W-:Y:S02]  /*26dd0*/  IMAD.MOV.U32 R23, RZ, RZ, R20 ;  /* 0x000000ffff177224 */ /* 0x000fe400078e0014 */
[----:B-1----:R-:W-:Y:S02]  /*26de0*/  IMAD.MOV.U32 R6, RZ, RZ, R3 ;  /* 0x000000ffff067224 */ /* 0x002fe400078e0003 */
[----:B------:R-:W-:Y:S01]  /*26df0*/  IMAD.MOV.U32 R7, RZ, RZ, R28 ;  /* 0x000000ffff077224 */ /* 0x000fe200078e001c */
[----:B------:R-:W2:Y:S01]  /*26e00*/  LDL.LU R3, [R1+0x1dfc] ;  /* 0x001dfc0001037983 */ /* 0x000ea20000300800 */
[----:B------:R-:W2:Y:S02]  /*26e10*/  LDL.LU R28, [R1+0x1df8] ;  /* 0x001df800011c7983 */ /* 0x000ea40000300800 */
[----:B------:R0:W-:Y:S02]  /*26e20*/  STL.64 [R1+0x1dc8], R22 ;  /* 0x001dc81601007387 */ /* 0x0001e40000100a00 */
[----:B------:R-:W3:Y:S01]  /*26e30*/  LDL.LU R20, [R1+0xd0] ;  /* 0x0000d00001147983 */ /* 0x000ee20000300800 */
[----:B------:R-:W3:Y:S04]  /*26e40*/  LDL.LU R21, [R1+0xd4] ;  /* 0x0000d40001157983 */ /* 0x000ee80000300800 */
[----:B0-----:R-:W3:Y:S01]  /*26e50*/  LDL.LU R22, [R1+0xd8] ;  /* 0x0000d80001167983 */ /* 0x001ee20000300800 */
[----:B------:R-:W3:Y:S02]  /*26e60*/  LDL.LU R23, [R1+0xdc] ;  /* 0x0000dc0001177983 */ /* 0x000ee40000300800 */
[----:B------:R-:W-:Y:S01]  /*26e70*/  STL.64 [R1+0x1da0], R6 ;  /* 0x001da00601007387 */ /* 0x000fe20000100a00 */
[----:B----4-:R0:W-:Y:S04]  /*26e80*/  STL.64 [R1+0x1d98], R4 ;  /* 0x001d980401007387 */ /* 0x0101e80000100a00 */
[----:B0-----:R-:W4:Y:S01]  /*26e90*/  LDL.LU R4, [R1+0x90] ;  /* 0x0000900001047983 */ /* 0x001f220000300800 */
[----:B------:R-:W4:Y:S02]  /*26ea0*/  LDL.LU R5, [R1+0x94] ;  /* 0x0000940001057983 */ /* 0x000f240000300800 */
[----:B------:R-:W3:Y:S02]  /*26eb0*/  LDL.LU R6, [R1+0x98] ;  /* 0x0000980001067983 */ /* 0x000ee40000300800 */
[----:B------:R-:W3:Y:S01]  /*26ec0*/  LDL.LU R7, [R1+0x9c] ;  /* 0x00009c0001077983 */ /* 0x000ee20000300800 */
[----:B--2---:R-:W-:Y:S01]  /*26ed0*/  HMMA.16816.F32.BF16 R12, R16, R14, R8 ;  /* 0x0000000e100c723c */ /* 0x004fe20000041808 */
[----:B---3--:R-:W-:Y:S01]  /*26ee0*/  STL.64 [R1+0x1db8], R6 ;  /* 0x001db80601007387 */ /* 0x008fe20000100a00 */
[----:B----4-:R0:W-:Y:S03]  /*26ef0*/  STL.64 [R1+0x1db0], R4 ;  /* 0x001db00401007387 */ /* 0x0101e60000100a00 */
[----:B0-----:R-:W2:Y:S01]  /*26f00*/  LDL.LU R4, [R1+0xa0] ;  /* 0x0000a00001047983 */ /* 0x001ea20000300800 */
[----:B------:R-:W3:Y:S02]  /*26f10*/  LDL.LU.64 R10, [R1+0x1df0] ;  /* 0x001df000010a7983 */ /* 0x000ee40000300a00 */
[----:B------:R-:W-:-:S02]  /*26f20*/  IMAD.MOV.U32 R7, RZ, RZ, R2 ;  /* 0x000000ffff077224 */ /* 0x000fc400078e0002 */
[----:B------:R-:W-:Y:S11]  /*26f30*/  IMAD.MOV.U32 R6, RZ, RZ, R3 ;  /* 0x000000ffff067224 */ /* 0x000ff600078e0003 */
[----:B------:R-:W-:Y:S03]  /*26f40*/  @!UPT UIADD3 URZ, URZ, URZ, URZ ;  /* 0x0000003f3f3ff290 */ /* 0x000fe6000fffe03f */
[----:B------:R-:W-:Y:S02]  /*26f50*/  IMAD.MOV.U32 R2, RZ, RZ, R15 ;  /* 0x000000ffff027224 */ /* 0x000fe400078e000f */
[----:B------:R-:W-:Y:S02]  /*26f60*/  IMAD.MOV.U32 R5, RZ, RZ, R28 ;  /* 0x000000ffff057224 */ /* 0x000fe400078e001c */
[----:B------:R-:W-:Y:S02]  /*26f70*/  IMAD.MOV.U32 R3, RZ, RZ, R14 ;  /* 0x000000ffff037224 */ /* 0x000fe400078e000e */
[----:B------:R-:W-:Y:S01]  /*26f80*/  IMAD.MOV.U32 R28, RZ, RZ, R13 ;  /* 0x000000ffff1c7224 */ /* 0x000fe200078e000d */
[----:B------:R0:W-:Y:S01]  /*26f90*/  STL [R1+0x360], R12 ;  /* 0x0003600c01007387 */ /* 0x0001e20000100800 */
[----:B------:R-:W4:Y:S03]  /*26fa0*/  LDL.LU.64 R14, [R1+0x1de8] ;  /* 0x001de800010e7983 */ /* 0x000f260000300a00 */
[----:B0-----:R-:W4:Y:S01]  /*26fb0*/  LDL.LU.64 R12, [R1+0x1de0] ;  /* 0x001de000010c7983 */ /* 0x001f220000300a00 */
[----:B------:R-:W-:Y:S02]  /*26fc0*/  STL [R1+0x1bb0], R2 ;  /* 0x001bb00201007387 */ /* 0x000fe40000100800 */
[----:B------:R-:W-:Y:S02]  /*26fd0*/  STL [R1+0x1bac], R3 ;  /* 0x001bac0301007387 */ /* 0x000fe40000100800 */
[----:B------:R-:W-:Y:S01]  /*26fe0*/  STL [R1+0x1ba8], R28 ;  /* 0x001ba81c01007387 */ /* 0x000fe20000100800 */
[C---:B---3--:R-:W-:Y:S01]  /*26ff0*/  HMMA.16816.F32.BF16 R8, R16.reuse, R10, R24 ;  /* 0x0000000a1008723c */ /* 0x048fe20000041818 */
[----:B------:R-:W3:Y:S11]  /*27000*/  LDL.LU.64 R26, [R1+0x1dd8] ;  /* 0x001dd800011a7983 */ /* 0x000ef60000300a00 */
[----:B------:R-:W-:Y:S11]  /*27010*/  @!UPT UIADD3 URZ, URZ, URZ, URZ ;  /* 0x0000003f3f3ff290 */ /* 0x000ff6000fffe03f */
[----:B------:R-:W-:Y:S01]  /*27020*/  STL.64 [R1+0x350], R8 ;  /* 0x0003500801007387 */ /* 0x000fe20000100a00 */
[----:B------:R0:W-:Y:S03]  /*27030*/  STL.64 [R1+0x358], R10 ;  /* 0x0003580a01007387 */ /* 0x0001e60000100a00 */
[----:B0-----:R-:W4:Y:S02]  /*27040*/  LDL.LU.64 R10, [R1+0x1dd0] ;  /* 0x001dd000010a7983 */ /* 0x001f240000300a00 */
[C---:B----4-:R-:W-:Y:S11]  /*27050*/  HMMA.16816.F32.BF16 R12, R16.reuse, R10, R12 ;  /* 0x0000000a100c723c */ /* 0x050ff6000004180c */
[----:B------:R-:W-:Y:S11]  /*27060*/  @!UPT UIADD3 URZ, URZ, URZ, URZ ;  /* 0x0000003f3f3ff290 */ /* 0x000ff6000fffe03f */
[----:B------:R-:W-:Y:S01]  /*27070*/  @!UPT UIADD3 URZ, URZ, URZ, URZ ;  /* 0x0000003f3f3ff290 */ /* 0x000fe2000fffe03f */
[----:B------:R0:W-:Y:S01]  /*27080*/  STL.64 [R1+0x348], R14 ;  /* 0x0003480e01007387 */ /* 0x0001e20000100a00 */
[----:B------:R-:W-:Y:S02]  /*27090*/  IMAD.MOV.U32 R24, RZ, RZ, R12 ;  /* 0x000000ffff187224 */ /* 0x000fe400078e000c */
[----:B------:R-:W-:Y:S02]  /*270a0*/  IMAD.MOV.U32 R25, RZ, RZ, R13 ;  /* 0x000000ffff197224 */ /* 0x000fe400078e000d */
[----:B------:R-:W4:Y:S01]  /*270b0*/  LDL.LU R12, [R1+0x1b0] ;  /* 0x0001b000010c7983 */ /* 0x000f220000300800 */
[----:B------:R-:W4:Y:S04]  /*270c0*/  LDL.LU R13, [R1+0x1b4] ;  /* 0x0001b400010d7983 */ /* 0x000f280000300800 */
[----:B0-----:R-:W4:Y:S01]  /*270d0*/  LDL.LU R14, [R1+0x1b8] ;  /* 0x0001b800010e7983 */ /* 0x001f220000300800 */
[----:B------:R-:W4:Y:S02]  /*270e0*/  LDL.LU R15, [R1+0x1bc] ;  /* 0x0001bc00010f7983 */ /* 0x000f240000300800 */
[----:B------:R0:W-:Y:S02]  /*270f0*/  STL.64 [R1+0x1d60], R10 ;  /* 0x001d600a01007387 */ /* 0x0001e40000100a00 */
[----:B0-----:R-:W2:Y:S01]  /*27100*/  LDL.LU.64 R10, [R1+0x18] ;  /* 0x00001800010a7983 */ /* 0x001ea20000300a00 */
[----:B---3--:R-:W-:Y:S03]  /*27110*/  HMMA.16816.F32.BF16 R20, R16, R26, R20 ;  /* 0x0000001a1014723c */ /* 0x008fe60000041814 */
[----:B--2---:R0:W-:Y:S04]  /*27120*/  STL.64 [R1+0x1d70], R10 ;  /* 0x001d700a01007387 */ /* 0x0041e80000100a00 */
[----:B0-----:R-:W4:Y:S01]  /*27130*/  LDL.LU.64 R10, [R1+0x28] ;  /* 0x00002800010a7983 */ /* 0x001f220000300a00 */
[----:B------:R-:W-:Y:S11]  /*27140*/  STL [R1+0x1bd4], R24 ;  /* 0x001bd41801007387 */ /* 0x000ff60000100800 */
[----:B------:R-:W-:Y:S04]  /*27150*/  @!UPT UIADD3 URZ, URZ, URZ, URZ ;  /* 0x0000003f3f3ff290 */ /* 0x000fe8000fffe03f */
[----:B------:R-:W-:Y:S02]  /*27160*/  STL.64 [R1+0x330], R20 ;  /* 0x0003301401007387 */ /* 0x000fe40000100a00 */
[----:B------:R0:W-:Y:S02]  /*27170*/  STL.64 [R1+0x338], R22 ;  /* 0x0003381601007387 */ /* 0x0001e40000100a00 */
[----:B0-----:R-:W2:Y:S01]  /*27180*/  LDL.LU.64 R22, [R1+0x1dc8] ;  /* 0x001dc80001167983 */ /* 0x001ea20000300a00 */
[----:B------:R-:W-:Y:S02]  /*27190*/  STL.64 [R1+0x1d50], R26 ;  /* 0x001d501a01007387 */ /* 0x000fe40000100a00 */
[----:B------:R0:W-:Y:S02]  /*271a0*/  STL [R1+0x1d48], R25 ;  /* 0x001d481901007387 */ /* 0x0001e40000100800 */
[----:B------:R-:W3:Y:S01]  /*271b0*/  LDL.LU R24, [R1+0x70] ;  /* 0x0000700001187983 */ /* 0x000ee20000300800 */
[----:B0-----:R-:W3:Y:S01]  /*271c0*/  LDL.LU R25, [R1+0x74] ;  /* 0x0000740001197983 */ /* 0x001ee20000300800 */
[----:B------:R-:W3:Y:S02]  /*271d0*/  LDL.LU R26, [R1+0x78] ;  /* 0x00007800011a7983 */ /* 0x000ee40000300800 */
[----:B------:R-:W-:-:S02]  /*271e0*/  IMAD.MOV.U32 R27, RZ, RZ, R0 ;  /* 0x000000ffff1b7224 */ /* 0x000fc400078e0000 */
[----:B------:R-:W3:Y:S01]  /*271f0*/  LDL.LU R0, [R1+0x1dc0] ;  /* 0x001dc00001007983 */ /* 0x000ee20000300800 */
[C---:B--2---:R-:W-:Y:S03]  /*27200*/  HMMA.16816.F32.BF16 R20, R16.reuse, R22, R4 ;  /* 0x000000161014723c */ /* 0x044fe60000041804 */
[----:B------:R-:W2:Y:S01]  /*27210*/  LDL.LU.64 R6, [R1+0x1db8] ;  /* 0x001db80001067983 */ /* 0x000ea20000300a00 */
[----:B------:R-:W2:Y:S11]  /*27220*/  LDL.LU.64 R4, [R1+0x1db0] ;  /* 0x001db00001047983 */ /* 0x000eb60000300a00 */
[----:B------:R-:W-:Y:S08]  /*27230*/  @!UPT UIADD3 URZ, URZ, URZ, URZ ;  /* 0x0000003f3f3ff290 */ /* 0x000ff0000fffe03f */
        /* <DEDUP_REMOVED lines=10> */
[C---:B--2---:R-:W-:Y:S11]  /*272e0*/  HMMA.16816.F32.BF16 R4, R16.reuse, R22, R4 ;  /* 0x000000161004723c */ /* 0x044ff60000041804 */
[----:B------:R-:W-:Y:S11]  /*272f0*/  @!UPT UIADD3 URZ, URZ, URZ, URZ ;  /* 0x0000003f3f3ff290 */ /* 0x000ff6000fffe03f */
[----:B------:R-:W-:Y:S01]  /*27300*/  @!UPT UIADD3 URZ, URZ, URZ, URZ ;  /* 0x0000003f3f3ff290 */ /* 0x000fe2000fffe03f */
[----:B------:R-:W-:Y:S01]  /*27310*/  STL.64 [R1+0x300], R4 ;  /* 0x0003000401007387 */ /* 0x000fe20000100a00 */
[----:B------:R0:W-:Y:S03]  /*27320*/  STL.64 [R1+0x308], R6 ;  /* 0x0003080601007387 */ /* 0x0001e60000100a00 */
[----:B0-----:R-:W3:Y:S01]  /*27330*/  LDL.LU.64 R6, [R1+0x1d88] ;  /* 0x001d880001067983 */ /* 0x001ee20000300a00 */
[----:B------:R-:W-:Y:S02]  /*27340*/  IMAD.MOV.U32 R3, RZ, RZ, R22 ;  /* 0x000000ffff037224 */ /* 0x000fe400078e0016 */
[----:B------:R-:W-:Y:S02]  /*27350*/  IMAD.MOV.U32 R2, RZ, RZ, R23 ;  /* 0x000000ffff027224 */ /* 0x000fe400078e0017 */
[----:B------:R-:W4:Y:S01]  /*27360*/  LDL.LU.64 R22, [R1+0x1d80] ;  /* 0x001d800001167983 */ /* 0x000f220000300a00 */
[----:B------:R-:W4:Y:S01]  /*27370*/  LDL.LU.64 R20, [R1+0x1d78] ;  /* 0x001d780001147983 */ /* 0x000f220000300a00 */
[----:B---3--:R-:W-:Y:S02]  /*27380*/  HMMA.16816.F32.BF16 R16, R16, R6, R24 ;  /* 0x000000061010723c */ /* 0x008fe40000041818 */
[----:B------:R0:W-:Y:S01]  /*27390*/  STL.64 [R1+0x1d68], R6 ;  /* 0x001d680601007387 */ /* 0x0001e20000100a00 */
[----:B------:R-:W2:Y:S11]  /*273a0*/  LDL.LU R4, [R1+0x1a0] ;  /* 0x0001a00001047983 */ /* 0x000eb60000300800 */
[----:B------:R-:W-:Y:S09]  /*273b0*/  @!UPT UIADD3 URZ, URZ, URZ, URZ ;  /* 0x0000003f3f3ff290 */ /* 0x000ff2000fffe03f */
[----:B------:R-:W-:Y:S01]  /*273c0*/  STL.64 [R1+0x2f0], R16 ;  /* 0x0002f01001007387 */ /* 0x000fe20000100a00 */
[----:B------:R1:W-:Y:S02]  /*273d0*/  STL.64 [R1+0x2f8], R18 ;  /* 0x0002f81201007387 */ /* 0x0003e40000100a00 */
[----:B------:R-:W2:Y:S02]  /*273e0*/  LDL.LU R5, [R1+0x1a4] ;  /* 0x0001a40001057983 */ /* 0x000ea40000300800 */
[----:B0-----:R-:W2:Y:S01]  /*273f0*/  LDL.LU R6, [R1+0x1a8] ;  /* 0x0001a80001067983 */ /* 0x001ea20000300800 */
[----:B------:R-:W2:Y:S01]  /*27400*/  LDL.LU R7, [R1+0x1ac] ;  /* 0x0001ac0001077983 */ /* 0x000ea20000300800 */
[----:B------:R-:W3:Y:S02]  /*27410*/  LDL.LU R24, [R1+0x190] ;  /* 0x0001900001187983 */ /* 0x000ee40000300800 */
[----:B------:R-:W3:Y:S02]  /*27420*/  LDL.LU R25, [R1+0x194] ;  /* 0x0001940001197983 */ /* 0x000ee40000300800 */
[----:B------:R-:W3:Y:S01]  /*27430*/  LDL.LU R26, [R1+0x198] ;  /* 0x00019800011a7983 */ /* 0x000ee20000300800 */
[----:B------:R-:W3:Y:S01]  /*27440*/  LDL.LU R27, [R1+0x19c] ;  /* 0x00019c00011b7983 */ /* 0x000ee20000300800 */
[----:B-1----:R-:W-:-:S02]  /*27450*/  IMAD.MOV.U32 R18, RZ, RZ, R3 ;  /* 0x000000ffff127224 */ /* 0x002fc400078e0003 */
[----:B------:R-:W-:-:S05]  /*27460*/  IMAD.MOV.U32 R19, RZ, RZ, R2 ;  /* 0x000000ffff137224 */ /* 0x000fca00078e0002 */
[----:B------:R0:W-:Y:S04]  /*27470*/  STL.64 [R1+0x1d10], R18 ;  /* 0x001d101201007387 */ /* 0x0001e80000100a00 */
[----:B0-----:R-:W2:Y:S01]  /*27480*/  LDL.LU.64 R18, [R1+0xb8] ;  /* 0x0000b80001127983 */ /* 0x001ea20000300a00 */
[----:B----4-:R-:W-:Y:S03]  /*27490*/  HMMA.16816.F32.BF16 R12, R20, R10, R12 ;  /* 0x0000000a140c723c */ /* 0x010fe6000004180c */
[----:B--2---:R0:W-:Y:S04]  /*274a0*/  STL.64 [R1+0x1d28], R18 ;  /* 0x001d281201007387 */ /* 0x0041e80000100a00 */
[----:B0-----:R-:W2:Y:S04]  /*274b0*/  LDL.LU.64 R18, [R1+0xc8] ;  /* 0x0000c80001127983 */ /* 0x001ea80000300a00 */
[----:B--2---:R0:W-:Y:S01]  /*274c0*/  STL.64 [R1+0x1d40], R18 ;  /* 0x001d401201007387 */ /* 0x0041e20000100a00 */
[----:B------:R-:W2:Y:S02]  /*274d0*/  LDL.LU R16, [R1+0x180] ;  /* 0x0001800001107983 */ /* 0x000ea40000300800 */
[----:B------:R-:W2:Y:S01]  /*274e0*/  LDL.LU R17, [R1+0x184] ;  /* 0x0001840001117983 */ /* 0x000ea20000300800 */
[----:B0-----:R-:W2:Y:S01]  /*274f0*/  LDL.LU R18, [R1+0x188] ;  /* 0x0001880001127983 */ /* 0x001ea20000300800 */
[----:B------:R-:W2:Y:S07]  /*27500*/  LDL.LU R19, [R1+0x18c] ;  /* 0x00018c0001137983 */ /* 0x000eae0000300800 */
[----:B------:R0:W-:Y:S02]  /*27510*/  STL.64 [R1+0x230], R12 ;  /* 0x0002300c01007387 */ /* 0x0001e40000100a00 */
[----:B------:R-:W-:Y:S02]  /*27520*/  STL.64 [R1+0x238], R14 ;  /* 0x0002380e01007387 */ /* 0x000fe40000100a00 */
[----:B0-----:R-:W-:-:S02]  /*27530*/  IMAD.MOV.U32 R13, RZ, RZ, R10 ;  /* 0x000000ffff0d7224 */ /* 0x001fc400078e000a */
[----:B------:R-:W-:Y:S02]  /*27540*/  IMAD.MOV.U32 R12, RZ, RZ, R11 ;  /* 0x000000ffff0c7224 */ /* 0x000fe400078e000b */
[----:B------:R-:W4:Y:S02]  /*27550*/  LDL.LU.64 R10, [R1+0x1d70] ;  /* 0x001d7000010a7983 */ /* 0x000f240000300a00 */
[----:B----4-:R-:W-:Y:S11]  /*27560*/  HMMA.16816.F32.BF16 R4, R20, R10, R4 ;  /* 0x0000000a1404723c */ /* 0x010ff60000041804 */
[----:B------:R-:W-:Y:S11]  /*27570*/  @!UPT UIADD3 URZ, URZ, URZ, URZ ;  /* 0x0000003f3f3ff290 */ /* 0x000ff6000fffe03f */
[----:B------:R-:W-:Y:S01]  /*27580*/  @!UPT UIADD3 URZ, URZ, URZ, URZ ;  /* 0x0000003f3f3ff290 */ /* 0x000fe2000fffe03f */
[----:B------:R-:W-:Y:S01]  /*27590*/  STL.64 [R1+0x220], R4 ;  /* 0x0002200401007387 */ /* 0x000fe20000100a00 */
[----:B------:R0:W-:Y:S03]  /*275a0*/  STL.64 [R1+0x228], R6 ;  /* 0x0002280601007387 */ /* 0x0001e60000100a00 */
[----:B0-----:R-:W4:Y:S01]  /*275b0*/  LDL.LU.64 R6, [R1+0x1d68] ;  /* 0x001d680001067983 */ /* 0x001f220000300a00 */
[----:B------:R-:W-:Y:S02]  /*275c0*/  IMAD.MOV.U32 R5, RZ, RZ, R10 ;  /* 0x000000ffff057224 */ /* 0x000fe400078e000a */
[----:B------:R-:W-:Y:S02]  /*275d0*/  IMAD.MOV.U32 R4, RZ, RZ, R11 ;  /* 0x000000ffff047224 */ /* 0x000fe400078e000b */
[----:B------:R-:W3:Y:S04]  /*275e0*/  LDL.LU.64 R10, [R1+0x1d60] ;  /* 0x001d6000010a7983 */ /* 0x000ee80000300a00 */
[----:B----4-:R-:W-:Y:S01]  /*275f0*/  STL.64 [R1+0x1d08], R6 ;  /* 0x001d080601007387 */ /* 0x010fe20000100a00 */
[----:B------:R0:W-:Y:S03]  /*27600*/  STL.64 [R1+0x1d00], R4 ;  /* 0x001d000401007387 */ /* 0x0001e60000100a00 */
[----:B0-----:R-:W4:Y:S01]  /*27610*/  LDL.LU R4, [R1+0x150] ;  /* 0x0001500001047983 */ /* 0x001f220000300800 */
[----:B------:R-:W4:Y:S02]  /*27620*/  LDL.LU R5, [R1+0x154] ;  /* 0x0001540001057983 */ /* 0x000f240000300800 */
[----:B------:R-:W2:Y:S02]  /*27630*/  LDL.LU R6, [R1+0x158] ;  /* 0x0001580001067983 */ /* 0x000ea40000300800 */
[----:B------:R-:W-:-:S02]  /*27640*/  IMAD.MOV.U32 R7, RZ, RZ, R0 ;  /* 0x000000ffff077224 */ /* 0x000fc400078e0000 */
[----:B------:R-:W4:Y:S01]  /*27650*/  LDL.LU R0, [R1+0x1d58] ;  /* 0x001d580001007983 */ /* 0x000f220000300800 */
[C---:B---3--:R-:W-:Y:S03]  /*27660*/  HMMA.16816.F32.BF16 R24, R20.reuse, R10, R24 ;  /* 0x0000000a1418723c */ /* 0x048fe60000041818 */
[----:B--2---:R-:W-:Y:S01]  /*27670*/  STL.64 [R1+0x1d20], R6 ;  /* 0x001d200601007387 */ /* 0x004fe20000100a00 */
[----:B----4-:R0:W-:Y:S03]  /*27680*/  STL.64 [R1+0x1d18], R4 ;  /* 0x001d180401007387 */ /* 0x0101e60000100a00 */
        /* <DEDUP_REMOVED lines=9> */
[----:B------:R-:W-:Y:S01]  /*27720*/  STL.64 [R1+0x210], R24 ;  /* 0x0002101801007387 */ /* 0x000fe20000100a00 */
[----:B------:R0:W-:Y:S04]  /*27730*/  STL.64 [R1+0x218], R26 ;  /* 0x0002181a01007387 */ /* 0x0001e80000100a00 */
[----:B0-----:R-:W3:Y:S01]  /*27740*/  LDL.LU.64 R26, [R1+0x1d50] ;  /* 0x001d5000011a7983 */ /* 0x001ee20000300a00 */
[----:B------:R-:W4:Y:S01]  /*27750*/  LDL.LU R25, [R1+0x1d48] ;  /* 0x001d480001197983 */ /* 0x000f220000300800 */
[----:B---3--:R-:W-:Y:S11]  /*27760*/  HMMA.16816.F32.BF16 R16, R20, R26, R16 ;  /* 0x0000001a1410723c */ /* 0x008ff60000041810 */
[----:B------:R-:W-:Y:S11]  /*27770*/  @!UPT UIADD3 URZ, URZ, URZ, URZ ;  /* 0x0000003f3f3ff290 */ /* 0x000ff6000fffe03f */
[----:B------:R-:W-:Y:S01]  /*27780*/  @!UPT UIADD3 URZ, URZ, URZ, URZ ;  /* 0x0000003f3f3ff290 */ /* 0x000fe2000fffe03f */
[----:B------:R-:W-:Y:S01]  /*27790*/  STL.64 [R1+0x200], R16 ;  /* 0x0002001001007387 */ /* 0x000fe20000100a00 */
[----:B------:R0:W-:Y:S03]  /*277a0*/  STL.64 [R1+0x208], R18 ;  /* 0x0002081201007387 */ /* 0x0001e60000100a00 */
[----:B0-----:R-:W2:Y:S01]  /*277b0*/  LDL.LU.64 R18, [R1+0x1d40] ;  /* 0x001d400001127983 */ /* 0x001ea20000300a00 */
[----:B------:R-:W-:Y:S02]  /*277c0*/  IMAD.MOV.U32 R7, RZ, RZ, R0 ;  /* 0x000000ffff077224 */ /* 0x000fe400078e0000 */
[----:B------:R-:W-:Y:S02]  /*277d0*/  IMAD.MOV.U32 R14, RZ, RZ, R10 ;  /* 0x000000ffff0e7224 */ /* 0x000fe400078e000a */
[----:B------:R-:W-:-:S03]  /*277e0*/  IMAD.MOV.U32 R8, RZ, RZ, R11 ;  /* 0x000000ffff087224 */ /* 0x000fc600078e000b */
        /* <DEDUP_REMOVED lines=18> */
[C---:B--2---:R-:W-:Y:S11]  /*27910*/  HMMA.16816.F32.BF16 R4, R20.reuse, R18, R4 ;  /* 0x000000121404723c */ /* 0x044ff60000041804 */
[----:B------:R-:W-:Y:S11]  /*27920*/  @!UPT UIADD3 URZ, URZ, URZ, URZ ;  /* 0x0000003f3f3ff290 */ /* 0x000ff6000fffe03f */
[----:B------:R-:W-:Y:S01]  /*27930*/  @!UPT UIADD3 URZ, URZ, URZ, URZ ;  /* 0x0000003f3f3ff290 */ /* 0x000fe2000fffe03f */
[----:B------:R0:W-:Y:S01]  /*27940*/  STL [R1+0x1c0], R4 ;  /* 0x0001c00401007387 */ /* 0x0001e20000100800 */
[----:B------:R-:W-:Y:S02]  /*27950*/  IMAD.MOV.U32 R3, RZ, RZ, R6 ;  /* 0x000000ffff037224 */ /* 0x000fe400078e0006 */
[----:B------:R-:W-:Y:S02]  /*27960*/  IMAD.MOV.U32 R28, RZ, RZ, R7 ;  /* 0x000000ffff1c7224 */ /* 0x000fe400078e0007 */
[----:B------:R-:W-:Y:S01]  /*27970*/  IMAD.MOV.U32 R2, RZ, RZ, R5 ;  /* 0x000000ffff027224 */ /* 0x000fe200078e0005 */
[----:B------:R-:W2:Y:S04]  /*27980*/  LDL.LU.64 R6, [R1+0x1d08] ;  /* 0x001d080001067983 */ /* 0x000ea80000300a00 */
[----:B0-----:R-:W3:Y:S01]  /*27990*/  LDL.LU.64 R4, [R1+0x1d00] ;  /* 0x001d000001047983 */ /* 0x001ee20000300a00 */
[----:B------:R0:W-:Y:S02]  /*279a0*/  STL.64 [R1+0x1c58], R18 ;  /* 0x001c581201007387 */ /* 0x0001e40000100a00 */
[----:B------:R-:W2:Y:S02]  /*279b0*/  LDL.LU R16, [R1+0x130] ;  /* 0x0001300001107983 */ /* 0x000ea40000300800 */
[----:B------:R-:W2:Y:S01]  /*279c0*/  LDL.LU R17, [R1+0x134] ;  /* 0x0001340001117983 */ /* 0x000ea20000300800 */
[----:B0-----:R-:W2:Y:S01]  /*279d0*/  LDL.LU R18, [R1+0x138] ;  /* 0x0001380001127983 */ /* 0x001ea20000300800 */
[----:B------:R-:W2:Y:S02]  /*279e0*/  LDL.LU R19, [R1+0x13c] ;  /* 0x00013c0001137983 */ /* 0x000ea40000300800 */
[----:B------:R-:W-:Y:S02]  /*279f0*/  STL [R1+0x1c3c], R28 ;  /* 0x001c3c1c01007387 */ /* 0x000fe40000100800 */
[----:B------:R-:W-:Y:S01]  /*27a00*/  STL [R1+0x1c38], R3 ;  /* 0x001c380301007387 */ /* 0x000fe20000100800 */
[----:B------:R-:W3:Y:S01]  /*27a10*/  LDL R15, [R1+0x3d4] ;  /* 0x0003d400010f7983 */ /* 0x000ee20000100800 */
[----:B--2---:R-:W-:Y:S03]  /*27a20*/  HMMA.16816.F32.BF16 R16, R20, R6, R16 ;  /* 0x000000061410723c */ /* 0x004fe60000041810 */
[----:B---3--:R0:W-:Y:S02]  /*27a30*/  STL [R1+0x1c80], R15 ;  /* 0x001c800f01007387 */ /* 0x0081e40000100800 */
[----:B0-----:R-:W-:-:S05]  /*27a40*/  IMAD.MOV.U32 R15, RZ, RZ, R8 ;  /* 0x000000ffff0f7224 */ /* 0x001fca00078e0008 */
[----:B------:R0:W-:Y:S01]  /*27a50*/  STL.64 [R1+0x1c98], R14 ;  /* 0x001c980e01007387 */ /* 0x0001e20000100a00 */
[----:B------:R-:W-:Y:S02]  /*27a60*/  IMAD.MOV.U32 R8, RZ, RZ, R6 ;  /* 0x000000ffff087224 */ /* 0x000fe400078e0006 */
[----:B------:R-:W-:Y:S02]  /*27a70*/  IMAD.MOV.U32 R3, RZ, RZ, R7 ;  /* 0x000000ffff037224 */ /* 0x000fe400078e0007 */
[----:B0-----:R-:W-:Y:S02]  /*27a80*/  IMAD.MOV.U32 R14, RZ, RZ, R5 ;  /* 0x000000ffff0e7224 */ /* 0x001fe400078e0005 */
[----:B------:R-:W-:-:S07]  /*27a90*/  IMAD.MOV.U32 R15, RZ, RZ, R4 ;  /* 0x000000ffff0f7224 */ /* 0x000fce00078e0004 */
[----:B------:R-:W-:Y:S01]  /*27aa0*/  IMAD.MOV.U32 R24, RZ, RZ, R16 ;  /* 0x000000ffff187224 */ /* 0x000fe200078e0010 */
[----:B------:R-:W-:Y:S01]  /*27ab0*/  STL.64 [R1+0x1cb0], R14 ;  /* 0x001cb00e01007387 */ /* 0x000fe20000100a00 */
[----:B------:R-:W-:Y:S02]  /*27ac0*/  STL [R1+0x1bd0], R2 ;  /* 0x001bd00201007387 */ /* 0x000fe40000100800 */
[----:B------:R-:W2:Y:S02]  /*27ad0*/  LDL.LU.64 R6, [R1+0x1cf8] ;  /* 0x001cf80001067983 */ /* 0x000ea40000300a00 */
[----:B------:R-:W3:Y:S01]  /*27ae0*/  LDL.LU.64 R4, [R1+0x1cf0] ;  /* 0x001cf00001047983 */ /* 0x000ee20000300a00 */
[----:B------:R-:W-:Y:S01]  /*27af0*/  STL [R1+0x1a4], R17 ;  /* 0x0001a41101007387 */ /* 0x000fe20000100800 */
[----:B------:R-:W-:Y:S02]  /*27b00*/  STL.64 [R1+0x1a8], R18 ;  /* 0x0001a81201007387 */ /* 0x000fe40000100a00 */
[----:B------:R-:W-:Y:S02]  /*27b10*/  STL.64 [R1+0x1c90], R26 ;  /* 0x001c901a01007387 */ /* 0x000fe40000100a00 */
[----:B----4-:R0:W-:Y:S02]  /*27b20*/  STL.64 [R1+0x1c88], R24 ;  /* 0x001c881801007387 */ /* 0x0101e40000100a00 */
[----:B0-----:R-:W4:Y:S01]  /*27b30*/  LDL.LU R24, [R1+0x40] ;  /* 0x0000400001187983 */ /* 0x001f220000300800 */
[----:B------:R-:W4:Y:S02]  /*27b40*/  LDL.LU R25, [R1+0x44] ;  /* 0x0000440001197983 */ /* 0x000f240000300800 */
[----:B------:R-:W2:Y:S02]  /*27b50*/  LDL.LU R26, [R1+0x48] ;  /* 0x00004800011a7983 */ /* 0x000ea40000300800 */
[----:B------:R-:W2:Y:S02]  /*27b60*/  LDL.LU R27, [R1+0x4c] ;  /* 0x00004c00011b7983 */ /* 0x000ea40000300800 */
[----:B--2---:R-:W-:Y:S01]  /*27b70*/  STL.64 [R1+0x1ca8], R26 ;  /* 0x001ca81a01007387 */ /* 0x004fe20000100a00 */
[----:B----4-:R0:W-:Y:S03]  /*27b80*/  STL.64 [R1+0x1ca0], R24 ;  /* 0x001ca01801007387 */ /* 0x0101e60000100a00 */
[----:B0-----:R-:W2:Y:S01]  /*27b90*/  LDL.LU R24, [R1+0x50] ;  /* 0x0000500001187983 */ /* 0x001ea20000300800 */
[----:B------:R-:W2:Y:S02]  /*27ba0*/  LDL.LU R25, [R1+0x54] ;  /* 0x0000540001197983 */ /* 0x000ea40000300800 */
[----:B------:R-:W4:Y:S02]  /*27bb0*/  LDL.LU R26, [R1+0x58] ;  /* 0x00005800011a7983 */ /* 0x000f240000300800 */
[----:B------:R-:W4:Y:S02]  /*27bc0*/  LDL.LU R27, [R1+0x5c] ;  /* 0x00005c00011b7983 */ /* 0x000f240000300800 */
[----:B---3--:R-:W-:-:S02]  /*27bd0*/  IMAD.MOV.U32 R16, RZ, RZ, R4 ;  /* 0x000000ffff107224 */ /* 0x008fc400078e0004 */
[----:B------:R-:W-:Y:S02]  /*27be0*/  IMAD.MOV.U32 R17, RZ, RZ, R5 ;  /* 0x000000ffff117224 */ /* 0x000fe400078e0005 */
[----:B------:R-:W-:Y:S02]  /*27bf0*/  IMAD.MOV.U32 R18, RZ, RZ, R6 ;  /* 0x000000ffff127224 */ /* 0x000fe400078e0006 */
[----:B------:R-:W-:Y:S01]  /*27c00*/  IMAD.MOV.U32 R19, RZ, RZ, R7 ;  /* 0x000000ffff137224 */ /* 0x000fe200078e0007 */
[----:B----4-:R-:W-:Y:S01]  /*27c10*/  STL.64 [R1+0x1cc0], R26 ;  /* 0x001cc01a01007387 */ /* 0x010fe20000100a00 */
[----:B--2---:R0:W-:Y:S03]  /*27c20*/  STL.64 [R1+0x1cb8], R24 ;  /* 0x001cb81801007387 */ /* 0x0041e60000100a00 */
[----:B0-----:R-:W2:Y:S01]  /*27c30*/  LDL.LU R24, [R1+0x60] ;  /* 0x0000600001187983 */ /* 0x001ea20000300800 */
[----:B------:R-:W2:Y:S02]  /*27c40*/  LDL.LU R25, [R1+0x64] ;  /* 0x0000640001197983 */ /* 0x000ea40000300800 */
[----:B------:R-:W2:Y:S02]  /*27c50*/  LDL.LU R26, [R1+0x68] ;  /* 0x00006800011a7983 */ /* 0x000ea40000300800 */
[----:B------:R-:W2:Y:S01]  /*27c60*/  LDL.LU R27, [R1+0x6c] ;  /* 0x00006c00011b7983 */ /* 0x000ea20000300800 */
[----:B------:R-:W3:Y:S01]  /*27c70*/  LDL.LU R4, [R1+0x1ce8] ;  /* 0x001ce80001047983 */ /* 0x000ee20000300800 */
[----:B------:R-:W4:Y:S02]  /*27c80*/  LDL.LU R5, [R1+0x1ce4] ;  /* 0x001ce40001057983 */ /* 0x000f240000300800 */
[----:B------:R-:W2:Y:S02]  /*27c90*/  LDL.LU R6, [R1+0x1ce0] ;  /* 0x001ce00001067983 */ /* 0x000ea40000300800 */
[----:B------:R-:W2:Y:S01]  /*27ca0*/  LDL.LU R7, [R1+0x1cdc] ;  /* 0x001cdc0001077983 */ /* 0x000ea20000300800 */
[----:B------:R0:W-:Y:S01]  /*27cb0*/  STL.64 [R1+0x1c68], R18 ;  /* 0x001c681201007387 */ /* 0x0001e20000100a00 */
[----:B------:R3:W-:Y:S02]  /*27cc0*/  STL.64 [R1+0x1c60], R16 ;  /* 0x001c601001007387 */ /* 0x0007e40000100a00 */
[----:B0-----:R-:W-:-:S02]  /*27cd0*/  IMAD.MOV.U32 R18, RZ, RZ, R11 ;  /* 0x000000ffff127224 */ /* 0x001fc400078e000b */
[----:B------:R-:W-:-:S05]  /*27ce0*/  IMAD.MOV.U32 R19, RZ, RZ, R10 ;  /* 0x000000ffff137224 */ /* 0x000fca00078e000a */
[----:B------:R2:W-:Y:S01]  /*27cf0*/  STL.64 [R1+0x1c78], R18 ;  /* 0x001c781201007387 */ /* 0x0005e20000100a00 */
[----:B---3--:R-:W-:Y:S02]  /*27d00*/  IMAD.MOV.U32 R16, RZ, RZ, R4 ;  /* 0x000000ffff107224 */ /* 0x008fe400078e0004 */
[----:B----4-:R-:W-:Y:S01]  /*27d10*/  IMAD.MOV.U32 R17, RZ, RZ, R5 ;  /* 0x000000ffff117224 */ /* 0x010fe200078e0005 */
[----:B------:R-:W3:Y:S01]  /*27d20*/  LDL.LU R4, [R1+0x1cd8] ;  /* 0x001cd80001047983 */ /* 0x000ee20000300800 */
[----:B------:R-:W3:Y:S02]  /*27d30*/  LDL.LU R5, [R1+0x1cd4] ;  /* 0x001cd40001057983 */ /* 0x000ee40000300800 */
[----:B--2---:R-:W-:Y:S02]  /*27d40*/  IMAD.MOV.U32 R18, RZ, RZ, R6 ;  /* 0x000000ffff127224 */ /* 0x004fe400078e0006 */
[----:B------:R-:W-:Y:S01]  /*27d50*/  IMAD.MOV.U32 R19, RZ, RZ, R7 ;  /* 0x000000ffff137224 */ /* 0x000fe200078e0007 */
[----:B------:R-:W3:Y:S01]  /*27d60*/  LDL.LU R6, [R1+0x1cd0] ;  /* 0x001cd00001067983 */ /* 0x000ee20000300800 */
[----:B------:R-:W3:Y:S02]  /*27d70*/  LDL.LU R7, [R1+0x1ccc] ;  /* 0x001ccc0001077983 */ /* 0x000ee40000300800 */
[----:B------:R-:W-:-:S02]  /*27d80*/  IMAD.MOV.U32 R14, RZ, RZ, R13 ;  /* 0x000000ffff0e7224 */ /* 0x000fc400078e000d */
[----:B------:R-:W-:Y:S02]  /*27d90*/  IMAD.MOV.U32 R15, RZ, RZ, R12 ;  /* 0x000000ffff0f7224 */ /* 0x000fe400078e000c */
[----:B------:R-:W-:Y:S02]  /*27da0*/  IMAD.MOV.U32 R22, RZ, RZ, R9 ;  /* 0x000000ffff167224 */ /* 0x000fe400078e0009 */
[----:B------:R-:W-:-:S05]  /*27db0*/  IMAD.MOV.U32 R23, RZ, RZ, R0 ;  /* 0x000000ffff177224 */ /* 0x000fca00078e0000 */
[----:B------:R0:W-:Y:S01]  /*27dc0*/  STL.64 [R1+0x1c70], R22 ;  /* 0x001c701601007387 */ /* 0x0001e20000100a00 */
[----:B------:R-:W2:Y:S02]  /*27dd0*/  LDL.LU R20, [R1+0x140] ;  /* 0x0001400001147983 */ /* 0x000ea40000300800 */
[----:B------:R-:W2:Y:S01]  /*27de0*/  LDL.LU R21, [R1+0x144] ;  /* 0x0001440001157983 */ /* 0x000ea20000300800 */
[----:B0-----:R-:W2:Y:S01]  /*27df0*/  LDL.LU R22, [R1+0x148] ;  /* 0x0001480001167983 */ /* 0x001ea20000300800 */
[----:B------:R-:W-:Y:S02]  /*27e00*/  IMAD.MOV.U32 R23, RZ, RZ, R29 ;  /* 0x000000ffff177224 */ /* 0x000fe400078e001d */
[----:B------:R-:W4:Y:S01]  /*27e10*/  LDL.LU R29, [R1+0x1cc8] ;  /* 0x001cc800011d7983 */ /* 0x000f220000300800 */
[C---:B---3--:R-:W-:Y:S01]  /*27e20*/  HMMA.16816.F32.BF16 R12, R4.reuse, R14, R24 ;  /* 0x0000000e040c723c */ /* 0x048fe20000041818 */
[----:B------:R-:W3:Y:S01]  /*27e30*/  LDL.LU.64 R26, [R1+0x1cc0] ;  /* 0x001cc000011a7983 */ /* 0x000ee20000300a00 */
[----:B------:R-:W3:Y:S11]  /*27e40*/  LDL.LU.64 R24, [R1+0x1cb8] ;  /* 0x001cb80001187983 */ /* 0x000ef60000300a00 */
[----:B------:R-:W-:Y:S10]  /*27e50*/  @!UPT UIADD3 URZ, URZ, URZ, URZ ;  /* 0x0000003f3f3ff290 */ /* 0x000ff4000fffe03f */
[----:B------:R-:W-:Y:S01]  /*27e60*/  STL.64 [R1+0x1e0], R12 ;  /* 0x0001e00c01007387 */ /* 0x000fe20000100a00 */
[----:B------:R0:W-:Y:S03]  /*27e70*/  STL.64 [R1+0x1e8], R14 ;  /* 0x0001e80e01007387 */ /* 0x0001e60000100a00 */
[----:B0-----:R-:W3:Y:S02]  /*27e80*/  LDL.LU.64 R14, [R1+0x1cb0] ;  /* 0x001cb000010e7983 */ /* 0x001ee40000300a00 */
[C---:B---3--:R-:W-:Y:S02]  /*27e90*/  HMMA.16816.F32.BF16 R12, R4.reuse, R14, R24 ;  /* 0x0000000e040c723c */ /* 0x048fe40000041818 */
[----:B------:R-:W3:Y:S01]  /*27ea0*/  LDL.LU.64 R26, [R1+0x1ca8] ;  /* 0x001ca800011a7983 */ /* 0x000ee20000300a00 */
[----:B------:R-:W3:Y:S11]  /*27eb0*/  LDL.LU.64 R24, [R1+0x1ca0] ;  /* 0x001ca00001187983 */ /* 0x000ef60000300a00 */
[----:B------:R-:W-:Y:S09]  /*27ec0*/  @!UPT UIADD3 URZ, URZ, URZ, URZ ;  /* 0x0000003f3f3ff290 */ /* 0x000ff2000fffe03f */
[----:B------:R-:W-:Y:S01]  /*27ed0*/  STL.64 [R1+0x1b0], R12 ;  /* 0x0001b00c01007387 */ /* 0x000fe20000100a00 */
[----:B------:R0:W-:Y:S03]  /*27ee0*/  STL.64 [R1+0x1b8], R14 ;  /* 0x0001b80e01007387 */ /* 0x0001e60000100a00 */
[----:B0-----:R-:W3:Y:S04]  /*27ef0*/  LDL.LU.64 R14, [R1+0x1c98] ;  /* 0x001c9800010e7983 */ /* 0x001ee80000300a00 */
[----:B------:R-:W0:Y:S01]  /*27f00*/  S2R R0, SR_TID.X ;  /* 0x0000000000007919 */ /* 0x000e220000002100 */
[----:B---3--:R-:W-:Y:S03]  /*27f10*/  HMMA.16816.F32.BF16 R12, R4, R14, R24 ;  /* 0x0000000e040c723c */ /* 0x008fe60000041818 */
[----:B------:R-:W3:Y:S01]  /*27f20*/  LDL.LU.64 R26, [R1+0x1c90] ;  /* 0x001c9000011a7983 */ /* 0x000ee20000300a00 */
[----:B------:R-:W2:Y:S01]  /*27f30*/  LDL.LU.64 R24, [R1+0x1c88] ;  /* 0x001c880001187983 */ /* 0x000ea20000300a00 */
[C---:B0-----:R-:W-:Y:S01]  /*27f40*/  LOP3.LUT R11, R0.reuse, 0x7, RZ, 0xc0, !PT ;  /* 0x00000007000b7812 */ /* 0x041fe200078ec0ff */
[----:B------:R-:W-:-:S04]  /*27f50*/  IMAD.SHL.U32 R10, R0, 0x2, RZ ;  /* 0x00000002000a7824 */ /* 0x000fc800078e00ff */
[----:B------:R-:W-:-:S05]  /*27f60*/  IMAD R11, R11, 0x110, RZ ;  /* 0x000001100b0b7824 */ /* 0x000fca00078e02ff */
[----:B------:R-:W-:-:S09]  /*27f70*/  LOP3.LUT R2, R11, 0x30, R10, 0x78, !PT ;  /* 0x000000300b027812 */ /* 0x000fd200078e780a */
[----:B------:R-:W-:Y:S01]  /*27f80*/  IMAD.MOV.U32 R0, RZ, RZ, R15 ;  /* 0x000000ffff007224 */ /* 0x000fe200078e000f */
[----:B------:R-:W-:Y:S01]  /*27f90*/  STL.64 [R1+0x190], R12 ;  /* 0x0001900c01007387 */ /* 0x000fe20000100a00 */
[----:B------:R-:W-:Y:S02]  /*27fa0*/  STL [R1+0x198], R14 ;  /* 0x0001980e01007387 */ /* 0x000fe40000100800 */
[----:B------:R-:W4:Y:S01]  /*27fb0*/  LDL.LU R15, [R1+0x1c80] ;  /* 0x001c8000010f7983 */ /* 0x000f220000300800 */
[----:B------:R-:W-:Y:S01]  /*27fc0*/  STL [R1+0x1ac0], R0 ;  /* 0x001ac00001007387 */ /* 0x000fe20000100800 */
[----:B---3--:R-:W-:Y:S03]  /*27fd0*/  HMMA.16816.F32.BF16 R16, R4, R26, R16 ;  /* 0x0000001a0410723c */ /* 0x008fe60000041810 */
[----:B--2---:R0:W-:Y:S04]  /*27fe0*/  STL.64 [R1+0x1c30], R24 ;  /* 0x001c301801007387 */ /* 0x0041e80000100a00 */
[----:B------:R-:W-:-:S02]  /*27ff0*/  IMAD.MOV.U32 R26, RZ, RZ, R8 ;  /* 0x000000ffff1a7224 */ /* 0x000fc400078e0008 */
[----:B----4-:R-:W1:Y:S11]  /*28000*/  LDSM.16.MT88.4 R8, [R29+0x4000] ;  /* 0x004000001d08783b */ /* 0x010e760000004200 */
[----:B------:R-:W-:Y:S03]  /*28010*/  @!UPT UIADD3 URZ, URZ, URZ, URZ ;  /* 0x0000003f3f3ff290 */ /* 0x000fe6000fffe03f */
[----:B------:R-:W-:Y:S01]  /*28020*/  STL.64 [R1+0x180], R16 ;  /* 0x0001801001007387 */ /* 0x000fe20000100a00 */
[----:B------:R-:W-:Y:S02]  /*28030*/  STL.64 [R1+0x188], R18 ;  /* 0x0001881201007387 */ /* 0x000fe40000100a00 */
[----:B------:R-:W2:Y:S04]  /*28040*/  LDSM.16.M88.4 R16, [R2+0x8080] ;  /* 0x008080000210783b */ /* 0x000ea80000000200 */
[----:B------:R-:W-:-:S05]  /*28050*/  IMAD.MOV.U32 R27, RZ, RZ, R3 ;  /* 0x000000ffff1b7224 */ /* 0x000fca00078e0003 */
[----:B------:R3:W-:Y:S01]  /*28060*/  STL.64 [R1+0x1c50], R26 ;  /* 0x001c501a01007387 */ /* 0x0007e20000100a00 */
[----:B0-----:R-:W4:Y:S02]  /*28070*/  LDL.LU R24, [R1+0x250] ;  /* 0x0002500001187983 */ /* 0x001f240000300800 */
[----:B------:R-:W4:Y:S01]  /*28080*/  LDL.LU R25, [R1+0x254] ;  /* 0x0002540001197983 */ /* 0x000f220000300800 */
[----:B---3--:R-:W4:Y:S01]  /*28090*/  LDL.LU R26, [R1+0x258] ;  /* 0x00025800011a7983 */ /* 0x008f220000300800 */
[----:B------:R-:W4:Y:S03]  /*280a0*/  LDL.LU R27, [R1+0x25c] ;  /* 0x00025c00011b7983 */ /* 0x000f260000300800 */
[----:B-1----:R-:W-:Y:S01]  /*280b0*/  STL.64 [R1+0x1c48], R10 ;  /* 0x001c480a01007387 */ /* 0x002fe20000100a00 */
[----:B------:R0:W-:Y:S03]  /*280c0*/  STL.64 [R1+0x1c40], R8 ;  /* 0x001c400801007387 */ /* 0x0001e60000100a00 */
[----:B0-----:R-:W3:Y:S01]  /*280d0*/  LDL.LU R8, [R1+0x240] ;  /* 0x0002400001087983 */ /* 0x001ee20000300800 */
[----:B------:R-:W3:Y:S02]  /*280e0*/  LDL.LU R9, [R1+0x244] ;  /* 0x0002440001097983 */ /* 0x000ee40000300800 */
[----:B------:R-:W3:Y:S02]  /*280f0*/  LDL.LU R10, [R1+0x248] ;  /* 0x00024800010a7983 */ /* 0x000ee40000300800 */
[----:B------:R-:W3:Y:S01]  /*28100*/  LDL.LU R11, [R1+0x24c] ;  /* 0x00024c00010b7983 */ /* 0x000ee20000300800 */
[----:B--2---:R-:W-:Y:S01]  /*28110*/  STL.64 [R1+0xf0], R16 ;  /* 0x0000f01001007387 */ /* 0x004fe20000100a00 */
[----:B------:R0:W-:Y:S03]  /*28120*/  STL.64 [R1+0xf8], R18 ;  /* 0x0000f81201007387 */ /* 0x0001e60000100a00 */
[----:B0-----:R-:W2:Y:S01]  /*28130*/  LDL.LU.64 R18, [R1+0x1c78] ;  /* 0x001c780001127983 */ /* 0x001ea20000300a00 */
[----:B------:R-:W-:-:S02]  /*28140*/  IMAD.MOV.U32 R14, RZ, RZ, R16 ;  /* 0x000000ffff0e7224 */ /* 0x000fc400078e0010 */
[----:B------:R-:W-:Y:S02]  /*28150*/  IMAD.MOV.U32 R0, RZ, RZ, R17 ;  /* 0x000000ffff007224 */ /* 0x000fe400078e0011 */
[C---:B--2---:R-:W-:Y:S01]  /*28160*/  HMMA.16816.F32.BF16 R16, R4.reuse, R18, R20 ;  /* 0x000000120410723c */ /* 0x044fe20000041814 */
[----:B------:R-:W2:Y:S11]  /*28170*/  LDL.LU.64 R22, [R1+0x1c70] ;  /* 0x001c700001167983 */ /* 0x000eb60000300a00 */
[----:B------:R-:W-:Y:S11]  /*28180*/  @!UPT UIADD3 URZ, URZ, URZ, URZ ;  /* 0x0000003f3f3ff290 */ /* 0x000ff6000fffe03f */
[----:B------:R-:W-:Y:S01]  /*28190*/  STL.64 [R1+0x170], R16 ;  /* 0x0001701001007387 */ /* 0x000fe20000100a00 */
[----:B------:R-:W-:Y:S02]  /*281a0*/  STL.64 [R1+0x178], R18 ;  /* 0x0001781201007387 */ /* 0x000fe40000100a00 */
[----:B------:R-:W0:Y:S02]  /*281b0*/  LDSM.16.M88.4 R16, [R2+0x8880] ;  /* 0x008880000210783b */ /* 0x000e240000000200 */
[----:B0-----:R-:W-:Y:S02]  /*281c0*/  STL.64 [R1+0xd0], R16 ;  /* 0x0000d01001007387 */ /* 0x001fe40000100a00 */
[----:B------:R0:W-:Y:S02]  /*281d0*/  STL.64 [R1+0xd8], R18 ;  /* 0x0000d81201007387 */ /* 0x0001e40000100a00 */
[----:B------:R-:W-:Y:S02]  /*281e0*/  IMAD.MOV.U32 R28, RZ, RZ, R16 ;  /* 0x000000ffff1c7224 */ /* 0x000fe400078e0010 */
[----:B------:R-:W-:Y:S01]  /*281f0*/  IMAD.MOV.U32 R3, RZ, RZ, R17 ;  /* 0x000000ffff037224 */ /* 0x000fe200078e0011 */
[----:B0-----:R-:W2:Y:S01]  /*28200*/  LDL.LU.64 R18, [R1+0x1c68] ;  /* 0x001c680001127983 */ /* 0x001ea20000300a00 */
[----:B------:R-:W2:Y:S02]  /*28210*/  LDL.LU.64 R16, [R1+0x1c60] ;  /* 0x001c600001107983 */ /* 0x000ea40000300a00 */
[C---:B--2---:R-:W-:Y:S01]  /*28220*/  HMMA.16816.F32.BF16 R20, R4.reuse, R22, R16 ;  /* 0x000000160414723c */ /* 0x044fe20000041810 */
[----:B------:R-:W4:Y:S11]  /*28230*/  LDL.LU.64 R18, [R1+0x1c58] ;  /* 0x001c580001127983 */ /* 0x000f360000300a00 */
[----:B------:R-:W-:Y:S11]  /*28240*/  @!UPT UIADD3 URZ, URZ, URZ, URZ ;  /* 0x0000003f3f3ff290 */ /* 0x000ff6000fffe03f */
[----:B------:R-:W-:Y:S01]  /*28250*/  STL.64 [R1+0x160], R20 ;  /* 0x0001601401007387 */ /* 0x000fe20000100a00 */
[----:B------:R-:W-:Y:S02]  /*28260*/  STL.64 [R1+0x168], R22 ;  /* 0x0001681601007387 */ /* 0x000fe40000100a00 */
[----:B------:R-:W0:Y:S02]  /*28270*/  LDSM.16.M88.4 R20, [R2+0x9080] ;  /* 0x009080000214783b */ /* 0x000e240000000200 */
[----:B0-----:R-:W-:Y:S02]  /*28280*/  STL.64 [R1+0xc0], R20 ;  /* 0x0000c01401007387 */ /* 0x001fe40000100a00 */
[----:B------:R-:W-:Y:S01]  /*28290*/  STL.64 [R1+0xc8], R22 ;  /* 0x0000c81601007387 */ /* 0x000fe20000100a00 */
[----:B----4-:R-:W-:Y:S01]  /*282a0*/  HMMA.16816.F32.BF16 R16, R4, R18, R24 ;  /* 0x000000120410723c */ /* 0x010fe20000041818 */
[----:B------:R-:W3:Y:S01]  /*282b0*/  LDL.LU.64 R26, [R1+0x1c50] ;  /* 0x001c5000011a7983 */ /* 0x000ee20000300a00 */
[----:B------:R-:W-:-:S02]  /*282c0*/  IMAD.MOV.U32 R13, RZ, RZ, R20 ;  /* 0x000000ffff0d7224 */ /* 0x000fc400078e0014 */
[----:B------:R-:W-:Y:S02]  /*282d0*/  IMAD.MOV.U32 R12, RZ, RZ, R21 ;  /* 0x000000ffff0c7224 */ /* 0x000fe400078e0015 */
[----:B------:R-:W0:Y:S11]  /*282e0*/  LDSM.16.M88.4 R20, [R2+0x9880] ;  /* 0x009880000214783b */ /* 0x000e360000000200 */
[----:B------:R-:W-:Y:S06]  /*282f0*/  @!UPT UIADD3 URZ, URZ, URZ, URZ ;  /* 0x0000003f3f3ff290 */ /* 0x000fec000fffe03f */
[----:B------:R-:W-:Y:S01]  /*28300*/  STL.64 [R1+0x150], R16 ;  /* 0x0001501001007387 */ /* 0x000fe20000100a00 */
[----:B------:R-:W-:Y:S02]  /*28310*/  STL.64 [R1+0x158], R18 ;  /* 0x0001581201007387 */ /* 0x000fe40000100a00 */
[----:B------:R-:W-:Y:S01]  /*28320*/  LDSM.16.M88.4 R16, [R2+0xa080] ;  /* 0x00a080000210783b */ /* 0x000fe20000000200 */
[----:B---3--:R-:W-:Y:S01]  /*28330*/  HMMA.16816.F32.BF16 R4, R4, R26, R8 ;  /* 0x0000001a0404723c */ /* 0x008fe20000041808 */
[----:B------:R-:W2:Y:S02]  /*28340*/  LDL.LU.64 R10, [R1+0x1c48] ;  /* 0x001c4800010a7983 */ /* 0x000ea40000300a00 */
[----:B------:R-:W2:Y:S02]  /*28350*/  LDL.LU.64 R8, [R1+0x1c40] ;  /* 0x001c400001087983 */ /* 0x000ea40000300a00 */
[----:B------:R-:W2:Y:S11]  /*28360*/  LDL.LU R24, [R1+0x270] ;  /* 0x0002700001187983 */ /* 0x000eb60000300800 */
[----:B------:R-:W-:Y:S07]  /*28370*/  @!UPT UIADD3 URZ, URZ, URZ, URZ ;  /* 0x0000003f3f3ff290 */ /* 0x000fee000fffe03f */
[----:B------:R-:W-:Y:S01]  /*28380*/  STL.64 [R1+0x130], R4 ;  /* 0x0001300401007387 */ /* 0x000fe20000100a00 */
[----:B------:R-:W-:Y:S02]  /*28390*/  STL.64 [R1+0x138], R6 ;  /* 0x0001380601007387 */ /* 0x000fe40000100a00 */
[----:B------:R-:W1:Y:S04]  /*283a0*/  LDSM.16.M88.4 R4, [R2+0xa880] ;  /* 0x00a880000204783b */ /* 0x000e680000000200 */
[----:B------:R-:W2:Y:S01]  /*283b0*/  LDL.LU R25, [R1+0x274] ;  /* 0x0002740001197983 */ /* 0x000ea20000300800 */
[----:B------:R-:W2:Y:S01]  /*283c0*/  LDL.LU R26, [R1+0x278] ;  /* 0x00027800011a7983 */ /* 0x000ea20000300800 */
[----:B------:R-:W2:Y:S02]  /*283d0*/  LDL.LU R27, [R1+0x27c] ;  /* 0x00027c00011b7983 */ /* 0x000ea40000300800 */
[----:B0-----:R-:W-:Y:S02]  /*283e0*/  STL.64 [R1+0xb0], R20 ;  /* 0x0000b01401007387 */ /* 0x001fe40000100a00 */
[----:B------:R-:W-:Y:S01]  /*283f0*/  STL.64 [R1+0xb8], R22 ;  /* 0x0000b81601007387 */ /* 0x000fe20000100a00 */
[----:B------:R0:W-:Y:S02]  /*28400*/  STL.64 [R1+0x1c08], R20 ;  /* 0x001c081401007387 */ /* 0x0001e40000100a00 */
[----:B0-----:R-:W-:-:S02]  /*28410*/  IMAD.MOV.U32 R20, RZ, RZ, R13 ;  /* 0x000000ffff147224 */ /* 0x001fc400078e000d */
[----:B------:R-:W-:-:S05]  /*28420*/  IMAD.MOV.U32 R21, RZ, RZ, R12 ;  /* 0x000000ffff157224 */ /* 0x000fca00078e000c */
[----:B------:R-:W-:Y:S01]  /*28430*/  STL.64 [R1+0x1c20], R20 ;  /* 0x001c201401007387 */ /* 0x000fe20000100a00 */
[----:B-1----:R-:W-:-:S03]  /*28440*/  IMAD.MOV.U32 R13, RZ, RZ, R4 ;  /* 0x000000ffff0d7224 */ /* 0x002fc600078e0004 */
[----:B------:R0:W-:Y:S01]  /*28450*/  STL.64 [R1+0x90], R4 ;  /* 0x0000900401007387 */ /* 0x0001e20000100a00 */
[----:B------:R-:W-:Y:S02]  /*28460*/  IMAD.MOV.U32 R12, RZ, RZ, R5 ;  /* 0x000000ffff0c7224 */ /* 0x000fe400078e0005 */
[----:B------:R-:W-:Y:S02]  /*28470*/  STL.64 [R1+0x98], R6 ;  /* 0x0000980601007387 */ /* 0x000fe40000100a00 */
[----:B0-----:R-:W-:Y:S02]  /*28480*/  IMAD.MOV.U32 R4, RZ, RZ, R28 ;  /* 0x000000ffff047224 */ /* 0x001fe400078e001c */
[----:B------:R-:W-:Y:S01]  /*28490*/  IMAD.MOV.U32 R5, RZ, RZ, R3 ;  /* 0x000000ffff057224 */ /* 0x000fe200078e0003 */
[----:B------:R-:W3:Y:S01]  /*284a0*/  LDL.LU R28, [R1+0x1c3c] ;  /* 0x001c3c00011c7983 */ /* 0x000ee20000300800 */
[----:B------:R-:W4:Y:S03]  /*284b0*/  LDL.LU R3, [R1+0x1c38] ;  /* 0x001c380001037983 */ /* 0x000f260000300800 */
[----:B------:R0:W-:Y:S01]  /*284c0*/  STL.64 [R1+0x1c28], R4 ;  /* 0x001c280401007387 */ /* 0x0001e20000100a00 */
[----:B------:R-:W3:Y:S02]  /*284d0*/  LDL.LU R20, [R1+0x280] ;  /* 0x0002800001147983 */ /* 0x000ee40000300800 */
[----:B------:R-:W3:Y:S02]  /*284e0*/  LDL.LU R21, [R1+0x284] ;  /* 0x0002840001157983 */ /* 0x000ee40000300800 */
[----:B------:R-:W3:Y:S01]  /*284f0*/  LDL.LU R22, [R1+0x288] ;  /* 0x0002880001167983 */ /* 0x000ee20000300800 */
[----:B------:R-:W3:Y:S01]  /*28500*/  LDL.LU R23, [R1+0x28c] ;  /* 0x00028c0001177983 */ /* 0x000ee20000300800 */
[----:B------:R-:W-:Y:S02]  /*28510*/  STL [R1+0x1c00], R15 ;  /* 0x001c000f01007387 */ /* 0x000fe40000100800 */
[----:B------:R1:W-:Y:S02]  /*28520*/  STL.64 [R1+0x1bf8], R12 ;  /* 0x001bf80c01007387 */ /* 0x0003e40000100a00 */
[----:B0-----:R-:W-:Y:S01]  /*28530*/  IMAD.MOV.U32 R4, RZ, RZ, R14 ;  /* 0x000000ffff047224 */ /* 0x001fe200078e000e */
[----:B-1----:R-:W3:Y:S01]  /*28540*/  LDL.LU R12, [R1+0x290] ;  /* 0x00029000010c7983 */ /* 0x002ee20000300800 */
[----:B------:R-:W3:Y:S02]  /*28550*/  LDL.LU R13, [R1+0x294] ;  /* 0x00029400010d7983 */ /* 0x000ee40000300800 */
[----:B------:R-:W3:Y:S02]  /*28560*/  LDL.LU R14, [R1+0x298] ;  /* 0x00029800010e7983 */ /* 0x000ee40000300800 */
[----:B------:R-:W3:Y:S02]  /*28570*/  LDL.LU R15, [R1+0x29c] ;  /* 0x00029c00010f7983 */ /* 0x000ee40000300800 */
[----:B------:R-:W-:-:S07]  /*28580*/  IMAD.MOV.U32 R5, RZ, RZ, R0 ;  /* 0x000000ffff057224 */ /* 0x000fce00078e0000 */
[----:B--2---:R-:W-:Y:S01]  /*28590*/  HMMA.16816.F32.BF16 R4, R8, R4, R24 ;  /* 0x000000040804723c */ /* 0x004fe20000041818 */
[----:B---3--:R-:W-:Y:S01]  /*285a0*/  STL.64 [R1+0x1c18], R14 ;  /* 0x001c180e01007387 */ /* 0x008fe20000100a00 */
[----:B------:R0:W-:Y:S03]  /*285b0*/  STL.64 [R1+0x1c10], R12 ;  /* 0x001c100c01007387 */ /* 0x0001e60000100a00 */
[----:B0-----:R-:W2:Y:S01]  /*285c0*/  LDL.LU R12, [R1+0x2a0] ;  /* 0x0002a000010c7983 */ /* 0x001ea20000300800 */
[----:B------:R-:W2:Y:S02]  /*285d0*/  LDL.LU R13, [R1+0x2a4] ;  /* 0x0002a400010d7983 */ /* 0x000ea40000300800 */
[----:B------:R-:W2:Y:S02]  /*285e0*/  LDL.LU R14, [R1+0x2a8] ;  /* 0x0002a800010e7983 */ /* 0x000ea40000300800 */
[----:B------:R-:W2:Y:S01]  /*285f0*/  LDL.LU R15, [R1+0x2ac] ;  /* 0x0002ac00010f7983 */ /* 0x000ea20000300800 */
[----:B------:R-:W-:Y:S01]  /*28600*/  STL.64 [R1+0xa0], R16 ;  /* 0x0000a01001007387 */ /* 0x000fe20000100a00 */
[----:B------:R-:W-:Y:S02]  /*28610*/  STL.64 [R1+0xa8], R18 ;  /* 0x0000a81201007387 */ /* 0x000fe40000100a00 */
[----:B------:R-:W3:Y:S09]  /*28620*/  LDL.LU.64 R24, [R1+0x1c30] ;  /* 0x001c300001187983 */ /* 0x000ef20000300a00 */
[----:B------:R-:W-:Y:S01]  /*28630*/  STL.64 [R1+0x120], R4 ;  /* 0x0001200401007387 */ /* 0x000fe20000100a00 */
[----:B------:R-:W-:Y:S02]  /*28640*/  STL.64 [R1+0x128], R6 ;  /* 0x0001280601007387 */ /* 0x000fe40000100a00 */
[----:B------:R-:W0:Y:S02]  /*28650*/  LDSM.16.M88.4 R4, [R2+0xb080] ;  /* 0x00b080000204783b */ /* 0x000e240000000200 */
[----:B0-----:R0:W-:Y:S02]  /*28660*/  STL.64 [R1+0x80], R4 ;  /* 0x0000800401007387 */ /* 0x0011e40000100a00 */
[----:B------:R-:W-:-:S02]  /*28670*/  IMAD.MOV.U32 R27, RZ, RZ, R4 ;  /* 0x000000ffff1b7224 */ /* 0x000fc400078e0004 */
[----:B------:R-:W-:Y:S02]  /*28680*/  STL.64 [R1+0x88], R6 ;  /* 0x0000880601007387 */ /* 0x000fe40000100a00 */
[----:B------:R-:W-:Y:S02]  /*28690*/  IMAD.MOV.U32 R26, RZ, RZ, R5 ;  /* 0x000000ffff1a7224 */ /* 0x000fe400078e0005 */
[----:B0-----:R-:W2:Y:S03]  /*286a0*/  LDL.LU.64 R4, [R1+0x1c28] ;  /* 0x001c280001047983 */ /* 0x001ea60000300a00 */
[----:B------:R-:W-:Y:S01]  /*286b0*/  STL.64 [R1+0x1be0], R26 ;  /* 0x001be01a01007387 */ /* 0x000fe20000100a00 */
[----:B---3--:R0:W-:Y:S04]  /*286c0*/  STL.64 [R1+0x1bd8], R24 ;  /* 0x001bd81801007387 */ /* 0x0081e80000100a00 */
[----:B0-----:R-:W3:Y:S01]  /*286d0*/  LDL.LU R24, [R1+0x2c0] ;  /* 0x0002c00001187983 */ /* 0x001ee20000300800 */
[----:B------:R-:W3:Y:S02]  /*286e0*/  LDL.LU R25, [R1+0x2c4] ;  /* 0x0002c40001197983 */ /* 0x000ee40000300800 */
[----:B------:R-:W3:Y:S02]  /*286f0*/  LDL.LU R26, [R1+0x2c8] ;  /* 0x0002c800011a7983 */ /* 0x000ee40000300800 */
[----:B------:R-:W3:Y:S01]  /*28700*/  LDL.LU R27, [R1+0x2cc] ;  /* 0x0002cc00011b7983 */ /* 0x000ee20000300800 */
[----:B--2---:R-:W-:Y:S01]  /*28710*/  HMMA.16816.F32.BF16 R4, R8, R4, R20 ;  /* 0x000000040804723c */ /* 0x004fe20000041814 */
[----:B------:R-:W0:Y:S02]  /*28720*/  LDSM.16.M88.4 R20, [R2+0xb880] ;  /* 0x00b880000214783b */ /* 0x000e240000000200 */
[----:B0-----:R-:W-:-:S02]  /*28730*/  IMAD.MOV.U32 R0, RZ, RZ, R21 ;  /* 0x000000ffff007224 */ /* 0x001fc400078e0015 */
[----:B---3--:R-:W-:Y:S01]  /*28740*/  STL.64 [R1+0x1bf0], R26 ;  /* 0x001bf01a01007387 */ /* 0x008fe20000100a00 */
[----:B------:R0:W-:Y:S03]  /*28750*/  STL.64 [R1+0x1be8], R24 ;  /* 0x001be81801007387 */ /* 0x0001e60000100a00 */
[----:B0-----:R-:W2:Y:S01]  /*28760*/  LDL.LU R24, [R1+0x2b0] ;  /* 0x0002b00001187983 */ /* 0x001ea20000300800 */
[----:B------:R-:W2:Y:S02]  /*28770*/  LDL.LU R25, [R1+0x2b4] ;  /* 0x0002b40001197983 */ /* 0x000ea40000300800 */
[----:B------:R-:W2:Y:S02]  /*28780*/  LDL.LU R26, [R1+0x2b8] ;  /* 0x0002b800011a7983 */ /* 0x000ea40000300800 */
[----:B------:R-:W2:Y:S09]  /*28790*/  LDL.LU R27, [R1+0x2bc] ;  /* 0x0002bc00011b7983 */ /* 0x000eb20000300800 */
[----:B------:R0:W-:Y:S01]  /*287a0*/  STL.64 [R1+0x110], R4 ;  /* 0x0001100401007387 */ /* 0x0001e20000100a00 */
[----:B------:R-:W-:Y:S02]  /*287b0*/  STL.64 [R1+0x118], R6 ;  /* 0x0001180601007387 */ /* 0x000fe40000100a00 */
[----:B------:R1:W-:Y:S02]  /*287c0*/  STL.64 [R1+0x70], R20 ;  /* 0x0000701401007387 */ /* 0x0003e40000100a00 */
[----:B------:R3:W-:Y:S02]  /*287d0*/  STL.64 [R1+0x78], R22 ;  /* 0x0000781601007387 */ /* 0x0007e40000100a00 */
[----:B0-----:R-:W-:-:S02]  /*287e0*/  IMAD.MOV.U32 R4, RZ, RZ, R20 ;  /* 0x000000ffff047224 */ /* 0x001fc400078e0014 */
[----:B-1----:R-:W3:Y:S02]  /*287f0*/  LDL.LU.64 R20, [R1+0x1c20] ;  /* 0x001c200001147983 */ /* 0x002ee40000300a00 */
[C---:B---3--:R-:W-:Y:S02]  /*28800*/  HMMA.16816.F32.BF16 R20, R8.reuse, R20, R12 ;  /* 0x000000140814723c */ /* 0x048fe4000004180c */
[----:B------:R-:W3:Y:S01]  /*28810*/  LDL.LU.64 R14, [R1+0x1c18] ;  /* 0x001c1800010e7983 */ /* 0x000ee20000300a00 */
[----:B------:R-:W3:Y:S11]  /*28820*/  LDL.LU.64 R12, [R1+0x1c10] ;  /* 0x001c1000010c7983 */ /* 0x000ef60000300a00 */
[----:B------:R-:W-:Y:S09]  /*28830*/  @!UPT UIADD3 URZ, URZ, URZ, URZ ;  /* 0x0000003f3f3ff290 */ /* 0x000ff2000fffe03f */
[----:B------:R0:W-:Y:S01]  /*28840*/  STL.64 [R1+0x100], R20 ;  /* 0x0001001401007387 */ /* 0x0001e20000100a00 */
[----:B------:R-:W-:Y:S03]  /*28850*/  STL.64 [R1+0x108], R22 ;  /* 0x0001081601007387 */ /* 0x000fe60000100a00 */
[----:B0-----:R-:W3:Y:S02]  /*28860*/  LDL.LU.64 R20, [R1+0x1c08] ;  /* 0x001c080001147983 */ /* 0x001ee40000300a00 */
[C---:B---3--:R-:W-:Y:S11]  /*28870*/  HMMA.16816.F32.BF16 R12, R8.reuse, R20, R12 ;  /* 0x00000014080c723c */ /* 0x048ff6000004180c */
[----:B------:R-:W-:Y:S11]  /*28880*/  @!UPT UIADD3 URZ, URZ, URZ, URZ ;  /* 0x0000003f3f3ff290 */ /* 0x000ff6000fffe03f */
[----:B------:R-:W-:Y:S01]  /*28890*/  @!UPT UIADD3 URZ, URZ, URZ, URZ ;  /* 0x0000003f3f3ff290 */ /* 0x000fe2000fffe03f */
[----:B------:R-:W-:Y:S01]  /*288a0*/  STL.64 [R1+0xe0], R12 ;  /* 0x0000e00c01007387 */ /* 0x000fe20000100a00 */
[----:B------:R0:W-:Y:S03]  /*288b0*/  STL.64 [R1+0xe8], R14 ;  /* 0x0000e80e01007387 */ /* 0x0001e60000100a00 */
[----:B0-----:R-:W3:Y:S01]  /*288c0*/  LDL.LU R15, [R1+0x1c00] ;  /* 0x001c0000010f7983 */ /* 0x001ee20000300800 */
[----:B------:R-:W-:Y:S02]  /*288d0*/  IMAD.MOV.U32 R6, RZ, RZ, R20 ;  /* 0x000000ffff067224 */ /* 0x000fe400078e0014 */
[----:B------:R-:W-:Y:S01]  /*288e0*/  IMAD.MOV.U32 R5, RZ, RZ, R21 ;  /* 0x000000ffff057224 */ /* 0x000fe200078e0015 */
[----:B--2---:R-:W-:Y:S01]  /*288f0*/  HMMA.16816.F32.BF16 R24, R8, R16, R24 ;  /* 0x000000100818723c */ /* 0x004fe20000041818 */
[----:B------:R-:W2:Y:S04]  /*28900*/  LDL.LU.64 R12, [R1+0x1bf8] ;  /* 0x001bf800010c7983 */ /* 0x000ea80000300a00 */
[----:B---3--:R-:W0:Y:S04]  /*28910*/  LDSM.16.MT88.4 R20, [R15+0x4000] ;  /* 0x004000000f14783b */ /* 0x008e280000004200 */
[----:B0-----:R-:W-:Y:S01]  /*28920*/  STL.64 [R1+0x1bc0], R22 ;  /* 0x001bc01601007387 */ /* 0x001fe20000100a00 */
[----:B------:R0:W-:Y:S03]  /*28930*/  STL.64 [R1+0x1bb8], R20 ;  /* 0x001bb81401007387 */ /* 0x0001e60000100a00 */
[----:B0-----:R-:W3:Y:S01]  /*28940*/  LDL.LU R20, [R1+0x2e0] ;  /* 0x0002e00001147983 */ /* 0x001ee20000300800 */
[----:B------:R-:W3:Y:S02]  /*28950*/  LDL.LU R21, [R1+0x2e4] ;  /* 0x0002e40001157983 */ /* 0x000ee40000300800 */
[----:B------:R-:W3:Y:S02]  /*28960*/  LDL.LU R22, [R1+0x2e8] ;  /* 0x0002e80001167983 */ /* 0x000ee40000300800 */
[----:B------:R-:W3:Y:S05]  /*28970*/  LDL.LU R23, [R1+0x2ec] ;  /* 0x0002ec0001177983 */ /* 0x000eea0000300800 */
[----:B------:R-:W-:Y:S01]  /*28980*/  STL.64 [R1+0x60], R24 ;  /* 0x0000601801007387 */ /* 0x000fe20000100a00 */
[----:B------:R0:W-:Y:S03]  /*28990*/  STL.64 [R1+0x68], R26 ;  /* 0x0000681a01007387 */ /* 0x0001e60000100a00 */
[----:B0-----:R-:W3:Y:S01]  /*289a0*/  LDL.LU.64 R26, [R1+0x1bf0] ;  /* 0x001bf000011a7983 */ /* 0x001ee20000300a00 */
[----:B------:R-:W3:Y:S02]  /*289b0*/  LDL.LU.64 R24, [R1+0x1be8] ;  /* 0x001be80001187983 */ /* 0x000ee40000300a00 */
[----:B------:R-:W-:-:S02]  /*289c0*/  IMAD.MOV.U32 R2, RZ, RZ, R16 ;  /* 0x000000ffff027224 */ /* 0x000fc400078e0010 */
[----:B------:R-:W-:Y:S02]  /*289d0*/  IMAD.MOV.U32 R7, RZ, RZ, R17 ;  /* 0x000000ffff077224 */ /* 0x000fe400078e0011 */
[----:B------:R-:W0:Y:S04]  /*289e0*/  LDSM.16.MT88.4 R16, [R29+0x4080] ;  /* 0x004080001d10783b */ /* 0x000e280000004200 */
[----:B0-----:R-:W-:Y:S01]  /*289f0*/  STL.64 [R1+0x1b18], R18 ;  /* 0x001b181201007387 */ /* 0x001fe20000100a00 */
[----:B------:R2:W-:Y:S02]  /*28a00*/  STL.64 [R1+0x1b10], R16 ;  /* 0x001b101001007387 */ /* 0x0005e40000100a00 */
[----:B--2---:R-:W-:Y:S02]  /*28a10*/  IMAD.MOV.U32 R16, RZ, RZ, R13 ;  /* 0x000000ffff107224 */ /* 0x004fe400078e000d */
[----:B------:R-:W-:-:S02]  /*28a20*/  IMAD.MOV.U32 R17, RZ, RZ, R12 ;  /* 0x000000ffff117224 */ /* 0x000fc400078e000c */
[----:B------:R-:W0:Y:S05]  /*28a30*/  LDSM.16.MT88.4 R12, [R15+0x4080] ;  /* 0x004080000f0c783b */ /* 0x000e2a0000004200 */
[----:B---3--:R-:W-:Y:S01]  /*28a40*/  HMMA.16816.F32.BF16 R16, R8, R16, R24 ;  /* 0x000000100810723c */ /* 0x008fe20000041818 */
[----:B------:R-:W2:Y:S01]  /*28a50*/  LDL.LU.64 R26, [R1+0x1be0] ;  /* 0x001be000011a7983 */ /* 0x000ea20000300a00 */
[----:B------:R-:W3:Y:S11]  /*28a60*/  LDL.LU.64 R24, [R1+0x1bd8] ;  /* 0x001bd80001187983 */ /* 0x000ef60000300a00 */
[----:B------:R-:W-:Y:S10]  /*28a70*/  @!UPT UIADD3 URZ, URZ, URZ, URZ ;  /* 0x0000003f3f3ff290 */ /* 0x000ff4000fffe03f */
[----:B------:R3:W-:Y:S01]  /*28a80*/  STL.64 [R1+0x50], R16 ;  /* 0x0000501001007387 */ /* 0x0007e20000100a00 */
[----:B------:R1:W-:Y:S02]  /*28a90*/  STL.64 [R1+0x58], R18 ;  /* 0x0000581201007387 */ /* 0x0003e40000100a00 */
[----:B---3--:R-:W-:Y:S02]  /*28aa0*/  IMAD.MOV.U32 R16, RZ, RZ, R24 ;  /* 0x000000ffff107224 */ /* 0x008fe400078e0018 */
[----:B------:R-:W3:Y:S01]  /*28ab0*/  LDL.LU R24, [R1+0x1bd4] ;  /* 0x001bd40001187983 */ /* 0x000ee20000300800 */
[----:B------:R-:W2:Y:S02]  /*28ac0*/  LDL.LU R17, [R1+0x1a4] ;  /* 0x0001a40001117983 */ /* 0x000ea40000300800 */
[----:B-1----:R-:W2:Y:S02]  /*28ad0*/  LDL.LU R18, [R1+0x1a8] ;  /* 0x0001a80001127983 */ /* 0x002ea40000300800 */
[----:B------:R-:W2:Y:S02]  /*28ae0*/  LDL.LU R19, [R1+0x1ac] ;  /* 0x0001ac0001137983 */ /* 0x000ea40000300800 */
[----:B--2---:R-:W-:Y:S01]  /*28af0*/  STL.64 [R1+0x1b28], R18 ;  /* 0x001b281201007387 */ /* 0x004fe20000100a00 */
[----:B------:R1:W-:Y:S02]  /*28b00*/  STL.64 [R1+0x1b20], R16 ;  /* 0x001b201001007387 */ /* 0x0003e40000100a00 */
[----:B-1----:R-:W-:-:S02]  /*28b10*/  IMAD.MOV.U32 R17, RZ, RZ, R26 ;  /* 0x000000ffff117224 */ /* 0x002fc400078e001a */
[----:B------:R-:W-:Y:S01]  /*28b20*/  IMAD.MOV.U32 R16, RZ, RZ, R27 ;  /* 0x000000ffff107224 */ /* 0x000fe200078e001b */
[----:B------:R-:W2:Y:S01]  /*28b30*/  LDL.LU R26, [R1+0x348] ;  /* 0x00034800011a7983 */ /* 0x000ea20000300800 */
[----:B------:R-:W2:Y:S03]  /*28b40*/  LDL.LU R27, [R1+0x34c] ;  /* 0x00034c00011b7983 */ /* 0x000ea60000300800 */
[----:B--2---:R-:W-:Y:S01]  /*28b50*/  STL.64 [R1+0x1b08], R26 ;  /* 0x001b081a01007387 */ /* 0x004fe20000100a00 */
[----:B---3--:R1:W-:Y:S03]  /*28b60*/  STL.64 [R1+0x1b00], R24 ;  /* 0x001b001801007387 */ /* 0x0083e60000100a00 */
[----:B-1----:R-:W2:Y:S01]  /*28b70*/  LDL.LU.64 R24, [R1+0xf0] ;  /* 0x0000f00001187983 */ /* 0x002ea20000300a00 */
[----:B------:R-:W-:Y:S03]  /*28b80*/  HMMA.16816.F32.BF16 R20, R8, R16, R20 ;  /* 0x000000100814723c */ /* 0x000fe60000041814 */
[----:B--2---:R-:W-:Y:S01]  /*28b90*/  STL.64 [R1+0x1bc8], R24 ;  /* 0x001bc81801007387 */ /* 0x004fe20000100a00 */
[----:B0-----:R-:W-:Y:S02]  /*28ba0*/  STL.64 [R1+0x1ab8], R14 ;  /* 0x001ab80e01007387 */ /* 0x001fe40000100a00 */
[----:B------:R0:W-:Y:S02]  /*28bb0*/  STL.64 [R1+0x1ab0], R12 ;  /* 0x001ab00c01007387 */ /* 0x0001e40000100a00 */
[----:B0-----:R-:W2:Y:S04]  /*28bc0*/  LDL.LU.64 R12, [R1+0x90] ;  /* 0x00009000010c7983 */ /* 0x001ea80000300a00 */
[----:B--2---:R0:W-:Y:S02]  /*28bd0*/  STL.64 [R1+0x1b48], R12 ;  /* 0x001b480c01007387 */ /* 0x0041e40000100a00 */
[----:B0-----:R-:W-:-:S02]  /*28be0*/  IMAD.MOV.U32 R12, RZ, RZ, R2 ;  /* 0x000000ffff0c7224 */ /* 0x001fc400078e0002 */
[----:B------:R-:W-:Y:S01]  /*28bf0*/  IMAD.MOV.U32 R13, RZ, RZ, R7 ;  /* 0x000000ffff0d7224 */ /* 0x000fe200078e0007 */
[----:B------:R-:W2:Y:S04]  /*28c00*/  LDL.LU R2, [R1+0x1bd0] ;  /* 0x001bd00001027983 */ /* 0x000ea80000300800 */
[----:B------:R0:W-:Y:S02]  /*28c10*/  STL.64 [R1+0x1b60], R12 ;  /* 0x001b600c01007387 */ /* 0x0001e40000100a00 */
[----:B------:R-:W-:Y:S02]  /*28c20*/  STL.64 [R1+0x40], R20 ;  /* 0x0000401401007387 */ /* 0x000fe40000100a00 */
[----:B------:R-:W-:Y:S02]  /*28c30*/  STL.64 [R1+0x48], R22 ;  /* 0x0000481601007387 */ /* 0x000fe40000100a00 */
[----:B0-----:R-:W-:-:S02]  /*28c40*/  IMAD.MOV.U32 R12, RZ, RZ, R6 ;  /* 0x000000ffff0c7224 */ /* 0x001fc400078e0006 */
[----:B------:R-:W-:-:S05]  /*28c50*/  IMAD.MOV.U32 R13, RZ, RZ, R5 ;  /* 0x000000ffff0d7224 */ /* 0x000fca00078e0005 */
[----:B------:R-:W-:Y:S01]  /*28c60*/  STL.64 [R1+0x1b78], R12 ;  /* 0x001b780c01007387 */ /* 0x000fe20000100a00 */
[----:B------:R0:W-:Y:S03]  /*28c70*/  STL.64 [R1+0x1b40], R16 ;  /* 0x001b401001007387 */ /* 0x0001e60000100a00 */
[----:B0-----:R-:W3:Y:S01]  /*28c80*/  LDL.LU R16, [R1+0x1d0] ;  /* 0x0001d00001107983 */ /* 0x001ee20000300800 */
[----:B------:R-:W3:Y:S02]  /*28c90*/  LDL.LU R17, [R1+0x1d4] ;  /* 0x0001d40001117983 */ /* 0x000ee40000300800 */
[----:B------:R-:W2:Y:S02]  /*28ca0*/  LDL.LU R18, [R1+0x1d8] ;  /* 0x0001d80001127983 */ /* 0x000ea40000300800 */
[----:B------:R-:W2:Y:S01]  /*28cb0*/  LDL.LU R19, [R1+0x1dc] ;  /* 0x0001dc0001137983 */ /* 0x000ea20000300800 */
[----:B------:R-:W2:Y:S01]  /*28cc0*/  LDL.LU R12, [R1+0x210] ;  /* 0x00021000010c7983 */ /* 0x000ea20000300800 */
[----:B------:R-:W2:Y:S02]  /*28cd0*/  LDL.LU R13, [R1+0x214] ;  /* 0x00021400010d7983 */ /* 0x000ea40000300800 */
[----:B------:R-:W2:Y:S02]  /*28ce0*/  LDL.LU R14, [R1+0x218] ;  /* 0x00021800010e7983 */ /* 0x000ea40000300800 */
[----:B------:R-:W2:Y:S01]  /*28cf0*/  LDL.LU R15, [R1+0x21c] ;  /* 0x00021c00010f7983 */ /* 0x000ea20000300800 */
[----:B------:R-:W3:Y:S01]  /*28d00*/  LDL.LU R24, [R1+0x2d0] ;  /* 0x0002d00001187983 */ /* 0x000ee20000300800 */
[----:B------:R-:W3:Y:S02]  /*28d10*/  LDL.LU R25, [R1+0x2d4] ;  /* 0x0002d40001197983 */ /* 0x000ee40000300800 */
[----:B------:R-:W3:Y:S02]  /*28d20*/  LDL.LU R26, [R1+0x2d8] ;  /* 0x0002d800011a7983 */ /* 0x000ee40000300800 */
[----:B------:R-:W3:Y:S01]  /*28d30*/  LDL.LU R27, [R1+0x2dc] ;  /* 0x0002dc00011b7983 */ /* 0x000ee20000300800 */
[----:B--2---:R-:W-:Y:S01]  /*28d40*/  STL.64 [R1+0x1b88], R14 ;  /* 0x001b880e01007387 */ /* 0x004fe20000100a00 */
[----:B------:R0:W-:Y:S03]  /*28d50*/  STL.64 [R1+0x1b80], R12 ;  /* 0x001b800c01007387 */ /* 0x0001e60000100a00 */
[----:B0-----:R-:W2:Y:S04]  /*28d60*/  LDL.64 R12, [R1+0xd0] ;  /* 0x0000d000010c7983 */ /* 0x001ea80000100a00 */
[----:B--2---:R0:W-:Y:S04]  /*28d70*/  STL.64 [R1+0x1ba0], R12 ;  /* 0x001ba00c01007387 */ /* 0x0041e80000100a00 */
[----:B0-----:R-:W2:Y:S01]  /*28d80*/  LDL.LU R12, [R1+0x230] ;  /* 0x00023000010c7983 */ /* 0x001ea20000300800 */
[----:B------:R-:W2:Y:S02]  /*28d90*/  LDL.LU R13, [R1+0x234] ;  /* 0x00023400010d7983 */ /* 0x000ea40000300800 */
[----:B------:R-:W2:Y:S02]  /*28da0*/  LDL.LU R14, [R1+0x238] ;  /* 0x00023800010e7983 */ /* 0x000ea40000300800 */
[----:B------:R-:W2:Y:S01]  /*28db0*/  LDL.LU R15, [R1+0x23c] ;  /* 0x00023c00010f7983 */ /* 0x000ea20000300800 */
[----:B------:R-:W-:Y:S01]  /*28dc0*/  STL.64 [R1+0x1b58], R18 ;  /* 0x001b581201007387 */ /* 0x000fe20000100a00 */
[----:B---3--:R0:W-:Y:S03]  /*28dd0*/  STL.64 [R1+0x1b50], R16 ;  /* 0x001b501001007387 */ /* 0x0081e60000100a00 */
[----:B0-----:R-:W3:Y:S01]  /*28de0*/  LDL.LU R16, [R1+0x1f0] ;  /* 0x0001f00001107983 */ /* 0x001ee20000300800 */
[----:B------:R-:W3:Y:S02]  /*28df0*/  LDL.LU R17, [R1+0x1f4] ;  /* 0x0001f40001117983 */ /* 0x000ee40000300800 */
[----:B------:R-:W2:Y:S02]  /*28e00*/  LDL.LU R18, [R1+0x1f8] ;  /* 0x0001f80001127983 */ /* 0x000ea40000300800 */
[----:B------:R-:W2:Y:S02]  /*28e10*/  LDL.LU R19, [R1+0x1fc] ;  /* 0x0001fc0001137983 */ /* 0x000ea40000300800 */
[----:B------:R-:W-:-:S02]  /*28e20*/  IMAD.MOV.U32 R20, RZ, RZ, R4 ;  /* 0x000000ffff147224 */ /* 0x000fc400078e0004 */
[----:B------:R-:W0:Y:S01]  /*28e30*/  LDSM.16.MT88.4 R4, [R29+0x5000] ;  /* 0x005000001d04783b */ /* 0x000e220000004200 */
[----:B------:R-:W-:-:S03]  /*28e40*/  IMAD.MOV.U32 R21, RZ, RZ, R0 ;  /* 0x000000ffff157224 */ /* 0x000fc600078e0000 */
[----:B--2---:R-:W-:Y:S01]  /*28e50*/  STL.64 [R1+0x1b70], R18 ;  /* 0x001b701201007387 */ /* 0x004fe20000100a00 */
[----:B---3--:R1:W-:Y:S03]  /*28e60*/  STL.64 [R1+0x1b68], R16 ;  /* 0x001b681001007387 */ /* 0x0083e60000100a00 */
[----:B-1----:R-:W2:Y:S01]  /*28e70*/  LDL.LU R16, [R1+0x200] ;  /* 0x0002000001107983 */ /* 0x002ea20000300800 */
[----:B------:R-:W2:Y:S02]  /*28e80*/  LDL.LU R17, [R1+0x204] ;  /* 0x0002040001117983 */ /* 0x000ea40000300800 */
[----:B------:R-:W3:Y:S02]  /*28e90*/  LDL.LU R18, [R1+0x208] ;  /* 0x0002080001127983 */ /* 0x000ee40000300800 */
[----:B------:R-:W3:Y:S01]  /*28ea0*/  LDL.LU R19, [R1+0x20c] ;  /* 0x00020c0001137983 */ /* 0x000ee20000300800 */
[----:B------:R-:W-:Y:S01]  /*28eb0*/  HMMA.16816.F32.BF16 R8, R8, R20, R24 ;  /* 0x000000140808723c */ /* 0x000fe20000041818 */
[----:B---3--:R-:W-:Y:S01]  /*28ec0*/  STL.64 [R1+0x1b98], R18 ;  /* 0x001b981201007387 */ /* 0x008fe20000100a00 */
[----:B--2---:R1:W-:Y:S03]  /*28ed0*/  STL.64 [R1+0x1b90], R16 ;  /* 0x001b901001007387 */ /* 0x0043e60000100a00 */
[----:B-1----:R-:W2:Y:S01]  /*28ee0*/  LDL.LU R16, [R1+0x220] ;  /* 0x0002200001107983 */ /* 0x002ea20000300800 */
[----:B------:R-:W2:Y:S02]  /*28ef0*/  LDL.LU R17, [R1+0x224] ;  /* 0x0002240001117983 */ /* 0x000ea40000300800 */
[----:B------:R-:W2:Y:S02]  /*28f00*/  LDL.LU R18, [R1+0x228] ;  /* 0x0002280001127983 */ /* 0x000ea40000300800 */
[----:B------:R-:W2:Y:S01]  /*28f10*/  LDL.LU R19, [R1+0x22c] ;  /* 0x00022c0001137983 */ /* 0x000ea20000300800 */
[----:B0-----:R-:W-:Y:S01]  /*28f20*/  STL.64 [R1+0x1a10], R6 ;  /* 0x001a100601007387 */ /* 0x001fe20000100a00 */
[----:B------:R0:W-:Y:S03]  /*28f30*/  STL.64 [R1+0x1a08], R4 ;  /* 0x001a080401007387 */ /* 0x0001e60000100a00 */
[----:B0-----:R-:W3:Y:S01]  /*28f40*/  LDL.LU.64 R4, [R1+0xc0] ;  /* 0x0000c00001047983 */ /* 0x001ee20000300a00 */
[----:B------:R-:W2:Y:S02]  /*28f50*/  LDL.LU.64 R24, [R1+0x1bc8] ;  /* 0x001bc80001187983 */ /* 0x000ea40000300a00 */
[----:B------:R-:W2:Y:S02]  /*28f60*/  LDL.LU.64 R22, [R1+0x1bc0] ;  /* 0x001bc00001167983 */ /* 0x000ea40000300a00 */
[----:B------:R-:W2:Y:S03]  /*28f70*/  LDL.LU.64 R20, [R1+0x1bb8] ;  /* 0x001bb80001147983 */ /* 0x000ea60000300a00 */
[----:B------:R-:W-:Y:S01]  /*28f80*/  STL.64 [R1+0x30], R8 ;  /* 0x0000300801007387 */ /* 0x000fe20000100a00 */
[----:B------:R-:W-:Y:S02]  /*28f90*/  STL.64 [R1+0x38], R10 ;  /* 0x0000380a01007387 */ /* 0x000fe40000100a00 */
[----:B------:R-:W0:Y:S02]  /*28fa0*/  LDSM.16.MT88.4 R8, [R29+0x5080] ;  /* 0x005080001d08783b */ /* 0x000e240000004200 */
[----:B0-----:R-:W-:Y:S02]  /*28fb0*/  STL.64 [R1+0x19a8], R10 ;  /* 0x0019a80a01007387 */ /* 0x001fe40000100a00 */
[----:B------:R0:W-:Y:S02]  /*28fc0*/  STL.64 [R1+0x19a0], R8 ;  /* 0x0019a00801007387 */ /* 0x0001e40000100a00 */
[----:B0-----:R-:W3:Y:S01]  /*28fd0*/  LDL.LU.64 R8, [R1+0x70] ;  /* 0x0000700001087983 */ /* 0x001ee20000300a00 */
[----:B------:R-:W3:Y:S01]  /*28fe0*/  LDL.LU.64 R10, [R1+0x78] ;  /* 0x00007800010a7983 */ /* 0x000ee20000300a00 */
[----:B--2---:R-:W-:Y:S02]  /*28ff0*/  HMMA.16816.F32.BF16 R12, R20, R24, R12 ;  /* 0x00000018140c723c */ /* 0x004fe4000004180c */
[----:B---3--:R4:W-:Y:S01]  /*29000*/  STL.64 [R1+0x1b38], R10 ;  /* 0x001b380a01007387 */ /* 0x0089e20000100a00 */
[----:B------:R0:W-:Y:S02]  /*29010*/  STL.64 [R1+0x1b30], R8 ;  /* 0x001b300801007387 */ /* 0x0001e40000100a00 */
[----:B----4-:R-:W-:Y:S01]  /*29020*/  IMAD.MOV.U32 R10, RZ, RZ, R3 ;  /* 0x000000ffff0a7224 */ /* 0x010fe200078e0003 */
[----:B0-----:R-:W2:Y:S01]  /*29030*/  LDL.LU R8, [R1+0x1c0] ;  /* 0x0001c00001087983 */ /* 0x001ea20000300800 */
[----:B------:R-:W-:-:S02]  /*29040*/  IMAD.MOV.U32 R9, RZ, RZ, R2 ;  /* 0x000000ffff097224 */ /* 0x000fc400078e0002 */
[----:B------:R-:W3:Y:S02]  /*29050*/  LDL.LU R2, [R1+0x1bb0] ;  /* 0x001bb00001027983 */ /* 0x000ee40000300800 */
[----:B------:R-:W4:Y:S02]  /*29060*/  LDL.LU R3, [R1+0x1bac] ;  /* 0x001bac0001037983 */ /* 0x000f240000300800 */
[----:B------:R-:W-:Y:S02]  /*29070*/  IMAD.MOV.U32 R11, RZ, RZ, R28 ;  /* 0x000000ffff0b7224 */ /* 0x000fe400078e001c */
[----:B------:R-:W2:Y:S01]  /*29080*/  LDL.LU R28, [R1+0x1ba8] ;  /* 0x001ba800011c7983 */ /* 0x000ea20000300800 */
[----:B------:R-:W-:Y:S07]  /*29090*/  STL [R1+0x195c], R29 ;  /* 0x00195c1d01007387 */ /* 0x000fee0000100800 */
[----:B------:R0:W-:Y:S02]  /*290a0*/  STL.64 [R1+0x390], R12 ;  /* 0x0003900c01007387 */ /* 0x0001e40000100a00 */
[----:B------:R-:W-:Y:S01]  /*290b0*/  STL.64 [R1+0x398], R14 ;  /* 0x0003980e01007387 */ /* 0x000fe20000100a00 */
[----:B0-----:R-:W2:Y:S02]  /*290c0*/  LDL.LU.64 R12, [R1+0x1ba0] ;  /* 0x001ba000010c7983 */ /* 0x001ea40000300a00 */
        /* <DEDUP_REMOVED lines=34> */
[----:B------:R1:W-:Y:S03]  /*292f0*/  STL.64 [R1+0x2a8], R18 ;  /* 0x0002a81201007387 */ /* 0x0003e60000100a00 */
[----:B0-----:R-:W1:Y:S01]  /*29300*/  LDL.LU.64 R16, [R1+0x1b40] ;  /* 0x001b400001107983 */ /* 0x001e620000300a00 */
[----:B------:R-:W-:Y:S01]  /*29310*/  STL.64 [R1+0x1ad8], R12 ;  /* 0x001ad80c01007387 */ /* 0x000fe20000100a00 */
[C---:B-1----:R-:W-:Y:S02]  /*29320*/  HMMA.16816.F32.BF16 R16, R20.reuse, R16, R8 ;  /* 0x000000101410723c */ /* 0x042fe40000041808 */
        /* <DEDUP_REMOVED lines=9> */
[----:B------:R-:W2:Y:S11]  /*293c0*/  LDL.LU.64 R16, [R1+0x1b10] ;  /* 0x001b100001107983 */ /* 0x000eb60000300a00 */
[----:B------:R-:W-:Y:S10]  /*293d0*/  @!UPT UIADD3 URZ, URZ, URZ, URZ ;  /* 0x0000003f3f3ff290 */ /* 0x000ff4000fffe03f */
[----:B------:R0:W-:Y:S01]  /*293e0*/  STL.64 [R1+0x280], R20 ;  /* 0x0002801401007387 */ /* 0x0001e20000100a00 */
[----:B------:R1:W-:Y:S03]  /*293f0*/  STL.64 [R1+0x288], R22 ;  /* 0x0002881601007387 */ /* 0x0003e60000100a00 */
[----:B0-----:R-:W2:Y:S01]  /*29400*/  LDL.LU R20, [R1+0x350] ;  /* 0x0003500001147983 */ /* 0x001ea20000300800 */
[----:B------:R-:W2:Y:S02]  /*29410*/  LDL.LU R21, [R1+0x354] ;  /* 0x0003540001157983 */ /* 0x000ea40000300800 */
[----:B-1----:R-:W2:Y:S02]  /*29420*/  LDL.LU R22, [R1+0x358] ;  /* 0x0003580001167983 */ /* 0x002ea40000300800 */
[----:B------:R-:W2:Y:S01]  /*29430*/  LDL.LU R23, [R1+0x35c] ;  /* 0x00035c0001177983 */ /* 0x000ea20000300800 */
[----:B------:R-:W-:Y:S01]  /*29440*/  STL.64 [R1+0x1ad0], R10 ;  /* 0x001ad00a01007387 */ /* 0x000fe20000100a00 */
[----:B------:R0:W-:Y:S03]  /*29450*/  STL.64 [R1+0x1ac8], R8 ;  /* 0x001ac80801007387 */ /* 0x0001e60000100a00 */
[----:B0-----:R-:W2:Y:S01]  /*29460*/  LDL.LU R8, [R1+0x360] ;  /* 0x0003600001087983 */ /* 0x001ea20000300800 */
[----:B------:R-:W-:-:S02]  /*29470*/  IMAD.MOV.U32 R9, RZ, RZ, R28 ;  /* 0x000000ffff097224 */ /* 0x000fc400078e001c */
[----:B----4-:R-:W-:Y:S02]  /*29480*/  IMAD.MOV.U32 R10, RZ, RZ, R3 ;  /* 0x000000ffff0a7224 */ /* 0x010fe400078e0003 */
[----:B---3--:R-:W-:Y:S02]  /*29490*/  IMAD.MOV.U32 R11, RZ, RZ, R2 ;  /* 0x000000ffff0b7224 */ /* 0x008fe400078e0002 */
[----:B------:R-:W-:Y:S02]  /*294a0*/  IMAD.MOV.U32 R13, RZ, RZ, R0 ;  /* 0x000000ffff0d7224 */ /* 0x000fe400078e0000 */
[----:B------:R-:W-:Y:S02]  /*294b0*/  IMAD.MOV.U32 R0, RZ, RZ, R24 ;  /* 0x000000ffff007224 */ /* 0x000fe400078e0018 */
[----:B------:R-:W-:Y:S01]  /*294c0*/  IMAD.MOV.U32 R29, RZ, RZ, R25 ;  /* 0x000000ffff1d7224 */ /* 0x000fe200078e0019 */
[----:B------:R-:W3:Y:S01]  /*294d0*/  LDL.LU.64 R26, [R1+0x1b08] ;  /* 0x001b0800011a7983 */ /* 0x000ee20000300a00 */
[----:B------:R-:W-:Y:S01]  /*294e0*/  IMAD.MOV.U32 R12, RZ, RZ, R6 ;  /* 0x000000ffff0c7224 */ /* 0x000fe200078e0006 */
[C---:B--2---:R-:W-:Y:S02]  /*294f0*/  HMMA.16816.F32.BF16 R8, R16.reuse, R24, R8 ;  /* 0x000000181008723c */ /* 0x044fe40000041808 */
[----:B------:R-:W3:Y:S11]  /*29500*/  LDL.LU.64 R24, [R1+0x1b00] ;  /* 0x001b000001187983 */ /* 0x000ef60000300a00 */
[----:B------:R-:W-:Y:S10]  /*29510*/  @!UPT UIADD3 URZ, URZ, URZ, URZ ;  /* 0x0000003f3f3ff290 */ /* 0x000ff4000fffe03f */
[----:B------:R0:W-:Y:S01]  /*29520*/  STL [R1+0x10], R8 ;  /* 0x0000100801007387 */ /* 0x0001e20000100800 */
[----:B------:R-:W-:Y:S02]  /*29530*/  IMAD.MOV.U32 R28, RZ, RZ, R9 ;  /* 0x000000ffff1c7224 */ /* 0x000fe400078e0009 */
[----:B------:R-:W-:Y:S02]  /*29540*/  IMAD.MOV.U32 R3, RZ, RZ, R10 ;  /* 0x000000ffff037224 */ /* 0x000fe400078e000a */
[----:B------:R-:W-:Y:S02]  /*29550*/  IMAD.MOV.U32 R2, RZ, RZ, R11 ;  /* 0x000000ffff027224 */ /* 0x000fe400078e000b */
[C---:B0-----:R-:W-:Y:S01]  /*29560*/  HMMA.16816.F32.BF16 R8, R16.reuse, R12, R20 ;  /* 0x0000000c1008723c */ /* 0x041fe20000041814 */
[----:B------:R-:W-:Y:S02]  /*29570*/  IMAD.MOV.U32 R15, RZ, RZ, R4 ;  /* 0x000000ffff0f7224 */ /* 0x000fe400078e0004 */
[----:B------:R-:W-:Y:S11]  /*29580*/  IMAD.MOV.U32 R14, RZ, RZ, R5 ;  /* 0x000000ffff0e7224 */ /* 0x000ff600078e0005 */
[----:B------:R-:W-:Y:S09]  /*29590*/  @!UPT UIADD3 URZ, URZ, URZ, URZ ;  /* 0x0000003f3f3ff290 */ /* 0x000ff2000fffe03f */
[----:B------:R-:W-:Y:S01]  /*295a0*/  STL.64 [R1], R8 ;  /* 0x0000000801007387 */ /* 0x000fe20000100a00 */
[----:B------:R-:W-:Y:S02]  /*295b0*/  STL.64 [R1+0x8], R10 ;  /* 0x0000080a01007387 */ /* 0x000fe40000100a00 */
[----:B------:R-:W2:Y:S02]  /*295c0*/  LDL.LU R20, [R1+0x330] ;  /* 0x0003300001147983 */ /* 0x000ea40000300800 */
[----:B------:R-:W2:Y:S01]  /*295d0*/  LDL.LU R21, [R1+0x334] ;  /* 0x0003340001157983 */ /* 0x000ea20000300800 */
[----:B------:R-:W2:Y:S01]  /*295e0*/  LDL.LU R22, [R1+0x338] ;  /* 0x0003380001167983 */ /* 0x000ea20000300800 */
[----:B------:R-:W2:Y:S01]  /*295f0*/  LDL.LU R23, [R1+0x33c] ;  /* 0x00033c0001177983 */ /* 0x000ea20000300800 */
[C---:B---3--:R-:W-:Y:S02]  /*29600*/  HMMA.16816.F32.BF16 R24, R16.reuse, R4, R24 ;  /* 0x000000041018723c */ /* 0x048fe40000041818 */
[----:B------:R-:W3:Y:S01]  /*29610*/  LDL.LU R4, [R1+0x130] ;  /* 0x0001300001047983 */ /* 0x000ee20000300800 */
[----:B------:R-:W3:Y:S02]  /*29620*/  LDL.LU R5, [R1+0x134] ;  /* 0x0001340001057983 */ /* 0x000ee40000300800 */
[----:B------:R-:W4:Y:S02]  /*29630*/  LDL.LU R6, [R1+0x138] ;  /* 0x0001380001067983 */ /* 0x000f240000300800 */
[----:B------:R-:W4:Y:S01]  /*29640*/  LDL.LU R7, [R1+0x13c] ;  /* 0x00013c0001077983 */ /* 0x000f220000300800 */
[----:B------:R-:W2:Y:S01]  /*29650*/  LDL.LU.64 R12, [R1+0xa0] ;  /* 0x0000a000010c7983 */ /* 0x000ea20000300a00 */
[----:B------:R-:W-:Y:S03]  /*29660*/  STL.64 [R1+0x1af8], R14 ;  /* 0x001af80e01007387 */ /* 0x000fe60000100a00 */
[----:B--2---:R0:W-:Y:S04]  /*29670*/  STL.64 [R1+0x1af0], R12 ;  /* 0x001af00c01007387 */ /* 0x0041e80000100a00 */
[----:B0-----:R-:W2:Y:S01]  /*29680*/  LDL.LU.64 R12, [R1+0xb0] ;  /* 0x0000b000010c7983 */ /* 0x001ea20000300a00 */
[----:B------:R-:W2:Y:S02]  /*29690*/  LDL.LU R8, [R1+0x310] ;  /* 0x0003100001087983 */ /* 0x000ea40000300800 */
[----:B------:R-:W2:Y:S02]  /*296a0*/  LDL.LU R9, [R1+0x314] ;  /* 0x0003140001097983 */ /* 0x000ea40000300800 */
[----:B------:R-:W2:Y:S01]  /*296b0*/  LDL.LU R10, [R1+0x318] ;  /* 0x00031800010a7983 */ /* 0x000ea20000300800 */
[----:B------:R-:W2:Y:S04]  /*296c0*/  LDL.LU R11, [R1+0x31c] ;  /* 0x00031c00010b7983 */ /* 0x000ea80000300800 */
[----:B--2---:R-:W-:Y:S01]  /*296d0*/  STL.64 [R1+0x1ae8], R10 ;  /* 0x001ae80a01007387 */ /* 0x004fe20000100a00 */
[----:B------:R0:W-:Y:S03]  /*296e0*/  STL.64 [R1+0x1ae0], R8 ;  /* 0x001ae00801007387 */ /* 0x0001e60000100a00 */
[----:B0-----:R-:W2:Y:S01]  /*296f0*/  LDL.LU R8, [R1+0x320] ;  /* 0x0003200001087983 */ /* 0x001ea20000300800 */
[----:B------:R-:W2:Y:S02]  /*29700*/  LDL.LU R9, [R1+0x324] ;  /* 0x0003240001097983 */ /* 0x000ea40000300800 */
[----:B------:R-:W2:Y:S02]  /*29710*/  LDL.LU R10, [R1+0x328] ;  /* 0x00032800010a7983 */ /* 0x000ea40000300800 */
[----:B------:R-:W2:Y:S01]  /*29720*/  LDL.LU R11, [R1+0x32c] ;  /* 0x00032c00010b7983 */ /* 0x000ea20000300800 */
[----:B----4-:R-:W-:Y:S01]  /*29730*/  STL.64 [R1+0x1a20], R6 ;  /* 0x001a200601007387 */ /* 0x010fe20000100a00 */
[----:B---3--:R0:W-:Y:S03]  /*29740*/  STL.64 [R1+0x1a18], R4 ;  /* 0x001a180401007387 */ /* 0x0081e60000100a00 */
[----:B0-----:R-:W3:Y:S01]  /*29750*/  LDL.LU R4, [R1+0x80] ;  /* 0x0000800001047983 */ /* 0x001ee20000300800 */
[----:B------:R-:W3:Y:S02]  /*29760*/  LDL.LU R5, [R1+0x84] ;  /* 0x0000840001057983 */ /* 0x000ee40000300800 */
[----:B------:R-:W-:Y:S02]  /*29770*/  STL.64 [R1+0x1978], R26 ;  /* 0x0019781a01007387 */ /* 0x000fe40000100a00 */
[----:B------:R0:W-:Y:S02]  /*29780*/  STL.64 [R1+0x1970], R24 ;  /* 0x0019701801007387 */ /* 0x0001e40000100a00 */
[----:B0-----:R-:W4:Y:S01]  /*29790*/  LDL.LU R24, [R1+0xd0] ;  /* 0x0000d00001187983 */ /* 0x001f220000300800 */
[----:B------:R-:W4:Y:S02]  /*297a0*/  LDL.LU R25, [R1+0xd4] ;  /* 0x0000d40001197983 */ /* 0x000f240000300800 */
[----:B------:R-:W2:Y:S02]  /*297b0*/  LDL R26, [R1+0xd8] ;  /* 0x0000d800011a7983 */ /* 0x000ea40000100800 */
[----:B------:R-:W2:Y:S01]  /*297c0*/  LDL R27, [R1+0xdc] ;  /* 0x0000dc00011b7983 */ /* 0x000ea20000100800 */
[----:B------:R-:W-:Y:S01]  /*297d0*/  HMMA.16816.F32.BF16 R20, R16, R12, R20 ;  /* 0x0000000c1014723c */ /* 0x000fe20000041814 */
[----:B--2---:R-:W-:Y:S01]  /*297e0*/  STL.64 [R1+0x1a98], R26 ;  /* 0x001a981a01007387 */ /* 0x004fe20000100a00 */
[----:B----4-:R0:W-:Y:S02]  /*297f0*/  STL.64 [R1+0x1a90], R24 ;  /* 0x001a901801007387 */ /* 0x0101e40000100a00 */
[----:B------:R-:W2:Y:S02]  /*29800*/  LDL.LU.64 R14, [R1+0x1af8] ;  /* 0x001af800010e7983 */ /* 0x000ea40000300a00 */
[----:B0-----:R-:W-:-:S02]  /*29810*/  IMAD.MOV.U32 R25, RZ, RZ, R12 ;  /* 0x000000ffff197224 */ /* 0x001fc400078e000c */
[----:B------:R-:W-:Y:S02]  /*29820*/  IMAD.MOV.U32 R24, RZ, RZ, R13 ;  /* 0x000000ffff187224 */ /* 0x000fe400078e000d */
[----:B------:R-:W4:Y:S11]  /*29830*/  LDL.LU.64 R12, [R1+0x1af0] ;  /* 0x001af000010c7983 */ /* 0x000f360000300a00 */
[----:B------:R-:W-:Y:S02]  /*29840*/  @!UPT UIADD3 URZ, URZ, URZ, URZ ;  /* 0x0000003f3f3ff290 */ /* 0x000fe4000fffe03f */
[----:B------:R0:W-:Y:S02]  /*29850*/  STL.64 [R1+0x1968], R22 ;  /* 0x0019681601007387 */ /* 0x0001e40000100a00 */
[----:B------:R2:W-:Y:S01]  /*29860*/  STL.64 [R1+0x1960], R20 ;  /* 0x0019601401007387 */ /* 0x0005e20000100a00 */
[----:B0-----:R-:W3:Y:S04]  /*29870*/  LDL R22, [R1+0xc8] ;  /* 0x0000c80001167983 */ /* 0x001ee80000100800 */
[----:B------:R-:W3:Y:S01]  /*29880*/  LDL R23, [R1+0xcc] ;  /* 0x0000cc0001177983 */ /* 0x000ee20000100800 */
[----:B--2---:R-:W-:Y:S02]  /*29890*/  IMAD.MOV.U32 R20, RZ, RZ, R15 ;  /* 0x000000ffff147224 */ /* 0x004fe400078e000f */
[----:B------:R-:W-:Y:S01]  /*298a0*/  IMAD.MOV.U32 R21, RZ, RZ, R14 ;  /* 0x000000ffff157224 */ /* 0x000fe200078e000e */
[----:B----4-:R-:W-:Y:S01]  /*298b0*/  HMMA.16816.F32.BF16 R8, R16, R12, R8 ;  /* 0x0000000c1008723c */ /* 0x010fe20000041808 */
[----:B------:R-:W-:-:S02]  /*298c0*/  IMAD.MOV.U32 R27, RZ, RZ, R12 ;  /* 0x000000ffff1b7224 */ /* 0x000fc400078e000c */
[----:B------:R-:W-:Y:S01]  /*298d0*/  IMAD.MOV.U32 R26, RZ, RZ, R13 ;  /* 0x000000ffff1a7224 */ /* 0x000fe200078e000d */
[----:B---3--:R-:W-:Y:S01]  /*298e0*/  STL.64 [R1+0x1a88], R22 ;  /* 0x001a881601007387 */ /* 0x008fe20000100a00 */
[----:B------:R0:W-:Y:S03]  /*298f0*/  STL.64 [R1+0x1a80], R20 ;  /* 0x001a801401007387 */ /* 0x0001e60000100a00 */
[----:B0-----:R-:W2:Y:S01]  /*29900*/  LDL.LU R20, [R1+0x300] ;  /* 0x0003000001147983 */ /* 0x001ea20000300800 */
[----:B------:R-:W2:Y:S02]  /*29910*/  LDL.LU R21, [R1+0x304] ;  /* 0x0003040001157983 */ /* 0x000ea40000300800 */
[----:B------:R-:W2:Y:S02]  /*29920*/  LDL.LU R22, [R1+0x308] ;  /* 0x0003080001167983 */ /* 0x000ea40000300800 */
[----:B------:R-:W2:Y:S10]  /*29930*/  LDL.LU R23, [R1+0x30c] ;  /* 0x00030c0001177983 */ /* 0x000eb40000300800 */
[----:B------:R-:W-:Y:S01]  /*29940*/  STL.64 [R1+0x20], R8 ;  /* 0x0000200801007387 */ /* 0x000fe20000100a00 */
[----:B------:R0:W-:Y:S03]  /*29950*/  STL.64 [R1+0x28], R10 ;  /* 0x0000280a01007387 */ /* 0x0001e60000100a00 */
[----:B0-----:R-:W3:Y:S01]  /*29960*/  LDL.LU.64 R10, [R1+0x1ae8] ;  /* 0x001ae800010a7983 */ /* 0x001ee20000300a00 */
[----:B------:R-:W3:Y:S02]  /*29970*/  LDL.LU.64 R8, [R1+0x1ae0] ;  /* 0x001ae00001087983 */ /* 0x000ee40000300a00 */
[----:B------:R-:W3:Y:S01]  /*29980*/  LDL.LU.64 R12, [R1+0x1ad8] ;  /* 0x001ad800010c7983 */ /* 0x000ee20000300a00 */
[C---:B--2---:R-:W-:Y:S08]  /*29990*/  HMMA.16816.F32.BF16 R20, R16.reuse, R4, R20 ;  /* 0x000000041014723c */ /* 0x044ff00000041814 */
[----:B---3--:R-:W-:Y:S01]  /*299a0*/  HMMA.16816.F32.BF16 R8, R16, R12, R8 ;  /* 0x0000000c1008723c */ /* 0x008fe20000041808 */
[----:B------:R-:W-:-:S02]  /*299b0*/  IMAD.MOV.U32 R7, RZ, RZ, R12 ;  /* 0x000000ffff077224 */ /* 0x000fc400078e000c */
[----:B------:R-:W-:Y:S11]  /*299c0*/  IMAD.MOV.U32 R6, RZ, RZ, R13 ;  /* 0x000000ffff067224 */ /* 0x000ff600078e000d */
[----:B------:R-:W-:Y:S09]  /*299d0*/  @!UPT UIADD3 URZ, URZ, URZ, URZ ;  /* 0x0000003f3f3ff290 */ /* 0x000ff2000fffe03f */
[----:B------:R-:W-:Y:S01]  /*299e0*/  STL.64 [R1+0x140], R8 ;  /* 0x0001400801007387 */ /* 0x000fe20000100a00 */
[----:B------:R0:W-:Y:S03]  /*299f0*/  STL.64 [R1+0x148], R10 ;  /* 0x0001480a01007387 */ /* 0x0001e60000100a00 */
[----:B0-----:R-:W2:Y:S01]  /*29a00*/  LDL.LU.64 R10, [R1+0x1ad0] ;  /* 0x001ad000010a7983 */ /* 0x001ea20000300a00 */
[----:B------:R-:W3:Y:S02]  /*29a10*/  LDL.LU.64 R8, [R1+0x1ac8] ;  /* 0x001ac80001087983 */ /* 0x000ee40000300a00 */
[----:B------:R-:W3:Y:S02]  /*29a20*/  LDL.LU R12, [R1+0x2f0] ;  /* 0x0002f000010c7983 */ /* 0x000ee40000300800 */
[----:B------:R-:W3:Y:S01]  /*29a30*/  LDL.LU R13, [R1+0x2f4] ;  /* 0x0002f400010d7983 */ /* 0x000ee20000300800 */
[----:B------:R-:W3:Y:S01]  /*29a40*/  LDL.LU R14, [R1+0x2f8] ;  /* 0x0002f800010e7983 */ /* 0x000ee20000300800 */
[----:B------:R-:W3:Y:S02]  /*29a50*/  LDL.LU R15, [R1+0x2fc] ;  /* 0x0002fc00010f7983 */ /* 0x000ee40000300800 */
[----:B------:R0:W-:Y:S02]  /*29a60*/  STL.64 [R1+0x1a38], R4 ;  /* 0x001a380401007387 */ /* 0x0001e40000100a00 */
[----:B------:R-:W-:Y:S01]  /*29a70*/  STL.64 [R1+0x200], R20 ;  /* 0x0002001401007387 */ /* 0x000fe20000100a00 */
[----:B------:R-:W-:Y:S01]  /*29a80*/  STL.64 [R1+0x208], R22 ;  /* 0x0002081601007387 */ /* 0x000fe20000100a00 */
[----:B0-----:R-:W-:-:S02]  /*29a90*/  IMAD.MOV.U32 R4, RZ, RZ, R7 ;  /* 0x000000ffff047224 */ /* 0x001fc400078e0007 */
[----:B------:R-:W-:-:S05]  /*29aa0*/  IMAD.MOV.U32 R5, RZ, RZ, R6 ;  /* 0x000000ffff057224 */ /* 0x000fca00078e0006 */
[----:B------:R0:W-:Y:S04]  /*29ab0*/  STL.64 [R1+0x1a50], R4 ;  /* 0x001a500401007387 */ /* 0x0001e80000100a00 */
[----:B0-----:R-:W4:Y:S01]  /*29ac0*/  LDL.LU R4, [R1+0x170] ;  /* 0x0001700001047983 */ /* 0x001f220000300800 */
[----:B------:R-:W4:Y:S02]  /*29ad0*/  LDL.LU R5, [R1+0x174] ;  /* 0x0001740001057983 */ /* 0x000f240000300800 */
[----:B------:R-:W2:Y:S02]  /*29ae0*/  LDL.LU R6, [R1+0x178] ;  /* 0x0001780001067983 */ /* 0x000ea40000300800 */
[----:B------:R-:W2:Y:S02]  /*29af0*/  LDL.LU R7, [R1+0x17c] ;  /* 0x00017c0001077983 */ /* 0x000ea40000300800 */
[----:B--2---:R-:W-:Y:S01]  /*29b00*/  STL.64 [R1+0x1a60], R6 ;  /* 0x001a600601007387 */ /* 0x004fe20000100a00 */
[----:B----4-:R0:W-:Y:S02]  /*29b10*/  STL.64 [R1+0x1a58], R4 ;  /* 0x001a580401007387 */ /* 0x0101e40000100a00 */
[----:B------:R-:W2:Y:S02]  /*29b20*/  LDL.LU R20, [R1+0x1b0] ;  /* 0x0001b00001147983 */ /* 0x000ea40000300800 */
[----:B------:R-:W2:Y:S01]  /*29b30*/  LDL.LU R21, [R1+0x1b4] ;  /* 0x0001b40001157983 */ /* 0x000ea20000300800 */
[----:B------:R-:W4:Y:S01]  /*29b40*/  LDL.LU R22, [R1+0x1b8] ;  /* 0x0001b80001167983 */ /* 0x000f220000300800 */
[----:B------:R-:W4:Y:S01]  /*29b50*/  LDL.LU R23, [R1+0x1bc] ;  /* 0x0001bc0001177983 */ /* 0x000f220000300800 */
[----:B---3--:R-:W-:Y:S01]  /*29b60*/  HMMA.16816.F32.BF16 R16, R16, R8, R12 ;  /* 0x000000081010723c */ /* 0x008fe2000004180c */
[----:B0-----:R-:W-:-:S02]  /*29b70*/  IMAD.MOV.U32 R5, RZ, RZ, R24 ;  /* 0x000000ffff057224 */ /* 0x001fc400078e0018 */
[----:B------:R-:W-:Y:S02]  /*29b80*/  IMAD.MOV.U32 R24, RZ, RZ, R0 ;  /* 0x000000ffff187224 */ /* 0x000fe400078e0000 */
[----:B------:R-:W-:Y:S01]  /*29b90*/  IMAD.MOV.U32 R4, RZ, RZ, R25 ;  /* 0x000000ffff047224 */ /* 0x000fe200078e0019 */
[----:B----4-:R-:W-:Y:S01]  /*29ba0*/  STL.64 [R1+0x1aa8], R22 ;  /* 0x001aa81601007387 */ /* 0x010fe20000100a00 */
[----:B--2---:R0:W-:Y:S02]  /*29bb0*/  STL.64 [R1+0x1aa0], R20 ;  /* 0x001aa01401007387 */ /* 0x0041e40000100a00 */
[----:B------:R-:W2:Y:S01]  /*29bc0*/  LDL.LU R0, [R1+0x1ac0] ;  /* 0x001ac00001007983 */ /* 0x000ea20000300800 */
[----:B0-----:R-:W3:Y:S01]  /*29bd0*/  LDL.LU R20, [R1+0x1e0] ;  /* 0x0001e00001147983 */ /* 0x001ee20000300800 */
[----:B------:R-:W3:Y:S02]  /*29be0*/  LDL.LU R21, [R1+0x1e4] ;  /* 0x0001e40001157983 */ /* 0x000ee40000300800 */
[----:B------:R-:W3:Y:S02]  /*29bf0*/  LDL.LU R22, [R1+0x1e8] ;  /* 0x0001e80001167983 */ /* 0x000ee40000300800 */
[----:B------:R-:W3:Y:S01]  /*29c00*/  LDL.LU R23, [R1+0x1ec] ;  /* 0x0001ec0001177983 */ /* 0x000ee20000300800 */
[----:B------:R0:W-:Y:S04]  /*29c10*/  STL.64 [R1+0x1a78], R4 ;  /* 0x001a780401007387 */ /* 0x0001e80000100a00 */
[----:B0-----:R-:W4:Y:S01]  /*29c20*/  LDL.LU R4, [R1+0x190] ;  /* 0x0001900001047983 */ /* 0x001f220000300800 */
[----:B------:R-:W4:Y:S02]  /*29c30*/  LDL.LU R5, [R1+0x194] ;  /* 0x0001940001057983 */ /* 0x000f240000300800 */
[----:B------:R-:W4:Y:S02]  /*29c40*/  LDL.LU R6, [R1+0x198] ;  /* 0x0001980001067983 */ /* 0x000f240000300800 */
[----:B------:R-:W3:Y:S01]  /*29c50*/  LDL.LU.64 R14, [R1+0x1ab8] ;  /* 0x001ab800010e7983 */ /* 0x000ee20000300a00 */
[----:B------:R-:W3:Y:S01]  /*29c60*/  LDL.LU.64 R12, [R1+0x1ab0] ;  /* 0x001ab000010c7983 */ /* 0x000ee20000300a00 */
[----:B------:R-:W-:Y:S02]  /*29c70*/  STL [R1+0x1f4], R17 ;  /* 0x0001f41101007387 */ /* 0x000fe40000100800 */
[----:B------:R-:W-:Y:S02]  /*29c80*/  STL [R1+0x1f8], R18 ;  /* 0x0001f81201007387 */ /* 0x000fe40000100800 */
[----:B------:R-:W-:Y:S01]  /*29c90*/  STL.64 [R1+0x1a30], R10 ;  /* 0x001a300a01007387 */ /* 0x000fe20000100a00 */
[----:B------:R0:W-:Y:S04]  /*29ca0*/  STL.64 [R1+0x1a28], R8 ;  /* 0x001a280801007387 */ /* 0x0001e80000100a00 */
[----:B0-----:R-:W2:Y:S01]  /*29cb0*/  LDL.LU R8, [R1+0x150] ;  /* 0x0001500001087983 */ /* 0x001ea20000300800 */
[----:B------:R-:W2:Y:S02]  /*29cc0*/  LDL.LU R9, [R1+0x154] ;  /* 0x0001540001097983 */ /* 0x000ea40000300800 */
[----:B------:R-:W2:Y:S02]  /*29cd0*/  LDL.LU R10, [R1+0x158] ;  /* 0x00015800010a7983 */ /* 0x000ea40000300800 */
[----:B------:R-:W2:Y:S02]  /*29ce0*/  LDL.LU R11, [R1+0x15c] ;  /* 0x00015c00010b7983 */ /* 0x000ea40000300800 */
[----:B------:R-:W-:-:S02]  /*29cf0*/  IMAD.MOV.U32 R25, RZ, RZ, R29 ;  /* 0x000000ffff197224 */ /* 0x000fc400078e001d */
[----:B------:R-:W-:Y:S02]  /*29d00*/  IMAD.MOV.U32 R29, RZ, RZ, R16 ;  /* 0x000000ffff1d7224 */ /* 0x000fe400078e0010 */
[----:B------:R-:W-:Y:S02]  /*29d10*/  IMAD.MOV.U32 R16, RZ, RZ, R27 ;  /* 0x000000ffff107224 */ /* 0x000fe400078e001b */
[----:B------:R-:W-:Y:S01]  /*29d20*/  IMAD.MOV.U32 R17, RZ, RZ, R26 ;  /* 0x000000ffff117224 */ /* 0x000fe200078e001a */
[----:B--2---:R-:W-:Y:S01]  /*29d30*/  STL.64 [R1+0x1a48], R10 ;  /* 0x001a480a01007387 */ /* 0x004fe20000100a00 */
[----:B------:R0:W-:Y:S03]  /*29d40*/  STL.64 [R1+0x1a40], R8 ;  /* 0x001a400801007387 */ /* 0x0001e60000100a00 */
[----:B0-----:R-:W2:Y:S01]  /*29d50*/  LDL.LU R8, [R1+0x160] ;  /* 0x0001600001087983 */ /* 0x001ea20000300800 */
[----:B------:R-:W2:Y:S02]  /*29d60*/  LDL.LU R9, [R1+0x164] ;  /* 0x0001640001097983 */ /* 0x000ea40000300800 */
[----:B------:R-:W2:Y:S02]  /*29d70*/  LDL.LU R10, [R1+0x168] ;  /* 0x00016800010a7983 */ /* 0x000ea40000300800 */
[----:B------:R-:W2:Y:S01]  /*29d80*/  LDL.LU R11, [R1+0x16c] ;  /* 0x00016c00010b7983 */ /* 0x000ea20000300800 */
[----:B---3--:R-:W-:Y:S01]  /*29d90*/  HMMA.16816.F32.BF16 R24, R12, R24, R20 ;  /* 0x000000180c18723c */ /* 0x008fe20000041814 */
[----:B------:R-:W-:-:S02]  /*29da0*/  IMAD.MOV.U32 R7, RZ, RZ, R0 ;  /* 0x000000ffff077224 */ /* 0x000fc400078e0000 */
[----:B------:R-:W-:Y:S01]  /*29db0*/  IMAD.MOV.U32 R0, RZ, RZ, R19 ;  /* 0x000000ffff007224 */ /* 0x000fe200078e0013 */
[----:B--2---:R-:W-:Y:S01]  /*29dc0*/  STL.64 [R1+0x1a70], R10 ;  /* 0x001a700a01007387 */ /* 0x004fe20000100a00 */
[----:B------:R0:W-:Y:S03]  /*29dd0*/  STL.64 [R1+0x1a68], R8 ;  /* 0x001a680801007387 */ /* 0x0001e60000100a00 */
[----:B0-----:R-:W2:Y:S01]  /*29de0*/  LDL.LU R8, [R1+0x180] ;  /* 0x0001800001087983 */ /* 0x001ea20000300800 */
[----:B------:R-:W2:Y:S02]  /*29df0*/  LDL.LU R9, [R1+0x184] ;  /* 0x0001840001097983 */ /* 0x000ea40000300800 */
[----:B------:R-:W2:Y:S02]  /*29e00*/  LDL.LU R10, [R1+0x188] ;  /* 0x00018800010a7983 */ /* 0x000ea40000300800 */
[----:B------:R-:W2:Y:S01]  /*29e10*/  LDL.LU R11, [R1+0x18c] ;  /* 0x00018c00010b7983 */ /* 0x000ea20000300800 */
[----:B------:R-:W3:Y:S04]  /*29e20*/  LDL R18, [R1+0xa8] ;  /* 0x0000a80001127983 */ /* 0x000ee80000100800 */
[----:B------:R-:W3:Y:S01]  /*29e30*/  LDL R19, [R1+0xac] ;  /* 0x0000ac0001137983 */ /* 0x000ee20000100800 */
[----:B------:R-:W2:Y:S02]  /*29e40*/  LDL.LU.64 R22, [R1+0x1aa8] ;  /* 0x001aa80001167983 */ /* 0x000ea40000300a00 */
[----:B------:R-:W2:Y:S02]  /*29e50*/  LDL.LU.64 R20, [R1+0x1aa0] ;  /* 0x001aa00001147983 */ /* 0x000ea40000300a00 */
[----:B------:R-:W-:Y:S01]  /*29e60*/  STL.64 [R1+0x270], R24 ;  /* 0x0002701801007387 */ /* 0x000fe20000100a00 */
[----:B------:R0:W-:Y:S04]  /*29e70*/  STL.64 [R1+0x278], R26 ;  /* 0x0002781a01007387 */ /* 0x0001e80000100a00 */
[----:B0-----:R-:W2:Y:S01]  /*29e80*/  LDL.LU.64 R26, [R1+0x1a98] ;  /* 0x001a9800011a7983 */ /* 0x001ea20000300a00 */
[----:B------:R-:W2:Y:S02]  /*29e90*/  LDL.LU.64 R24, [R1+0x1a90] ;  /* 0x001a900001187983 */ /* 0x000ea40000300a00 */
[C---:B--2---:R-:W-:Y:S11]  /*29ea0*/  HMMA.16816.F32.BF16 R20, R12.reuse, R24, R20 ;  /* 0x000000180c14723c */ /* 0x044ff60000041814 */
[----:B------:R-:W-:Y:S11]  /*29eb0*/  @!UPT UIADD3 URZ, URZ, URZ, URZ ;  /* 0x0000003f3f3ff290 */ /* 0x000ff6000fffe03f */
[----:B------:R-:W-:Y:S01]  /*29ec0*/  @!UPT UIADD3 URZ, URZ, URZ, URZ ;  /* 0x0000003f3f3ff290 */ /* 0x000fe2000fffe03f */
[----:B------:R-:W-:Y:S01]  /*29ed0*/  STL.64 [R1+0x260], R20 ;  /* 0x0002601401007387 */ /* 0x000fe20000100a00 */
[----:B------:R0:W-:Y:S03]  /*29ee0*/  STL.64 [R1+0x268], R22 ;  /* 0x0002681601007387 */ /* 0x0001e60000100a00 */
[----:B0-----:R-:W2:Y:S01]  /*29ef0*/  LDL.LU.64 R22, [R1+0x1a88] ;  /* 0x001a880001167983 */ /* 0x001ea20000300a00 */
[----:B------:R-:W4:Y:S02]  /*29f00*/  LDL.LU.64 R20, [R1+0x1a80] ;  /* 0x001a800001147983 */ /* 0x000f240000300a00 */
[C---:B----4-:R-:W-:Y:S11]  /*29f10*/  HMMA.16816.F32.BF16 R4, R12.reuse, R20, R4 ;  /* 0x000000140c04723c */ /* 0x050ff60000041804 */
[----:B------:R-:W-:Y:S11]  /*29f20*/  @!UPT UIADD3 URZ, URZ, URZ, URZ ;  /* 0x0000003f3f3ff290 */ /* 0x000ff6000fffe03f */
[----:B------:R-:W-:Y:S01]  /*29f30*/  @!UPT UIADD3 URZ, URZ, URZ, URZ ;  /* 0x0000003f3f3ff290 */ /* 0x000fe2000fffe03f */
[----:B------:R0:W-:Y:S01]  /*29f40*/  STL.64 [R1+0x250], R4 ;  /* 0x0002500401007387 */ /* 0x0001e20000100a00 */
[----:B------:R1:W-:Y:S03]  /*29f50*/  STL.64 [R1+0x258], R6 ;  /* 0x0002580601007387 */ /* 0x0003e60000100a00 */
[----:B0-----:R-:W1:Y:S02]  /*29f60*/  LDL.LU.64 R4, [R1+0x1a78] ;  /* 0x001a780001047983 */ /* 0x001e640000300a00 */
[C---:B-1----:R-:W-:Y:S02]  /*29f70*/  HMMA.16816.F32.BF16 R4, R12.reuse, R4, R8 ;  /* 0x000000040c04723c */ /* 0x042fe40000041808 */
[----:B------:R-:W4:Y:S01]  /*29f80*/  LDL.LU.64 R10, [R1+0x1a70] ;  /* 0x001a7000010a7983 */ /* 0x000f220000300a00 */
[----:B------:R-:W4:Y:S11]  /*29f90*/  LDL.LU.64 R8, [R1+0x1a68] ;  /* 0x001a680001087983 */ /* 0x000f360000300a00 */
[----:B------:R-:W-:Y:S09]  /*29fa0*/  @!UPT UIADD3 URZ, URZ, URZ, URZ ;  /* 0x0000003f3f3ff290 */ /* 0x000ff2000fffe03f */
[----:B------:R-:W-:Y:S01]  /*29fb0*/  STL.64 [R1+0x240], R4 ;  /* 0x0002400401007387 */ /* 0x000fe20000100a00 */
[----:B------:R0:W-:Y:S03]  /*29fc0*/  STL.64 [R1+0x248], R6 ;  /* 0x0002480601007387 */ /* 0x0001e60000100a00 */
[----:B0-----:R-:W2:Y:S01]  /*29fd0*/  LDL.LU.64 R6, [R1+0x1a60] ;  /* 0x001a600001067983 */ /* 0x001ea20000300a00 */
[----:B------:R-:W2:Y:S02]  /*29fe0*/  LDL.LU.64 R4, [R1+0x1a58] ;  /* 0x001a580001047983 */ /* 0x000ea40000300a00 */
[C---:B--2---:R-:W-:Y:S11]  /*29ff0*/  HMMA.16816.F32.BF16 R4, R12.reuse, R16, R4 ;  /* 0x000000100c04723c */ /* 0x044ff60000041804 */
[----:B------:R-:W-:Y:S11]  /*2a000*/  @!UPT UIADD3 URZ, URZ, URZ, URZ ;  /* 0x0000003f3f3ff290 */ /* 0x000ff6000fffe03f */
[----:B------:R-:W-:Y:S01]  /*2a010*/  @!UPT UIADD3 URZ, URZ, URZ, URZ ;  /* 0x0000003f3f3ff290 */ /* 0x000fe2000fffe03f */
[----:B------:R0:W-:Y:S01]  /*2a020*/  STL.64 [R1+0x230], R4 ;  /* 0x0002300401007387 */ /* 0x0001e20000100a00 */
[----:B------:R-:W-:Y:S03]  /*2a030*/  STL.64 [R1+0x238], R6 ;  /* 0x0002380601007387 */ /* 0x000fe60000100a00 */
[----:B0-----:R-:W4:Y:S01]  /*2a040*/  LDL.LU.64 R4, [R1+0x1a50] ;  /* 0x001a500001047983 */ /* 0x001f220000300a00 */
[----:B---3--:R0:W-:Y:S02]  /*2a050*/  STL.64 [R1+0x19f0], R18 ;  /* 0x0019f01201007387 */ /* 0x0081e40000100a00 */
[----:B------:R-:W2:Y:S02]  /*2a060*/  LDL.LU R16, [R1+0x110] ;  /* 0x0001100001107983 */ /* 0x000ea40000300800 */
[----:B------:R-:W2:Y:S01]  /*2a070*/  LDL.LU R17, [R1+0x114] ;  /* 0x0001140001117983 */ /* 0x000ea20000300800 */
[----:B0-----:R-:W2:Y:S01]  /*2a080*/  LDL.LU R18, [R1+0x118] ;  /* 0x0001180001127983 */ /* 0x001ea20000300800 */
[----:B------:R-:W2:Y:S01]  /*2a090*/  LDL.LU R19, [R1+0x11c] ;  /* 0x00011c0001137983 */ /* 0x000ea20000300800 */
[C---:B----4-:R-:W-:Y:S02]  /*2a0a0*/  HMMA.16816.F32.BF16 R4, R12.reuse, R4, R8 ;  /* 0x000000040c04723c */ /* 0x050fe40000041808 */
        /* <DEDUP_REMOVED lines=8> */
[----:B------:R-:W4:Y:S11]  /*2a130*/  LDL.LU.64 R8, [R1+0x1a28] ;  /* 0x001a280001087983 */ /* 0x000f360000300a00 */
[----:B------:R-:W-:Y:S09]  /*2a140*/  @!UPT UIADD3 URZ, URZ, URZ, URZ ;  /* 0x0000003f3f3ff290 */ /* 0x000ff2000fffe03f */
[----:B------:R-:W-:Y:S01]  /*2a150*/  STL.64 [R1+0x210], R4 ;  /* 0x0002100401007387 */ /* 0x000fe20000100a00 */
[----:B------:R0:W-:Y:S03]  /*2a160*/  STL.64 [R1+0x218], R6 ;  /* 0x0002180601007387 */ /* 0x0001e60000100a00 */
[----:B0-----:R-:W4:Y:S01]  /*2a170*/  LDL.LU.64 R6, [R1+0x1a20] ;  /* 0x001a200001067983 */ /* 0x001f220000300a00 */
[----:B------:R-:W4:Y:S02]  /*2a180*/  LDL.LU.64 R4, [R1+0x1a18] ;  /* 0x001a180001047983 */ /* 0x000f240000300a00 */
[----:B----4-:R-:W-:Y:S01]  /*2a190*/  HMMA.16816.F32.BF16 R12, R12, R8, R4 ;  /* 0x000000080c0c723c */ /* 0x010fe20000041804 */
[----:B------:R-:W4:Y:S01]  /*2a1a0*/  LDL.LU.64 R6, [R1+0x1a10] ;  /* 0x001a100001067983 */ /* 0x000f220000300a00 */
[----:B------:R-:W4:Y:S11]  /*2a1b0*/  LDL.LU.64 R4, [R1+0x1a08] ;  /* 0x001a080001047983 */ /* 0x000f360000300a00 */
[----:B------:R-:W-:Y:S10]  /*2a1c0*/  @!UPT UIADD3 URZ, URZ, URZ, URZ ;  /* 0x0000003f3f3ff290 */ /* 0x000ff4000fffe03f */
[----:B------:R-:W-:Y:S01]  /*2a1d0*/  STL.64 [R1+0x1e0], R12 ;  /* 0x0001e00c01007387 */ /* 0x000fe20000100a00 */
[----:B------:R0:W-:Y:S03]  /*2a1e0*/  STL.64 [R1+0x1e8], R14 ;  /* 0x0001e80e01007387 */ /* 0x0001e60000100a00 */
[----:B0-----:R-:W4:Y:S01]  /*2a1f0*/  LDL.64 R14, [R1+0xf8] ;  /* 0x0000f800010e7983 */ /* 0x001f220000100a00 */
[----:B---3--:R0:W-:Y:S02]  /*2a200*/  STL.64 [R1+0x19b8], R10 ;  /* 0x0019b80a01007387 */ /* 0x0081e40000100a00 */
[----:B------:R-:W4:Y:S02]  /*2a210*/  LDL.LU R8, [R1+0x120] ;  /* 0x0001200001087983 */ /* 0x000f240000300800 */
[----:B------:R-:W4:Y:S01]  /*2a220*/  LDL.LU R9, [R1+0x124] ;  /* 0x0001240001097983 */ /* 0x000f220000300800 */
[----:B0-----:R-:W4:Y:S01]  /*2a230*/  LDL.LU R10, [R1+0x128] ;  /* 0x00012800010a7983 */ /* 0x001f220000300800 */
[----:B------:R-:W4:Y:S02]  /*2a240*/  LDL.LU R11, [R1+0x12c] ;  /* 0x00012c00010b7983 */ /* 0x000f240000300800 */
[C---:B----4-:R-:W-:Y:S11]  /*2a250*/  HMMA.16816.F32.BF16 R8, R4.reuse, R14, R8 ;  /* 0x0000000e0408723c */ /* 0x050ff60000041808 */
[----:B------:R-:W-:Y:S11]  /*2a260*/  @!UPT UIADD3 URZ, URZ, URZ, URZ ;  /* 0x0000003f3f3ff290 */ /* 0x000ff6000fffe03f */
[----:B------:R-:W-:Y:S01]  /*2a270*/  @!UPT UIADD3 URZ, URZ, URZ, URZ ;  /* 0x0000003f3f3ff290 */ /* 0x000fe2000fffe03f */
[----:B------:R-:W-:Y:S01]  /*2a280*/  STL.64 [R1+0x1d0], R8 ;  /* 0x0001d00801007387 */ /* 0x000fe20000100a00 */
[----:B------:R0:W-:Y:S03]  /*2a290*/  STL.64 [R1+0x1d8], R10 ;  /* 0x0001d80a01007387 */ /* 0x0001e60000100a00 */
[----:B0-----:R-:W3:Y:S01]  /*2a2a0*/  LDL.64 R10, [R1+0x88] ;  /* 0x00008800010a7983 */ /* 0x001ee20000100a00 */
[----:B------:R-:W-:Y:S02]  /*2a2b0*/  IMAD.MOV.U32 R9, RZ, RZ, R14 ;  /* 0x000000ffff097224 */ /* 0x000fe400078e000e */
[----:B------:R-:W-:Y:S02]  /*2a2c0*/  IMAD.MOV.U32 R8, RZ, RZ, R15 ;  /* 0x000000ffff087224 */ /* 0x000fe400078e000f */
[----:B--2---:R-:W-:Y:S01]  /*2a2d0*/  HMMA.16816.F32.BF16 R12, R4, R26, R16 ;  /* 0x0000001a040c723c */ /* 0x004fe20000041810 */
[----:B---3--:R-:W-:Y:S11]  /*2a2e0*/  STL.64 [R1+0x19d0], R10 ;  /* 0x0019d00a01007387 */ /* 0x008ff60000100a00 */
[----:B------:R-:W-:Y:S11]  /*2a2f0*/  @!UPT UIADD3 URZ, URZ, URZ, URZ ;  /* 0x0000003f3f3ff290 */ /* 0x000ff6000fffe03f */
[----:B------:R0:W-:Y:S02]  /*2a300*/  STL.64 [R1+0x1c0], R12 ;  /* 0x0001c00c01007387 */ /* 0x0001e40000100a00 */
[----:B------:R1:W-:Y:S02]  /*2a310*/  STL.64 [R1+0x1c8], R14 ;  /* 0x0001c80e01007387 */ /* 0x0003e40000100a00 */
[----:B------:R-:W-:Y:S01]  /*2a320*/  STL.64 [R1+0x1988], R26 ;  /* 0x0019881a01007387 */ /* 0x000fe20000100a00 */
[----:B0-----:R-:W2:Y:S01]  /*2a330*/  LDL.LU R12, [R1+0xe0] ;  /* 0x0000e000010c7983 */ /* 0x001ea20000300800 */
[----:B------:R-:W2:Y:S02]  /*2a340*/  LDL.LU R13, [R1+0xe4] ;  /* 0x0000e400010d7983 */ /* 0x000ea40000300800 */
[----:B-1----:R-:W3:Y:S02]  /*2a350*/  LDL.LU R14, [R1+0xe8] ;  /* 0x0000e800010e7983 */ /* 0x002ee40000300800 */
[----:B------:R-:W3:Y:S02]  /*2a360*/  LDL.LU R15, [R1+0xec] ;  /* 0x0000ec00010f7983 */ /* 0x000ee40000300800 */
[----:B---3--:R-:W-:Y:S01]  /*2a370*/  STL.64 [R1+0x1a00], R14 ;  /* 0x001a000e01007387 */ /* 0x008fe20000100a00 */
[----:B--2---:R0:W-:Y:S03]  /*2a380*/  STL.64 [R1+0x19f8], R12 ;  /* 0x0019f80c01007387 */ /* 0x0041e60000100a00 */
[----:B0-----:R-:W2:Y:S01]  /*2a390*/  LDL.LU R12, [R1+0x100] ;  /* 0x00010000010c7983 */ /* 0x001ea20000300800 */
[----:B------:R-:W2:Y:S02]  /*2a3a0*/  LDL.LU R13, [R1+0x104] ;  /* 0x00010400010d7983 */ /* 0x000ea40000300800 */
[----:B------:R-:W2:Y:S02]  /*2a3b0*/  LDL.LU R14, [R1+0x108] ;  /* 0x00010800010e7983 */ /* 0x000ea40000300800 */
[----:B------:R-:W2:Y:S01]  /*2a3c0*/  LDL.LU R15, [R1+0x10c] ;  /* 0x00010c00010f7983 */ /* 0x000ea20000300800 */
[----:B------:R-:W3:Y:S04]  /*2a3d0*/  LDL.64 R10, [R1+0x98] ;  /* 0x00009800010a7983 */ /* 0x000ee80000100a00 */
[----:B------:R-:W4:Y:S01]  /*2a3e0*/  LDL.64 R18, [R1+0xb8] ;  /* 0x0000b80001127983 */ /* 0x000f220000100a00 */
[----:B------:R-:W-:-:S02]  /*2a3f0*/  IMAD.MOV.U32 R26, RZ, RZ, R9 ;  /* 0x000000ffff1a7224 */ /* 0x000fc400078e0009 */
[----:B------:R-:W-:Y:S01]  /*2a400*/  IMAD.MOV.U32 R27, RZ, RZ, R8 ;  /* 0x000000ffff1b7224 */ /* 0x000fe200078e0008 */
[----:B---3--:R0:W-:Y:S01]  /*2a410*/  STL.64 [R1+0x19e8], R10 ;  /* 0x0019e80a01007387 */ /* 0x0081e20000100a00 */
[----:B------:R-:W3:Y:S02]  /*2a420*/  LDL.LU R8, [R1+0x60] ;  /* 0x0000600001087983 */ /* 0x000ee40000300800 */
[----:B------:R-:W3:Y:S01]  /*2a430*/  LDL.LU R9, [R1+0x64] ;  /* 0x0000640001097983 */ /* 0x000ee20000300800 */
[----:B0-----:R-:W3:Y:S01]  /*2a440*/  LDL.LU R10, [R1+0x68] ;  /* 0x00006800010a7983 */ /* 0x001ee20000300800 */
[----:B------:R-:W3:Y:S02]  /*2a450*/  LDL.LU R11, [R1+0x6c] ;  /* 0x00006c00010b7983 */ /* 0x000ee40000300800 */
[----:B------:R0:W-:Y:S02]  /*2a460*/  STL.64 [R1+0x19b0], R26 ;  /* 0x0019b01a01007387 */ /* 0x0001e40000100a00 */
[----:B------:R-:W3:Y:S01]  /*2a470*/  LDL.LU R24, [R1+0x30] ;  /* 0x0000300001187983 */ /* 0x000ee20000300800 */
[----:B------:R-:W3:Y:S04]  /*2a480*/  LDL.LU R25, [R1+0x34] ;  /* 0x0000340001197983 */ /* 0x000ee80000300800 */
[----:B0-----:R-:W3:Y:S01]  /*2a490*/  LDL.LU R26, [R1+0x38] ;  /* 0x00003800011a7983 */ /* 0x001ee20000300800 */
[----:B------:R-:W3:Y:S01]  /*2a4a0*/  LDL.LU R27, [R1+0x3c] ;  /* 0x00003c00011b7983 */ /* 0x000ee20000300800 */
[C---:B--2---:R-:W-:Y:S02]  /*2a4b0*/  HMMA.16816.F32.BF16 R12, R4.reuse, R22, R12 ;  /* 0x00000016040c723c */ /* 0x044fe4000004180c */
[----:B---3--:R-:W-:Y:S01]  /*2a4c0*/  STL.64 [R1+0x19c8], R26 ;  /* 0x0019c81a01007387 */ /* 0x008fe20000100a00 */
[----:B------:R0:W-:Y:S03]  /*2a4d0*/  STL.64 [R1+0x19c0], R24 ;  /* 0x0019c01801007387 */ /* 0x0001e60000100a00 */
        /* <DEDUP_REMOVED lines=12> */
[----:B0-----:R-:W4:Y:S01]  /*2a5a0*/  LDL.LU.64 R14, [R1+0x1a00] ;  /* 0x001a0000010e7983 */ /* 0x001f220000300a00 */
[----:B------:R-:W4:Y:S02]  /*2a5b0*/  LDL.LU.64 R12, [R1+0x19f8] ;  /* 0x0019f800010c7983 */ /* 0x000f240000300a00 */
[----:B------:R0:W-:Y:S02]  /*2a5c0*/  STL.64 [R1+0x1980], R22 ;  /* 0x0019801601007387 */ /* 0x0001e40000100a00 */
[----:B------:R-:W3:Y:S01]  /*2a5d0*/  LDL.LU R20, [R1] ;  /* 0x0000000001147983 */ /* 0x000ee20000300800 */
[----:B------:R-:W3:Y:S04]  /*2a5e0*/  LDL.LU R21, [R1+0x4] ;  /* 0x0000040001157983 */ /* 0x000ee80000300800 */
[----:B0-----:R-:W2:Y:S01]  /*2a5f0*/  LDL.LU R22, [R1+0x8] ;  /* 0x0000080001167983 */ /* 0x001ea20000300800 */
[----:B------:R-:W2:Y:S01]  /*2a600*/  LDL.LU R23, [R1+0xc] ;  /* 0x00000c0001177983 */ /* 0x000ea20000300800 */
[C---:B----4-:R-:W-:Y:S02]  /*2a610*/  HMMA.16816.F32.BF16 R12, R4.reuse, R18, R12 ;  /* 0x00000012040c723c */ /* 0x050fe4000004180c */
[----:B--2---:R-:W-:Y:S01]  /*2a620*/  STL.64 [R1+0x1998], R22 ;  /* 0x0019981601007387 */ /* 0x004fe20000100a00 */
[----:B---3--:R0:W-:Y:S03]  /*2a630*/  STL.64 [R1+0x1990], R20 ;  /* 0x0019901401007387 */ /* 0x0081e60000100a00 */
[----:B0-----:R-:W2:Y:S11]  /*2a640*/  LDL.LU R20, [R1+0x10] ;  /* 0x0000100001147983 */ /* 0x001eb60000300800 */
[----:B------:R-:W-:Y:S06]  /*2a650*/  @!UPT UIADD3 URZ, URZ, URZ, URZ ;  /* 0x0000003f3f3ff290 */ /* 0x000fec000fffe03f */
[----:B------:R-:W-:Y:S02]  /*2a660*/  STL.64 [R1+0x1a0], R12 ;  /* 0x0001a00c01007387 */ /* 0x000fe40000100a00 */
[----:B------:R0:W-:Y:S02]  /*2a670*/  STL.64 [R1+0x1a8], R14 ;  /* 0x0001a80e01007387 */ /* 0x0001e40000100a00 */
[----:B0-----:R-:W-:Y:S02]  /*2a680*/  IMAD.MOV.U32 R15, RZ, RZ, R18 ;  /* 0x000000ffff0f7224 */ /* 0x001fe400078e0012 */
[----:B------:R-:W-:Y:S02]  /*2a690*/  IMAD.MOV.U32 R14, RZ, RZ, R19 ;  /* 0x000000ffff0e7224 */ /* 0x000fe400078e0013 */
[----:B------:R-:W3:Y:S01]  /*2a6a0*/  LDL.LU.64 R18, [R1+0x19f0] ;  /* 0x0019f00001127983 */ /* 0x000ee20000300a00 */
[----:B------:R-:W-:Y:S01]  /*2a6b0*/  IMAD.MOV.U32 R21, RZ, RZ, R28 ;  /* 0x000000ffff157224 */ /* 0x000fe200078e001c */
[C---:B---3--:R-:W-:Y:S11]  /*2a6c0*/  HMMA.16816.F32.BF16 R8, R4.reuse, R18, R8 ;  /* 0x000000120408723c */ /* 0x048ff60000041808 */
[----:B------:R-:W-:Y:S11]  /*2a6d0*/  @!UPT UIADD3 URZ, URZ, URZ, URZ ;  /* 0x0000003f3f3ff290 */ /* 0x000ff6000fffe03f */
[----:B------:R-:W-:Y:S01]  /*2a6e0*/  @!UPT UIADD3 URZ, URZ, URZ, URZ ;  /* 0x0000003f3f3ff290 */ /* 0x000fe2000fffe03f */
[----:B------:R-:W-:Y:S01]  /*2a6f0*/  STL.64 [R1+0x190], R8 ;  /* 0x0001900801007387 */ /* 0x000fe20000100a00 */
[----:B------:R0:W-:Y:S02]  /*2a700*/  STL [R1+0x198], R10 ;  /* 0x0001980a01007387 */ /* 0x0001e40000100800 */
[----:B------:R-:W-:Y:S02]  /*2a710*/  IMAD.MOV.U32 R28, RZ, RZ, R11 ;  /* 0x000000ffff1c7224 */ /* 0x000fe400078e000b */
[----:B0-----:R-:W3:Y:S03]  /*2a720*/  LDL.LU.64 R10, [R1+0x19e8] ;  /* 0x0019e800010a7983 */ /* 0x001ee60000300a00 */
[----:B------:R0:W-:Y:S02]  /*2a730*/  STL [R1+0x18d8], R28 ;  /* 0x0018d81c01007387 */ /* 0x0001e40000100800 */
[----:B0-----:R-:W4:Y:S01]  /*2a740*/  LDL R28, [R1+0x3d4] ;  /* 0x0003d400011c7983 */ /* 0x001f220000100800 */
        /* <DEDUP_REMOVED lines=31> */
[----:B-1----:R-:W3:Y:S02]  /*2a940*/  LDL.LU R6, [R1+0x28] ;  /* 0x0000280001067983 */ /* 0x002ee40000300800 */
[----:B------:R-:W3:Y:S01]  /*2a950*/  LDL.LU R7, [R1+0x2c] ;  /* 0x00002c0001077983 */ /* 0x000ee20000300800 */
[C---:B--2---:R-:W-:Y:S01]  /*2a960*/  HMMA.16816.F32.BF16 R24, R8.reuse, R26, R20 ;  /* 0x0000001a0818723c */ /* 0x044fe20000041814 */
[----:B------:R-:W2:Y:S01]  /*2a970*/  LDL.LU.64 R22, [R1+0x1998] ;  /* 0x0019980001167983 */ /* 0x000ea20000300a00 */
[----:B------:R-:W2:Y:S11]  /*2a980*/  LDL.LU.64 R20, [R1+0x1990] ;  /* 0x0019900001147983 */ /* 0x000eb60000300a00 */
[----:B------:R-:W-:Y:S10]  /*2a990*/  @!UPT UIADD3 URZ, URZ, URZ, URZ ;  /* 0x0000003f3f3ff290 */ /* 0x000ff4000fffe03f */
[----:B------:R-:W-:Y:S01]  /*2a9a0*/  STL.64 [R1+0x300], R24 ;  /* 0x0003001801007387 */ /* 0x000fe20000100a00 */
[----:B------:R0:W-:Y:S03]  /*2a9b0*/  STL.64 [R1+0x308], R26 ;  /* 0x0003081a01007387 */ /* 0x0001e60000100a00 */
[----:B0-----:R-:W2:Y:S02]  /*2a9c0*/  LDL.LU.64 R26, [R1+0x1988] ;  /* 0x00198800011a7983 */ /* 0x001ea40000300a00 */
[C---:B--2---:R-:W-:Y:S02]  /*2a9d0*/  HMMA.16816.F32.BF16 R24, R8.reuse, R26, R20 ;  /* 0x0000001a0818723c */ /* 0x044fe40000041814 */
[----:B------:R-:W2:Y:S11]  /*2a9e0*/  LDL.LU.64 R22, [R1+0x1980] ;  /* 0x0019800001167983 */ /* 0x000eb60000300a00 */
[----:B------:R-:W-:Y:S10]  /*2a9f0*/  @!UPT UIADD3 URZ, URZ, URZ, URZ ;  /* 0x0000003f3f3ff290 */ /* 0x000ff4000fffe03f */
        /* <DEDUP_REMOVED lines=14> */
[----:B------:R-:W-:Y:S01]  /*2aae0*/  IMAD.MOV.U32 R27, RZ, RZ, R14 ;  /* 0x000000ffff1b7224 */ /* 0x000fe200078e000e */
[C---:B---3--:R-:W-:Y:S08]  /*2aaf0*/  HMMA.16816.F32.BF16 R16, R8.reuse, R18, R4 ;  /* 0x000000120810723c */ /* 0x048ff00000041804 */
[----:B--2---:R-:W-:Y:S01]  /*2ab00*/  HMMA.16816.F32.BF16 R24, R8, R26, R20 ;  /* 0x0000001a0818723c */ /* 0x004fe20000041814 */
[----:B----4-:R-:W0:Y:S04]  /*2ab10*/  LDSM.16.MT88.4 R20, [R28+0x5000] ;  /* 0x005000001c14783b */ /* 0x010e280000004200 */
[----:B0-----:R-:W-:Y:S11]  /*2ab20*/  STL.64 [R1+0x1948], R22 ;  /* 0x0019481601007387 */ /* 0x001ff60000100a00 */
[----:B------:R-:W-:Y:S07]  /*2ab30*/  @!UPT UIADD3 URZ, URZ, URZ, URZ ;  /* 0x0000003f3f3ff290 */ /* 0x000fee000fffe03f */
[----:B------:R-:W-:Y:S02]  /*2ab40*/  STL.64 [R1+0x2d0], R24 ;  /* 0x0002d01801007387 */ /* 0x000fe40000100a00 */
[----:B------:R-:W-:Y:S02]  /*2ab50*/  STL.64 [R1+0x2d8], R26 ;  /* 0x0002d81a01007387 */ /* 0x000fe40000100a00 */
[----:B------:R0:W-:Y:S02]  /*2ab60*/  STL.64 [R1+0x1940], R20 ;  /* 0x0019401401007387 */ /* 0x0001e40000100a00 */
[----:B0-----:R-:W2:Y:S01]  /*2ab70*/  LDL.LU R20, [R1+0x140] ;  /* 0x0001400001147983 */ /* 0x001ea20000300800 */
[----:B------:R-:W2:Y:S02]  /*2ab80*/  LDL.LU R21, [R1+0x144] ;  /* 0x0001440001157983 */ /* 0x000ea40000300800 */
[----:B------:R-:W2:Y:S02]  /*2ab90*/  LDL.LU R22, [R1+0x148] ;  /* 0x0001480001167983 */ /* 0x000ea40000300800 */
[----:B------:R-:W2:Y:S01]  /*2aba0*/  LDL.LU R23, [R1+0x14c] ;  /* 0x00014c0001177983 */ /* 0x000ea20000300800 */
[----:B------:R-:W-:Y:S01]  /*2abb0*/  STL.64 [R1+0x320], R16 ;  /* 0x0003201001007387 */ /* 0x000fe20000100a00 */
[----:B------:R-:W-:Y:S02]  /*2abc0*/  STL.64 [R1+0x328], R18 ;  /* 0x0003281201007387 */ /* 0x000fe40000100a00 */
[----:B------:R-:W0:Y:S02]  /*2abd0*/  LDSM.16.MT88.4 R16, [R28+0x5080] ;  /* 0x005080001c10783b */ /* 0x000e240000004200 */
[----:B0-----:R-:W-:Y:S02]  /*2abe0*/  STL.64 [R1+0x18d0], R18 ;  /* 0x0018d01201007387 */ /* 0x001fe40000100a00 */
[----:B------:R0:W-:Y:S02]  /*2abf0*/  STL.64 [R1+0x18c8], R16 ;  /* 0x0018c81001007387 */ /* 0x0001e40000100a00 */
[----:B0-----:R-:W-:-:S02]  /*2ac00*/  IMAD.MOV.U32 R16, RZ, RZ, R29 ;  /* 0x000000ffff107224 */ /* 0x001fc400078e001d */
[----:B------:R-:W3:Y:S04]  /*2ac10*/  LDL.LU R29, [R1+0x195c] ;  /* 0x00195c00011d7983 */ /* 0x000ee80000300800 */
[----:B------:R-:W0:Y:S01]  /*2ac20*/  S2R R15, SR_TID.X ;  /* 0x00000000000f7919 */ /* 0x000e220000002100 */
[----:B------:R-:W-:Y:S02]  /*2ac30*/  IMAD.MOV.U32 R6, RZ, RZ, R13 ;  /* 0x000000ffff067224 */ /* 0x000fe400078e000d */
[----:B------:R-:W-:Y:S02]  /*2ac40*/  IMAD.MOV.U32 R7, RZ, RZ, R12 ;  /* 0x000000ffff077224 */ /* 0x000fe400078e000c */
[----:B------:R-:W4:Y:S01]  /*2ac50*/  LDL.LU R17, [R1+0x1f4] ;  /* 0x0001f40001117983 */ /* 0x000f220000300800 */
[----:B------:R-:W4:Y:S01]  /*2ac60*/  LDL.LU R18, [R1+0x1f8] ;  /* 0x0001f80001127983 */ /* 0x000f220000300800 */
[C---:B0-----:R-:W-:Y:S01]  /*2ac70*/  LOP3.LUT R14, R15.reuse, 0x7, RZ, 0xc0, !PT ;  /* 0x000000070f0e7812 */ /* 0x041fe200078ec0ff */
[----:B------:R-:W-:-:S04]  /*2ac80*/  IMAD.SHL.U32 R4, R15, 0x2, RZ ;  /* 0x000000020f047824 */ /* 0x000fc800078e00ff */
[----:B------:R-:W-:-:S05]  /*2ac90*/  IMAD R5, R14, 0x110, RZ ;  /* 0x000001100e057824 */ /* 0x000fca00078e02ff */
[----:B------:R-:W-:-:S04]  /*2aca0*/  LOP3.LUT R5, R5, 0x30, R4, 0x78, !PT ;  /* 0x0000003005057812 */ /* 0x000fc800078e7804 */
[----:B------:R-:W-:-:S05]  /*2acb0*/  LOP3.LUT R5, R5, 0x40, RZ, 0x3c, !PT ;  /* 0x0000004005057812 */ /* 0x000fca00078e3cff */
[----:B------:R-:W-:Y:S01]  /*2acc0*/  LDSM.16.M88.4 R24, [R5+0x8080] ;  /* 0x008080000518783b */ /* 0x000fe20000000200 */
[----:B------:R-:W-:Y:S02]  /*2acd0*/  IMAD.MOV.U32 R19, RZ, RZ, R0 ;  /* 0x000000ffff137224 */ /* 0x000fe400078e0000 */
[----:B------:R-:W2:Y:S01]  /*2ace0*/  LDL.LU R0, [R1+0x1958] ;  /* 0x0019580001007983 */ /* 0x000ea20000300800 */
[----:B---3--:R-:W0:Y:S04]  /*2acf0*/  LDSM.16.MT88.4 R12, [R29+0x6000] ;  /* 0x006000001d0c783b */ /* 0x008e280000004200 */
[----:B0-----:R-:W-:Y:S01]  /*2ad00*/  STL.64 [R1+0x1808], R14 ;  /* 0x0018080e01007387 */ /* 0x001fe20000100a00 */
[----:B------:R-:W-:Y:S02]  /*2ad10*/  STL.64 [R1+0x1800], R12 ;  /* 0x0018000c01007387 */ /* 0x000fe40000100a00 */
[----:B------:R-:W-:Y:S02]  /*2ad20*/  STL.64 [R1+0x60], R24 ;  /* 0x0000601801007387 */ /* 0x000fe40000100a00 */
[----:B------:R0:W-:Y:S02]  /*2ad30*/  STL.64 [R1+0x68], R26 ;  /* 0x0000681a01007387 */ /* 0x0001e40000100a00 */
[----:B0-----:R-:W3:Y:S01]  /*2ad40*/  LDL.LU.64 R26, [R1+0x1950] ;  /* 0x00195000011a7983 */ /* 0x001ee20000300a00 */
[----:B------:R-:W-:-:S02]  /*2ad50*/  IMAD.MOV.U32 R15, RZ, RZ, R2 ;  /* 0x000000ffff0f7224 */ /* 0x000fc400078e0002 */
[----:B------:R-:W-:Y:S02]  /*2ad60*/  IMAD.MOV.U32 R14, RZ, RZ, R3 ;  /* 0x000000ffff0e7224 */ /* 0x000fe400078e0003 */
[----:B--2---:R-:W-:Y:S01]  /*2ad70*/  IMAD.MOV.U32 R2, RZ, RZ, R0 ;  /* 0x000000ffff027224 */ /* 0x004fe200078e0000 */
[----:B---3--:R-:W-:Y:S01]  /*2ad80*/  HMMA.16816.F32.BF16 R24, R8, R26, R20 ;  /* 0x0000001a0818723c */ /* 0x008fe20000041814 */
[----:B------:R-:W2:Y:S01]  /*2ad90*/  LDL.LU.64 R22, [R1+0x1948] ;  /* 0x0019480001167983 */ /* 0x000ea20000300a00 */
[----:B------:R-:W2:Y:S11]  /*2ada0*/  LDL.LU.64 R20, [R1+0x1940] ;  /* 0x0019400001147983 */ /* 0x000eb60000300a00 */
[----:B------:R-:W-:Y:S10]  /*2adb0*/  @!UPT UIADD3 URZ, URZ, URZ, URZ ;  /* 0x0000003f3f3ff290 */ /* 0x000ff4000fffe03f */
[----:B------:R-:W-:Y:S01]  /*2adc0*/  STL.64 [R1+0x330], R24 ;  /* 0x0003301801007387 */ /* 0x000fe20000100a00 */
[----:B------:R-:W-:Y:S02]  /*2add0*/  STL.64 [R1+0x338], R26 ;  /* 0x0003381a01007387 */ /* 0x000fe40000100a00 */
[----:B------:R-:W0:Y:S02]  /*2ade0*/  LDSM.16.M88.4 R24, [R5+0x8880] ;  /* 0x008880000518783b */ /* 0x000e240000000200 */
[----:B0-----:R-:W-:Y:S02]  /*2adf0*/  STL.64 [R1+0x50], R24 ;  /* 0x0000501801007387 */ /* 0x001fe40000100a00 */
        /* <DEDUP_REMOVED lines=9> */
[----:B------:R-:W-:-:S02]  /*2ae90*/  IMAD.MOV.U32 R3, RZ, RZ, R24 ;  /* 0x000000ffff037224 */ /* 0x000fc400078e0018 */
[----:B------:R-:W-:Y:S02]  /*2aea0*/  STL.64 [R1+0x28], R26 ;  /* 0x0000281a01007387 */ /* 0x000fe40000100a00 */
[----:B------:R-:W-:Y:S02]  /*2aeb0*/  IMAD.MOV.U32 R0, RZ, RZ, R25 ;  /* 0x000000ffff007224 */ /* 0x000fe400078e0019 */
[----:B------:R-:W0:Y:S04]  /*2aec0*/  LDSM.16.M88.4 R24, [R5+0xa880] ;  /* 0x00a880000518783b */ /* 0x000e280000000200 */
[----:B------:R-:W-:Y:S01]  /*2aed0*/  STL [R1+0x18e0], R0 ;  /* 0x0018e00001007387 */ /* 0x000fe20000100800 */
[----:B------:R-:W-:Y:S03]  /*2aee0*/  STL [R1+0x18dc], R3 ;  /* 0x0018dc0301007387 */ /* 0x000fe60000100800 */
[----:B0-----:R-:W-:Y:S01]  /*2aef0*/  STL.64 [R1+0x10], R24 ;  /* 0x0000101801007387 */ /* 0x001fe20000100a00 */
[----:B------:R-:W-:Y:S02]  /*2af00*/  STL.64 [R1+0x18], R26 ;  /* 0x0000181a01007387 */ /* 0x000fe40000100a00 */
[----:B------:R-:W0:Y:S02]  /*2af10*/  LDSM.16.M88.4 R24, [R5+0xb080] ;  /* 0x00b080000518783b */ /* 0x000e240000000200 */
[----:B0-----:R-:W-:Y:S02]  /*2af20*/  STL.64 [R1], R24 ;  /* 0x0000001801007387 */ /* 0x001fe40000100a00 */
[----:B------:R-:W-:-:S02]  /*2af30*/  IMAD.MOV.U32 R3, RZ, RZ, R24 ;  /* 0x000000ffff037224 */ /* 0x000fc400078e0018 */
[----:B------:R-:W-:Y:S02]  /*2af40*/  STL.64 [R1+0x8], R26 ;  /* 0x0000081a01007387 */ /* 0x000fe40000100a00 */
[----:B------:R-:W-:Y:S02]  /*2af50*/  IMAD.MOV.U32 R0, RZ, RZ, R25 ;  /* 0x000000ffff007224 */ /* 0x000fe400078e0019 */
[----:B------:R-:W0:Y:S04]  /*2af60*/  LDSM.16.M88.4 R24, [R5+0xb880] ;  /* 0x00b880000518783b */ /* 0x000e280000000200 */
[----:B0-----:R0:W-:Y:S01]  /*2af70*/  STL [R1+0x177c], R24 ;  /* 0x00177c1801007387 */ /* 0x0011e20000100800 */
[----:B------:R1:W-:Y:S02]  /*2af80*/  STL [R1+0x1778], R25 ;  /* 0x0017781901007387 */ /* 0x0003e40000100800 */
[----:B------:R3:W-:Y:S02]  /*2af90*/  STL [R1+0x15ac], R26 ;  /* 0x0015ac1a01007387 */ /* 0x0007e40000100800 */
[----:B------:R2:W-:Y:S01]  /*2afa0*/  STL [R1+0x15a8], R27 ;  /* 0x0015a81b01007387 */ /* 0x0005e20000100800 */
[----:B0-----:R-:W4:Y:S01]  /*2afb0*/  LDL.LU R24, [R1+0x200] ;  /* 0x0002000001187983 */ /* 0x001f220000300800 */
[----:B-1----:R-:W4:Y:S02]  /*2afc0*/  LDL.LU R25, [R1+0x204] ;  /* 0x0002040001197983 */ /* 0x002f240000300800 */
[----:B---3--:R-:W4:Y:S02]  /*2afd0*/  LDL.LU R26, [R1+0x208] ;  /* 0x00020800011a7983 */ /* 0x008f240000300800 */
[----:B--2---:R-:W4:Y:S02]  /*2afe0*/  LDL.LU R27, [R1+0x20c] ;  /* 0x00020c00011b7983 */ /* 0x004f240000300800 */
[C---:B----4-:R-:W-:Y:S11]  /*2aff0*/  HMMA.16816.F32.BF16 R4, R8.reuse, R6, R24 ;  /* 0x000000060804723c */ /* 0x050ff60000041818 */
[----:B------:R-:W-:Y:S11]  /*2b000*/  @!UPT UIADD3 URZ, URZ, URZ, URZ ;  /* 0x0000003f3f3ff290 */ /* 0x000ff6000fffe03f */
[----:B------:R-:W-:Y:S01]  /*2b010*/  @!UPT UIADD3 URZ, URZ, URZ, URZ ;  /* 0x0000003f3f3ff290 */ /* 0x000fe2000fffe03f */
[----:B------:R-:W-:Y:S01]  /*2b020*/  STL.64 [R1+0x350], R4 ;  /* 0x0003500401007387 */ /* 0x000fe20000100a00 */
[----:B------:R-:W-:Y:S02]  /*2b030*/  IMAD.MOV.U32 R27, RZ, RZ, R6 ;  /* 0x000000ffff1b7224 */ /* 0x000fe400078e0006 */
[----:B------:R-:W-:Y:S02]  /*2b040*/  IMAD.MOV.U32 R26, RZ, RZ, R7 ;  /* 0x000000ffff1a7224 */ /* 0x000fe400078e0007 */
[----:B------:R-:W0:Y:S04]  /*2b050*/  LDSM.16.MT88.4 R4, [R28+0x6000] ;  /* 0x006000001c04783b */ /* 0x000e280000004200 */
[----:B------:R-:W-:Y:S01]  /*2b060*/  STL [R1+0x16fc], R26 ;  /* 0x0016fc1a01007387 */ /* 0x000fe20000100800 */
[----:B------:R1:W-:Y:S03]  /*2b070*/  STL [R1+0x16f8], R27 ;  /* 0x0016f81b01007387 */ /* 0x0003e60000100800 */
[----:B-1----:R-:W2:Y:S04]  /*2b080*/  LDL.LU.64 R26, [R1+0xf8] ;  /* 0x0000f800011a7983 */ /* 0x002ea80000300a00 */
[----:B0-----:R-:W-:Y:S01]  /*2b090*/  STL.64 [R1+0x1770], R6 ;  /* 0x0017700601007387 */ /* 0x001fe20000100a00 */
[----:B------:R0:W-:Y:S02]  /*2b0a0*/  STL.64 [R1+0x1768], R4 ;  /* 0x0017680401007387 */ /* 0x0001e40000100a00 */
[----:B0-----:R-:W-:Y:S01]  /*2b0b0*/  HMMA.16816.F32.BF16 R4, R8, R14, R16 ;  /* 0x0000000e0804723c */ /* 0x001fe20000041810 */
[----:B------:R-:W3:Y:S04]  /*2b0c0*/  LDL.LU R16, [R1+0x380] ;  /* 0x0003800001107983 */ /* 0x000ee80000300800 */
[----:B------:R-:W0:Y:S11]  /*2b0d0*/  LDSM.16.MT88.4 R8, [R29+0x6080] ;  /* 0x006080001d08783b */ /* 0x000e360000004200 */
[----:B------:R-:W-:Y:S07]  /*2b0e0*/  @!UPT UIADD3 URZ, URZ, URZ, URZ ;  /* 0x0000003f3f3ff290 */ /* 0x000fee000fffe03f */
[----:B------:R-:W-:Y:S01]  /*2b0f0*/  STL.64 [R1+0x340], R4 ;  /* 0x0003400401007387 */ /* 0x000fe20000100a00 */
[----:B------:R1:W-:Y:S02]  /*2b100*/  STL.64 [R1+0x348], R6 ;  /* 0x0003480601007387 */ /* 0x0003e40000100a00 */
[----:B------:R-:W3:Y:S02]  /*2b110*/  LDL.LU R17, [R1+0x384] ;  /* 0x0003840001117983 */ /* 0x000ee40000300800 */
[----:B------:R-:W3:Y:S01]  /*2b120*/  LDL.LU R18, [R1+0x388] ;  /* 0x0003880001127983 */ /* 0x000ee20000300800 */
[----:B------:R-:W3:Y:S04]  /*2b130*/  LDL.LU R19, [R1+0x38c] ;  /* 0x00038c0001137983 */ /* 0x000ee80000300800 */
[----:B-1----:R-:W4:Y:S04]  /*2b140*/  LDL.LU.64 R6, [R1+0xc8] ;  /* 0x0000c80001067983 */ /* 0x002f280000300a00 */
[----:B----4-:R1:W-:Y:S04]  /*2b150*/  STL.64 [R1+0x1938], R6 ;  /* 0x0019380601007387 */ /* 0x0103e80000100a00 */
[----:B-1----:R-:W3:Y:S01]  /*2b160*/  LDL.LU.64 R6, [R1+0xd8] ;  /* 0x0000d80001067983 */ /* 0x002ee20000300a00 */
[----:B------:R1:W-:Y:S02]  /*2b170*/  STL [R1+0x18e8], R14 ;  /* 0x0018e80e01007387 */ /* 0x0003e40000100800 */
[----:B------:R4:W-:Y:S02]  /*2b180*/  STL [R1+0x18e4], R15 ;  /* 0x0018e40f01007387 */ /* 0x0009e40000100800 */
[----:B------:R-:W2:Y:S01]  /*2b190*/  LDL.LU R12, [R1+0x390] ;  /* 0x00039000010c7983 */ /* 0x000ea20000300800 */
[----:B------:R-:W2:Y:S04]  /*2b1a0*/  LDL.LU R13, [R1+0x394] ;  /* 0x00039400010d7983 */ /* 0x000ea80000300800 */
[----:B-1----:R-:W2:Y:S01]  /*2b1b0*/  LDL.LU R14, [R1+0x398] ;  /* 0x00039800010e7983 */ /* 0x002ea20000300800 */
[----:B----4-:R-:W2:Y:S02]  /*2b1c0*/  LDL.LU R15, [R1+0x39c] ;  /* 0x00039c00010f7983 */ /* 0x010ea40000300800 */
[----:B------:R-:W-:Y:S02]  /*2b1d0*/  STL [R1+0x1700], R29 ;  /* 0x0017001d01007387 */ /* 0x000fe40000100800 */
[----:B0-----:R-:W-:Y:S01]  /*2b1e0*/  STL.64 [R1+0x16d8], R10 ;  /* 0x0016d80a01007387 */ /* 0x001fe20000100a00 */
[----:B------:R2:W-:Y:S02]  /*2b1f0*/  STL.64 [R1+0x16d0], R8 ;  /* 0x0016d00801007387 */ /* 0x0005e40000100a00 */
[----:B--2---:R-:W-:Y:S07]  /*2b200*/  HMMA.16816.F32.BF16 R8, R20, R26, R12 ;  /* 0x0000001a1408723c */ /* 0x004fee000004180c */
[----:B------:R-:W-:-:S02]  /*2b210*/  IMAD.MOV.U32 R12, RZ, RZ, R27 ;  /* 0x000000ffff0c7224 */ /* 0x000fc400078e001b */
[----:B------:R-:W-:Y:S11]  /*2b220*/  IMAD.MOV.U32 R13, RZ, RZ, R26 ;  /* 0x000000ffff0d7224 */ /* 0x000ff600078e001a */
[----:B------:R-:W-:Y:S03]  /*2b230*/  @!UPT UIADD3 URZ, URZ, URZ, URZ ;  /* 0x0000003f3f3ff290 */ /* 0x000fe6000fffe03f */
[----:B------:R-:W-:Y:S01]  /*2b240*/  STL.64 [R1+0x150], R8 ;  /* 0x0001500801007387 */ /* 0x000fe20000100a00 */
[----:B------:R-:W-:Y:S02]  /*2b250*/  STL.64 [R1+0x158], R10 ;  /* 0x0001580a01007387 */ /* 0x000fe40000100a00 */
[----:B------:R0:W-:Y:S02]  /*2b260*/  STL [R1+0x18f0], R12 ;  /* 0x0018f00c01007387 */ /* 0x0001e40000100800 */
[----:B------:R1:W-:Y:S01]  /*2b270*/  STL [R1+0x18ec], R13 ;  /* 0x0018ec0d01007387 */ /* 0x0003e20000100800 */
[----:B0-----:R-:W2:Y:S01]  /*2b280*/  LDL.LU R12, [R1+0x2b0] ;  /* 0x0002b000010c7983 */ /* 0x001ea20000300800 */
[----:B-1----:R-:W2:Y:S02]  /*2b290*/  LDL.LU R13, [R1+0x2b4] ;  /* 0x0002b400010d7983 */ /* 0x002ea40000300800 */
[----:B------:R-:W4:Y:S02]  /*2b2a0*/  LDL.LU R14, [R1+0x2b8] ;  /* 0x0002b800010e7983 */ /* 0x000f240000300800 */
[----:B------:R-:W4:Y:S02]  /*2b2b0*/  LDL.LU R15, [R1+0x2bc] ;  /* 0x0002bc00010f7983 */ /* 0x000f240000300800 */
[----:B----4-:R-:W-:Y:S01]  /*2b2c0*/  STL.64 [R1+0x1920], R14 ;  /* 0x0019200e01007387 */ /* 0x010fe20000100a00 */
[----:B--2---:R0:W-:Y:S03]  /*2b2d0*/  STL.64 [R1+0x1918], R12 ;  /* 0x0019180c01007387 */ /* 0x0041e60000100a00 */
[----:B0-----:R-:W2:Y:S01]  /*2b2e0*/  LDL.LU R12, [R1+0x2c0] ;  /* 0x0002c000010c7983 */ /* 0x001ea20000300800 */
[----:B------:R-:W2:Y:S02]  /*2b2f0*/  LDL.LU R13, [R1+0x2c4] ;  /* 0x0002c400010d7983 */ /* 0x000ea40000300800 */
[----:B------:R-:W4:Y:S02]  /*2b300*/  LDL.LU R14, [R1+0x2c8] ;  /* 0x0002c800010e7983 */ /* 0x000f240000300800 */
[----:B------:R-:W4:Y:S02]  /*2b310*/  LDL.LU R15, [R1+0x2cc] ;  /* 0x0002cc00010f7983 */ /* 0x000f240000300800 */
[----:B------:R-:W-:-:S02]  /*2b320*/  IMAD.MOV.U32 R8, RZ, RZ, R3 ;  /* 0x000000ffff087224 */ /* 0x000fc400078e0003 */
[----:B------:R-:W-:Y:S01]  /*2b330*/  IMAD.MOV.U32 R9, RZ, RZ, R0 ;  /* 0x000000ffff097224 */ /* 0x000fe200078e0000 */
[----:B---3--:R-:W-:Y:S01]  /*2b340*/  HMMA.16816.F32.BF16 R16, R20, R6, R16 ;  /* 0x000000061410723c */ /* 0x008fe20000041810 */
[----:B----4-:R-:W-:Y:S01]  /*2b350*/  STL.64 [R1+0x1930], R14 ;  /* 0x0019300e01007387 */ /* 0x010fe20000100a00 */
[----:B--2---:R0:W-:Y:S03]  /*2b360*/  STL.64 [R1+0x1928], R12 ;  /* 0x0019280c01007387 */ /* 0x0041e60000100a00 */
[----:B0-----:R-:W2:Y:S01]  /*2b370*/  LDL.LU R12, [R1+0x370] ;  /* 0x00037000010c7983 */ /* 0x001ea20000300800 */
[----:B------:R-:W2:Y:S02]  /*2b380*/  LDL.LU R13, [R1+0x374] ;  /* 0x00037400010d7983 */ /* 0x000ea40000300800 */
[----:B------:R-:W2:Y:S02]  /*2b390*/  LDL.LU R14, [R1+0x378] ;  /* 0x00037800010e7983 */ /* 0x000ea40000300800 */
[----:B------:R-:W2:Y:S01]  /*2b3a0*/  LDL.LU R15, [R1+0x37c] ;  /* 0x00037c00010f7983 */ /* 0x000ea20000300800 */
[----:B------:R-:W3:Y:S01]  /*2b3b0*/  LDL.LU.64 R26, [R1+0xa8] ;  /* 0x0000a800011a7983 */ /* 0x000ee20000300a00 */
[----:B------:R-:W-:Y:S02]  /*2b3c0*/  STL.64 [R1+0x1908], R8 ;  /* 0x0019080801007387 */ /* 0x000fe40000100a00 */
[----:B------:R-:W4:Y:S02]  /*2b3d0*/  LDL.LU.64 R10, [R1+0x98] ;  /* 0x00009800010a7983 */ /* 0x000f240000300a00 */
[----:B----4-:R0:W-:Y:S04]  /*2b3e0*/  STL.64 [R1+0x1910], R10 ;  /* 0x0019100a01007387 */ /* 0x0101e80000100a00 */
[----:B0-----:R-:W4:Y:S03]  /*2b3f0*/  LDL.LU.64 R10, [R1+0xb8] ;  /* 0x0000b800010a7983 */ /* 0x001f260000300a00 */
[----:B------:R0:W-:Y:S02]  /*2b400*/  STL.64 [R1+0x140], R16 ;  /* 0x0001401001007387 */ /* 0x0001e40000100a00 */
[----:B------:R1:W-:Y:S02]  /*2b410*/  STL.64 [R1+0x148], R18 ;  /* 0x0001481201007387 */ /* 0x0003e40000100a00 */
[----:B0-----:R-:W-:-:S02]  /*2b420*/  IMAD.MOV.U32 R17, RZ, RZ, R6 ;  /* 0x000000ffff117224 */ /* 0x001fc400078e0006 */
[----:B------:R-:W-:Y:S02]  /*2b430*/  IMAD.MOV.U32 R16, RZ, RZ, R7 ;  /* 0x000000ffff107224 */ /* 0x000fe400078e0007 */
[----:B------:R-:W2:Y:S01]  /*2b440*/  LDL.LU.64 R6, [R1+0x1938] ;  /* 0x0019380001067983 */ /* 0x000ea20000300a00 */
[----:B------:R-:W-:Y:S01]  /*2b450*/  STL [R1+0x18f4], R17 ;  /* 0x0018f41101007387 */ /* 0x000fe20000100800 */
[C---:B--2---:R-:W-:Y:S01]  /*2b460*/  HMMA.16816.F32.BF16 R12, R20.reuse, R6, R12 ;  /* 0x00000006140c723c */ /* 0x044fe2000004180c */
[----:B-1----:R-:W-:Y:S02]  /*2b470*/  IMAD.MOV.U32 R19, RZ, RZ, R6 ;  /* 0x000000ffff137224 */ /* 0x002fe400078e0006 */
[----:B------:R-:W-:Y:S11]  /*2b480*/  IMAD.MOV.U32 R18, RZ, RZ, R7 ;  /* 0x000000ffff127224 */ /* 0x000ff600078e0007 */
[----:B------:R-:W-:Y:S10]  /*2b490*/  @!UPT UIADD3 URZ, URZ, URZ, URZ ;  /* 0x0000003f3f3ff290 */ /* 0x000ff4000fffe03f */
[----:B------:R-:W-:Y:S02]  /*2b4a0*/  IMAD.MOV.U32 R5, RZ, RZ, R14 ;  /* 0x000000ffff057224 */ /* 0x000fe400078e000e */
[----:B------:R-:W-:Y:S02]  /*2b4b0*/  IMAD.MOV.U32 R4, RZ, RZ, R15 ;  /* 0x000000ffff047224 */ /* 0x000fe400078e000f */
[----:B------:R-:W-:Y:S02]  /*2b4c0*/  IMAD.MOV.U32 R7, RZ, RZ, R12 ;  /* 0x000000ffff077224 */ /* 0x000fe400078e000c */
[----:B------:R-:W-:Y:S01]  /*2b4d0*/  IMAD.MOV.U32 R6, RZ, RZ, R13 ;  /* 0x000000ffff067224 */ /* 0x000fe200078e000d */
[----:B------:R-:W4:Y:S01]  /*2b4e0*/  LDL.LU.64 R14, [R1+0x1930] ;  /* 0x00193000010e7983 */ /* 0x000f220000300a00 */
[----:B------:R-:W4:Y:S02]  /*2b4f0*/  LDL.LU.64 R12, [R1+0x1928] ;  /* 0x00192800010c7983 */ /* 0x000f240000300a00 */
[----:B------:R-:W-:Y:S02]  /*2b500*/  STL.64 [R1+0x1900], R18 ;  /* 0x0019001201007387 */ /* 0x000fe40000100a00 */
[----:B------:R0:W-:Y:S02]  /*2b510*/  STL [R1+0x18f8], R16 ;  /* 0x0018f81001007387 */ /* 0x0001e40000100800 */
[----:B0-----:R-:W2:Y:S01]  /*2b520*/  LDL.LU R16, [R1+0x2a0] ;  /* 0x0002a00001107983 */ /* 0x001ea20000300800 */
[----:B------:R-:W2:Y:S02]  /*2b530*/  LDL.LU R17, [R1+0x2a4] ;  /* 0x0002a40001117983 */ /* 0x000ea40000300800 */
[----:B------:R-:W2:Y:S02]  /*2b540*/  LDL.LU R18, [R1+0x2a8] ;  /* 0x0002a80001127983 */ /* 0x000ea40000300800 */
[----:B------:R-:W2:Y:S01]  /*2b550*/  LDL.LU R19, [R1+0x2ac] ;  /* 0x0002ac0001137983 */ /* 0x000ea20000300800 */
[----:B------:R-:W-:Y:S01]  /*2b560*/  STL.64 [R1+0x17b8], R6 ;  /* 0x0017b80601007387 */ /* 0x000fe20000100a00 */
[----:B------:R0:W-:Y:S03]  /*2b570*/  STL.64 [R1+0x17b0], R4 ;  /* 0x0017b00401007387 */ /* 0x0001e60000100a00 */
[----:B0-----:R-:W2:Y:S01]  /*2b580*/  LDL.LU R4, [R1+0x290] ;  /* 0x0002900001047983 */ /* 0x001ea20000300800 */
[----:B------:R-:W2:Y:S02]  /*2b590*/  LDL.LU R5, [R1+0x294] ;  /* 0x0002940001057983 */ /* 0x000ea40000300800 */
[----:B------:R-:W2:Y:S02]  /*2b5a0*/  LDL.LU R6, [R1+0x298] ;  /* 0x0002980001067983 */ /* 0x000ea40000300800 */
[----:B------:R-:W2:Y:S01]  /*2b5b0*/  LDL.LU R7, [R1+0x29c] ;  /* 0x00029c0001077983 */ /* 0x000ea20000300800 */
[C---:B----4-:R-:W-:Y:S11]  /*2b5c0*/  HMMA.16816.F32.BF16 R12, R20.reuse, R10, R12 ;  /* 0x0000000a140c723c */ /* 0x050ff6000004180c */
[----:B------:R-:W-:Y:S11]  /*2b5d0*/  @!UPT UIADD3 URZ, URZ, URZ, URZ ;  /* 0x0000003f3f3ff290 */ /* 0x000ff6000fffe03f */
[----:B------:R-:W-:Y:S01]  /*2b5e0*/  @!UPT UIADD3 URZ, URZ, URZ, URZ ;  /* 0x0000003f3f3ff290 */ /* 0x000fe2000fffe03f */
[----:B------:R-:W-:Y:S01]  /*2b5f0*/  STL.64 [R1+0x120], R12 ;  /* 0x0001200c01007387 */ /* 0x000fe20000100a00 */
[----:B------:R0:W-:Y:S03]  /*2b600*/  STL.64 [R1+0x128], R14 ;  /* 0x0001280e01007387 */ /* 0x0001e60000100a00 */
[----:B0-----:R-:W3:Y:S01]  /*2b610*/  LDL.LU.64 R14, [R1+0x1920] ;  /* 0x00192000010e7983 */ /* 0x001ee20000300a00 */
[----:B------:R-:W3:Y:S02]  /*2b620*/  LDL.LU.64 R12, [R1+0x1918] ;  /* 0x00191800010c7983 */ /* 0x000ee40000300a00 */
[----:B------:R-:W-:Y:S02]  /*2b630*/  IMAD.MOV.U32 R3, RZ, RZ, R10 ;  /* 0x000000ffff037224 */ /* 0x000fe400078e000a */
[----:B------:R-:W-:Y:S02]  /*2b640*/  IMAD.MOV.U32 R28, RZ, RZ, R11 ;  /* 0x000000ffff1c7224 */ /* 0x000fe400078e000b */
[C---:B---3--:R-:W-:Y:S11]  /*2b650*/  HMMA.16816.F32.BF16 R8, R20.reuse, R26, R12 ;  /* 0x0000001a1408723c */ /* 0x048ff6000004180c */
[----:B------:R-:W-:Y:S11]  /*2b660*/  @!UPT UIADD3 URZ, URZ, URZ, URZ ;  /* 0x0000003f3f3ff290 */ /* 0x000ff6000fffe03f */
[----:B------:R-:W-:Y:S01]  /*2b670*/  @!UPT UIADD3 URZ, URZ, URZ, URZ ;  /* 0x0000003f3f3ff290 */ /* 0x000fe2000fffe03f */
[----:B------:R0:W-:Y:S01]  /*2b680*/  STL.64 [R1+0x110], R8 ;  /* 0x0001100801007387 */ /* 0x0001e20000100a00 */
[----:B------:R-:W-:Y:S02]  /*2b690*/  IMAD.MOV.U32 R24, RZ, RZ, R10 ;  /* 0x000000ffff187224 */ /* 0x000fe400078e000a */
[----:B------:R-:W-:Y:S02]  /*2b6a0*/  IMAD.MOV.U32 R25, RZ, RZ, R11 ;  /* 0x000000ffff197224 */ /* 0x000fe400078e000b */
[----:B------:R-:W2:Y:S04]  /*2b6b0*/  LDL.LU.64 R10, [R1+0x1910] ;  /* 0x00191000010a7983 */ /* 0x000ea80000300a00 */
[----:B0-----:R-:W3:Y:S01]  /*2b6c0*/  LDL.LU.64 R8, [R1+0x1908] ;  /* 0x0019080001087983 */ /* 0x001ee20000300a00 */
[----:B--2---:R-:W-:Y:S01]  /*2b6d0*/  HMMA.16816.F32.BF16 R16, R20, R10, R16 ;  /* 0x0000000a1410723c */ /* 0x004fe20000041810 */
[----:B------:R-:W-:-:S02]  /*2b6e0*/  IMAD.MOV.U32 R13, RZ, RZ, R10 ;  /* 0x000000ffff0d7224 */ /* 0x000fc400078e000a */
[----:B------:R-:W-:Y:S11]  /*2b6f0*/  IMAD.MOV.U32 R14, RZ, RZ, R11 ;  /* 0x000000ffff0e7224 */ /* 0x000ff600078e000b */
[----:B------:R-:W-:Y:S10]  /*2b700*/  @!UPT UIADD3 URZ, URZ, URZ, URZ ;  /* 0x0000003f3f3ff290 */ /* 0x000ff4000fffe03f */
[----:B------:R-:W-:Y:S02]  /*2b710*/  IMAD.MOV.U32 R10, RZ, RZ, R18 ;  /* 0x000000ffff0a7224 */ /* 0x000fe400078e0012 */
[----:B------:R-:W-:Y:S01]  /*2b720*/  IMAD.MOV.U32 R11, RZ, RZ, R19 ;  /* 0x000000ffff0b7224 */ /* 0x000fe200078e0013 */
[----:B------:R0:W-:Y:S01]  /*2b730*/  STL.64 [R1+0x100], R16 ;  /* 0x0001001001007387 */ /* 0x0001e20000100a00 */
[----:B------:R-:W2:Y:S03]  /*2b740*/  LDL.LU.64 R18, [R1+0x1900] ;  /* 0x0019000001127983 */ /* 0x000ea60000300a00 */
[----:B0-----:R-:W4:Y:S01]  /*2b750*/  LDL.LU R16, [R1+0x18f8] ;  /* 0x0018f80001107983 */ /* 0x001f220000300800 */
[----:B------:R0:W-:Y:S02]  /*2b760*/  STL.64 [R1+0x1798], R10 ;  /* 0x0017980a01007387 */ /* 0x0001e40000100a00 */
[----:B---3--:R-:W-:Y:S01]  /*2b770*/  STL.64 [R1+0x1790], R8 ;  /* 0x0017900801007387 */ /* 0x008fe20000100a00 */
[----:B0-----:R-:W3:Y:S02]  /*2b780*/  LDL.LU.64 R10, [R1+0x88] ;  /* 0x00008800010a7983 */ /* 0x001ee40000300a00 */
[----:B---3--:R-:W-:Y:S11]  /*2b790*/  HMMA.16816.F32.BF16 R4, R20, R10, R4 ;  /* 0x0000000a1404723c */ /* 0x008ff60000041804 */
[----:B------:R-:W-:Y:S11]  /*2b7a0*/  @!UPT UIADD3 URZ, URZ, URZ, URZ ;  /* 0x0000003f3f3ff290 */ /* 0x000ff6000fffe03f */
[----:B------:R-:W-:Y:S01]  /*2b7b0*/  @!UPT UIADD3 URZ, URZ, URZ, URZ ;  /* 0x0000003f3f3ff290 */ /* 0x000fe2000fffe03f */
[----:B------:R0:W-:Y:S01]  /*2b7c0*/  STL [R1+0xe0], R4 ;  /* 0x0000e00401007387 */ /* 0x0001e20000100800 */
[----:B------:R-:W-:Y:S02]  /*2b7d0*/  IMAD.MOV.U32 R29, RZ, RZ, R5 ;  /* 0x000000ffff1d7224 */ /* 0x000fe400078e0005 */
[----:B------:R-:W3:Y:S01]  /*2b7e0*/  LDL R5, [R1+0x44] ;  /* 0x0000440001057983 */ /* 0x000ee20000100800 */
[----:B0-----:R-:W3:Y:S01]  /*2b7f0*/  LDL R4, [R1+0x40] ;  /* 0x0000400001047983 */ /* 0x001ee20000100800 */
[----:B------:R-:W-:Y:S02]  /*2b800*/  IMAD.MOV.U32 R17, RZ, RZ, R10 ;  /* 0x000000ffff117224 */ /* 0x000fe400078e000a */
[----:B------:R-:W-:Y:S01]  /*2b810*/  IMAD.MOV.U32 R12, RZ, RZ, R11 ;  /* 0x000000ffff0c7224 */ /* 0x000fe200078e000b */
[----:B---3--:R0:W-:Y:S01]  /*2b820*/  STL.64 [R1+0x17d0], R4 ;  /* 0x0017d00401007387 */ /* 0x0081e20000100a00 */
[----:B------:R-:W3:Y:S02]  /*2b830*/  LDL.LU R8, [R1+0x1a0] ;  /* 0x0001a00001087983 */ /* 0x000ee40000300800 */
[----:B------:R-:W3:Y:S02]  /*2b840*/  LDL.LU R9, [R1+0x1a4] ;  /* 0x0001a40001097983 */ /* 0x000ee40000300800 */
[----:B------:R-:W2:Y:S01]  /*2b850*/  LDL.LU R10, [R1+0x1a8] ;  /* 0x0001a800010a7983 */ /* 0x000ea20000300800 */
[----:B------:R-:W2:Y:S04]  /*2b860*/  LDL.LU R11, [R1+0x1ac] ;  /* 0x0001ac00010b7983 */ /* 0x000ea80000300800 */
[----:B0-----:R-:W2:Y:S04]  /*2b870*/  LDL R4, [R1+0x50] ;  /* 0x0000500001047983 */ /* 0x001ea80000100800 */
[----:B------:R-:W2:Y:S04]  /*2b880*/  LDL R5, [R1+0x54] ;  /* 0x0000540001057983 */ /* 0x000ea80000100800 */
[----:B--2---:R0:W-:Y:S04]  /*2b890*/  STL.64 [R1+0x17e8], R4 ;  /* 0x0017e80401007387 */ /* 0x0041e80000100a00 */
[----:B0-----:R-:W2:Y:S04]  /*2b8a0*/  LDL R4, [R1+0x60] ;  /* 0x0000600001047983 */ /* 0x001ea80000100800 */
[----:B------:R-:W2:Y:S01]  /*2b8b0*/  LDL R5, [R1+0x64] ;  /* 0x0000640001057983 */ /* 0x000ea20000100800 */
[----:B------:R-:W-:-:S02]  /*2b8c0*/  IMAD.MOV.U32 R15, RZ, RZ, R26 ;  /* 0x000000ffff0f7224 */ /* 0x000fc400078e001a */
[----:B------:R-:W-:Y:S02]  /*2b8d0*/  IMAD.MOV.U32 R0, RZ, RZ, R27 ;  /* 0x000000ffff007224 */ /* 0x000fe400078e001b */
[----:B------:R-:W-:Y:S02]  /*2b8e0*/  IMAD.MOV.U32 R26, RZ, RZ, R6 ;  /* 0x000000ffff1a7224 */ /* 0x000fe400078e0006 */
[----:B------:R-:W-:Y:S01]  /*2b8f0*/  IMAD.MOV.U32 R27, RZ, RZ, R7 ;  /* 0x000000ffff1b7224 */ /* 0x000fe200078e0007 */
[----:B--2---:R0:W-:Y:S04]  /*2b900*/  STL.64 [R1+0x1810], R4 ;  /* 0x0018100401007387 */ /* 0x0041e80000100a00 */
[----:B0-----:R-:W2:Y:S01]  /*2b910*/  LDL.LU R4, [R1+0x1e0] ;  /* 0x0001e00001047983 */ /* 0x001ea20000300800 */
[----:B------:R-:W2:Y:S02]  /*2b920*/  LDL.LU R5, [R1+0x1e4] ;  /* 0x0001e40001057983 */ /* 0x000ea40000300800 */
[----:B------:R-:W2:Y:S02]  /*2b930*/  LDL.LU R6, [R1+0x1e8] ;  /* 0x0001e80001067983 */ /* 0x000ea40000300800 */
[----:B------:R-:W2:Y:S02]  /*2b940*/  LDL.LU R7, [R1+0x1ec] ;  /* 0x0001ec0001077983 */ /* 0x000ea40000300800 */
[----:B--2---:R0:W-:Y:S01]  /*2b950*/  STL.64 [R1+0x1820], R6 ;  /* 0x0018200601007387 */ /* 0x0041e20000100a00 */
[----:B------:R-:W-:Y:S02]  /*2b960*/  STL.64 [R1+0x1818], R4 ;  /* 0x0018180401007387 */ /* 0x000fe40000100a00 */
[----:B0-----:R-:W-:-:S02]  /*2b970*/  IMAD.MOV.U32 R6, RZ, RZ, R17 ;  /* 0x000000ffff067224 */ /* 0x001fc400078e0011 */
[----:B------:R-:W-:Y:S01]  /*2b980*/  IMAD.MOV.U32 R7, RZ, RZ, R12 ;  /* 0x000000ffff077224 */ /* 0x000fe200078e000c */
[----:B------:R-:W2:Y:S01]  /*2b990*/  LDL.LU R17, [R1+0x18f4] ;  /* 0x0018f40001117983 */ /* 0x000ea20000300800 */
[----:B------:R-:W2:Y:S03]  /*2b9a0*/  LDL.LU R12, [R1+0x18f0] ;  /* 0x0018f000010c7983 */ /* 0x000ea60000300800 */
[----:B------:R-:W-:Y:S01]  /*2b9b0*/  STL.64 [R1+0x1838], R6 ;  /* 0x0018380601007387 */ /* 0x000fe20000100a00 */
[----:B------:R-:W-:Y:S02]  /*2b9c0*/  STL.64 [R1+0x17c8], R10 ;  /* 0x0017c80a01007387 */ /* 0x000fe40000100a00 */
[----:B---3--:R0:W-:Y:S02]  /*2b9d0*/  STL.64 [R1+0x17c0], R8 ;  /* 0x0017c00801007387 */ /* 0x0081e40000100a00 */
[----:B0-----:R-:W3:Y:S01]  /*2b9e0*/  LDL.LU R8, [R1+0x1b0] ;  /* 0x0001b00001087983 */ /* 0x001ee20000300800 */
[----:B------:R-:W3:Y:S02]  /*2b9f0*/  LDL.LU R9, [R1+0x1b4] ;  /* 0x0001b40001097983 */ /* 0x000ee40000300800 */
[----:B------:R-:W2:Y:S02]  /*2ba00*/  LDL.LU R10, [R1+0x1b8] ;  /* 0x0001b800010a7983 */ /* 0x000ea40000300800 */
[----:B------:R-:W2:Y:S02]  /*2ba10*/  LDL.LU R11, [R1+0x1bc] ;  /* 0x0001bc00010b7983 */ /* 0x000ea40000300800 */
[----:B------:R-:W-:-:S02]  /*2ba20*/  IMAD.MOV.U32 R6, RZ, RZ, R13 ;  /* 0x000000ffff067224 */ /* 0x000fc400078e000d */
[----:B------:R-:W-:Y:S01]  /*2ba30*/  IMAD.MOV.U32 R7, RZ, RZ, R14 ;  /* 0x000000ffff077224 */ /* 0x000fe200078e000e */
[----:B------:R-:W4:Y:S01]  /*2ba40*/  LDL.LU R13, [R1+0x18ec] ;  /* 0x0018ec00010d7983 */ /* 0x000f220000300800 */
[----:B------:R-:W4:Y:S03]  /*2ba50*/  LDL.LU R14, [R1+0x18e8] ;  /* 0x0018e800010e7983 */ /* 0x000f260000300800 */
[----:B------:R-:W-:Y:S04]  /*2ba60*/  STL.64 [R1+0x1850], R6 ;  /* 0x0018500601007387 */ /* 0x000fe80000100a00 */
[----:B--2---:R-:W-:Y:S01]  /*2ba70*/  STL.64 [R1+0x17e0], R10 ;  /* 0x0017e00a01007387 */ /* 0x004fe20000100a00 */
[----:B---3--:R0:W-:Y:S03]  /*2ba80*/  STL.64 [R1+0x17d8], R8 ;  /* 0x0017d80801007387 */ /* 0x0081e60000100a00 */
[----:B0-----:R-:W2:Y:S01]  /*2ba90*/  LDL.LU R8, [R1+0x1c0] ;  /* 0x0001c00001087983 */ /* 0x001ea20000300800 */
[----:B------:R-:W2:Y:S02]  /*2baa0*/  LDL.LU R9, [R1+0x1c4] ;  /* 0x0001c40001097983 */ /* 0x000ea40000300800 */
[----:B------:R-:W3:Y:S02]  /*2bab0*/  LDL.LU R10, [R1+0x1c8] ;  /* 0x0001c800010a7983 */ /* 0x000ee40000300800 */
[----:B------:R-:W3:Y:S02]  /*2bac0*/  LDL.LU R11, [R1+0x1cc] ;  /* 0x0001cc00010b7983 */ /* 0x000ee40000300800 */
[----:B------:R-:W-:-:S02]  /*2bad0*/  IMAD.MOV.U32 R6, RZ, RZ, R15 ;  /* 0x000000ffff067224 */ /* 0x000fc400078e000f */
[----:B------:R-:W-:Y:S01]  /*2bae0*/  IMAD.MOV.U32 R7, RZ, RZ, R0 ;  /* 0x000000ffff077224 */ /* 0x000fe200078e0000 */
[----:B------:R-:W4:Y:S01]  /*2baf0*/  LDL.LU R15, [R1+0x18e4] ;  /* 0x0018e400010f7983 */ /* 0x000f220000300800 */
[----:B------:R-:W4:Y:S03]  /*2bb00*/  LDL.LU R0, [R1+0x18e0] ;  /* 0x0018e00001007983 */ /* 0x000f260000300800 */
[----:B------:R-:W-:Y:S04]  /*2bb10*/  STL.64 [R1+0x1868], R6 ;  /* 0x0018680601007387 */ /* 0x000fe80000100a00 */
[----:B---3--:R-:W-:Y:S01]  /*2bb20*/  STL.64 [R1+0x17f8], R10 ;  /* 0x0017f80a01007387 */ /* 0x008fe20000100a00 */
[----:B--2---:R0:W-:Y:S03]  /*2bb30*/  STL.64 [R1+0x17f0], R8 ;  /* 0x0017f00801007387 */ /* 0x0041e60000100a00 */
        /* <DEDUP_REMOVED lines=16> */
[----:B------:R-:W-:-:S05]  /*2bc40*/  IMAD.MOV.U32 R7, RZ, RZ, R18 ;  /* 0x000000ffff077224 */ /* 0x000fca00078e0012 */
[----:B------:R0:W-:Y:S02]  /*2bc50*/  STL.64 [R1+0x1898], R6 ;  /* 0x0018980601007387 */ /* 0x0001e40000100a00 */
[----:B0-----:R-:W-:Y:S02]  /*2bc60*/  IMAD.MOV.U32 R6, RZ, RZ, R17 ;  /* 0x000000ffff067224 */ /* 0x001fe400078e0011 */
[----:B----4-:R-:W-:-:S05]  /*2bc70*/  IMAD.MOV.U32 R7, RZ, RZ, R16 ;  /* 0x000000ffff077224 */ /* 0x010fca00078e0010 */
[----:B------:R-:W-:Y:S04]  /*2bc80*/  STL.64 [R1+0x18b0], R6 ;  /* 0x0018b00601007387 */ /* 0x000fe80000100a00 */
[----:B---3--:R-:W-:Y:S01]  /*2bc90*/  STL.64 [R1+0x1848], R10 ;  /* 0x0018480a01007387 */ /* 0x008fe20000100a00 */
[----:B--2---:R0:W-:Y:S03]  /*2bca0*/  STL.64 [R1+0x1840], R8 ;  /* 0x0018400801007387 */ /* 0x0041e60000100a00 */
        /* <DEDUP_REMOVED lines=8> */
[----:B------:R-:W3:Y:S02]  /*2bd30*/  LDL.LU R10, [R1+0x238] ;  /* 0x00023800010a7983 */ /* 0x000ee40000300800 */
[----:B------:R-:W3:Y:S01]  /*2bd40*/  LDL.LU R11, [R1+0x23c] ;  /* 0x00023c00010b7983 */ /* 0x000ee20000300800 */
[----:B------:R-:W4:Y:S01]  /*2bd50*/  LDL.LU R16, [R1+0x280] ;  /* 0x0002800001107983 */ /* 0x000f220000300800 */
[----:B------:R-:W4:Y:S02]  /*2bd60*/  LDL.LU R17, [R1+0x284] ;  /* 0x0002840001117983 */ /* 0x000f240000300800 */
[----:B------:R-:W4:Y:S02]  /*2bd70*/  LDL.LU R18, [R1+0x288] ;  /* 0x0002880001127983 */ /* 0x000f240000300800 */
[----:B------:R-:W4:Y:S01]  /*2bd80*/  LDL.LU R19, [R1+0x28c] ;  /* 0x00028c0001137983 */ /* 0x000f220000300800 */
        /* <DEDUP_REMOVED lines=18> */
[----:B----4-:R-:W-:Y:S01]  /*2beb0*/  HMMA.16816.F32.BF16 R20, R20, R14, R16 ;  /* 0x0000000e1414723c */ /* 0x010fe20000041810 */
        /* <DEDUP_REMOVED lines=8> */
[----:B0-----:R-:W3:Y:S01]  /*2bf40*/  LDL.LU R24, [R1+0x190] ;  /* 0x0001900001187983 */ /* 0x001ee20000300800 */
[----:B------:R-:W3:Y:S02]  /*2bf50*/  LDL.LU R25, [R1+0x194] ;  /* 0x0001940001197983 */ /* 0x000ee40000300800 */
[----:B------:R-:W3:Y:S02]  /*2bf60*/  LDL.LU R26, [R1+0x198] ;  /* 0x00019800011a7983 */ /* 0x000ee40000300800 */
[----:B------:R-:W2:Y:S01]  /*2bf70*/  LDL.LU.64 R18, [R1+0x18d0] ;  /* 0x0018d00001127983 */ /* 0x000ea20000300a00 */
[----:B------:R-:W2:Y:S01]  /*2bf80*/  LDL.LU.64 R16, [R1+0x18c8] ;  /* 0x0018c80001107983 */ /* 0x000ea20000300a00 */
[----:B------:R-:W-:-:S02]  /*2bf90*/  IMAD.MOV.U32 R6, RZ, RZ, R13 ;  /* 0x000000ffff067224 */ /* 0x000fc400078e000d */
[----:B------:R-:W-:Y:S02]  /*2bfa0*/  IMAD.MOV.U32 R7, RZ, RZ, R12 ;  /* 0x000000ffff077224 */ /* 0x000fe400078e000c */
[----:B------:R-:W-:Y:S01]  /*2bfb0*/  STL.64 [R1+0x16e8], R22 ;  /* 0x0016e81601007387 */ /* 0x000fe20000100a00 */
[----:B------:R0:W-:Y:S04]  /*2bfc0*/  STL.64 [R1+0x16e0], R20 ;  /* 0x0016e01401007387 */ /* 0x0001e80000100a00 */
[----:B0-----:R-:W4:Y:S01]  /*2bfd0*/  LDL.64 R20, [R1+0x30] ;  /* 0x0000300001147983 */ /* 0x001f220000100a00 */
        /* <DEDUP_REMOVED lines=53> */
[----:B------:R-:W2:Y:S02]  /*2c330*/  LDL.LU.64 R12, [R1+0x1800] ;  /* 0x00180000010c7983 */ /* 0x000ea40000300a00 */
[----:B------:R-:W-:Y:S11]  /*2c340*/  IMAD.MOV.U32 R27, RZ, RZ, R28 ;  /* 0x000000ffff1b7224 */ /* 0x000ff600078e001c */
[----:B------:R-:W-:Y:S06]  /*2c350*/  @!UPT UIADD3 URZ, URZ, URZ, URZ ;  /* 0x0000003f3f3ff290 */ /* 0x000fec000fffe03f */
[----:B------:R-:W-:Y:S01]  /*2c360*/  STL.64 [R1+0x260], R16 ;  /* 0x0002601001007387 */ /* 0x000fe20000100a00 */
[----:B------:R-:W-:Y:S01]  /*2c370*/  STL.64 [R1+0x268], R18 ;  /* 0x0002681201007387 */ /* 0x000fe20000100a00 */
[----:B--2---:R-:W-:Y:S02]  /*2c380*/  HMMA.16816.F32.BF16 R4, R12, R4, R8 ;  /* 0x000000040c04723c */ /* 0x004fe40000041808 */
[----:B------:R-:W2:Y:S01]  /*2c390*/  LDL.LU.64 R10, [R1+0x17f8] ;  /* 0x0017f800010a7983 */ /* 0x000ea20000300a00 */
[----:B------:R-:W2:Y:S11]  /*2c3a0*/  LDL.LU.64 R8, [R1+0x17f0] ;  /* 0x0017f00001087983 */ /* 0x000eb60000300a00 */
[----:B------:R-:W-:Y:S09]  /*2c3b0*/  @!UPT UIADD3 URZ, URZ, URZ, URZ ;  /* 0x0000003f3f3ff290 */ /* 0x000ff2000fffe03f */
[----:B------:R0:W-:Y:S01]  /*2c3c0*/  STL [R1+0x250], R4 ;  /* 0x0002500401007387 */ /* 0x0001e20000100800 */
[----:B------:R-:W-:-:S03]  /*2c3d0*/  IMAD.MOV.U32 R28, RZ, RZ, R5 ;  /* 0x000000ffff1c7224 */ /* 0x000fc600078e0005 */
[----:B0-----:R-:W2:Y:S01]  /*2c3e0*/  LDL.LU.64 R4, [R1+0x17e8] ;  /* 0x0017e80001047983 */ /* 0x001ea20000300a00 */
[----:B------:R-:W-:Y:S02]  /*2c3f0*/  IMAD.MOV.U32 R16, RZ, RZ, R3 ;  /* 0x000000ffff107224 */ /* 0x000fe400078e0003 */
[----:B------:R-:W-:Y:S02]  /*2c400*/  IMAD.MOV.U32 R17, RZ, RZ, R0 ;  /* 0x000000ffff117224 */ /* 0x000fe400078e0000 */
[----:B------:R-:W-:Y:S02]  /*2c410*/  IMAD.MOV.U32 R3, RZ, RZ, R6 ;  /* 0x000000ffff037224 */ /* 0x000fe400078e0006 */
[----:B------:R-:W-:-:S05]  /*2c420*/  IMAD.MOV.U32 R0, RZ, RZ, R7 ;  /* 0x000000ffff007224 */ /* 0x000fca00078e0007 */
[----:B------:R0:W-:Y:S04]  /*2c430*/  STL [R1+0x1658], R0 ;  /* 0x0016580001007387 */ /* 0x0001e80000100800 */
[----:B0-----:R-:W3:Y:S01]  /*2c440*/  LDL R0, [R1+0x3d4] ;  /* 0x0003d40001007983 */ /* 0x001ee20000100800 */
[----:B------:R-:W-:Y:S02]  /*2c450*/  STL [R1+0x1654], R3 ;  /* 0x0016540301007387 */ /* 0x000fe40000100800 */
[----:B------:R-:W-:Y:S01]  /*2c460*/  STL [R1+0x1650], R28 ;  /* 0x0016501c01007387 */ /* 0x000fe20000100800 */
[C---:B--2---:R-:W-:Y:S01]  /*2c470*/  HMMA.16816.F32.BF16 R4, R12.reuse, R4, R8 ;  /* 0x000000040c04723c */ /* 0x044fe20000041808 */
[----:B------:R-:W2:Y:S01]  /*2c480*/  LDL.LU.64 R10, [R1+0x17e0] ;  /* 0x0017e000010a7983 */ /* 0x000ea20000300a00 */
[----:B------:R-:W2:Y:S11]  /*2c490*/  LDL.LU.64 R8, [R1+0x17d8] ;  /* 0x0017d80001087983 */ /* 0x000eb60000300a00 */
[----:B------:R-:W-:Y:S10]  /*2c4a0*/  @!UPT UIADD3 URZ, URZ, URZ, URZ ;  /* 0x0000003f3f3ff290 */ /* 0x000ff4000fffe03f */
[----:B------:R0:W-:Y:S01]  /*2c4b0*/  STL.64 [R1+0x240], R4 ;  /* 0x0002400401007387 */ /* 0x0001e20000100a00 */
[----:B------:R2:W-:Y:S03]  /*2c4c0*/  STL.64 [R1+0x248], R6 ;  /* 0x0002480601007387 */ /* 0x0005e60000100a00 */
[----:B0-----:R-:W2:Y:S02]  /*2c4d0*/  LDL.LU.64 R4, [R1+0x17d0] ;  /* 0x0017d00001047983 */ /* 0x001ea40000300a00 */
[C---:B--2---:R-:W-:Y:S02]  /*2c4e0*/  HMMA.16816.F32.BF16 R4, R12.reuse, R4, R8 ;  /* 0x000000040c04723c */ /* 0x044fe40000041808 */
[----:B------:R-:W2:Y:S01]  /*2c4f0*/  LDL.LU.64 R10, [R1+0x17c8] ;  /* 0x0017c800010a7983 */ /* 0x000ea20000300a00 */
[----:B------:R-:W2:Y:S02]  /*2c500*/  LDL.LU.64 R8, [R1+0x17c0] ;  /* 0x0017c00001087983 */ /* 0x000ea40000300a00 */
[----:B----4-:R-:W-:Y:S11]  /*2c510*/  IMAD.MOV.U32 R3, RZ, RZ, R21 ;  /* 0x000000ffff037224 */ /* 0x010ff600078e0015 */
[----:B------:R-:W-:Y:S07]  /*2c520*/  @!UPT UIADD3 URZ, URZ, URZ, URZ ;  /* 0x0000003f3f3ff290 */ /* 0x000fee000fffe03f */
[----:B------:R-:W-:Y:S01]  /*2c530*/  STL.64 [R1+0x230], R4 ;  /* 0x0002300401007387 */ /* 0x000fe20000100a00 */
[----:B------:R0:W-:Y:S03]  /*2c540*/  STL.64 [R1+0x238], R6 ;  /* 0x0002380601007387 */ /* 0x0001e60000100a00 */
[----:B0-----:R-:W4:Y:S01]  /*2c550*/  LDL.LU.64 R6, [R1+0x17b8] ;  /* 0x0017b80001067983 */ /* 0x001f220000300a00 */
[----:B------:R-:W3:Y:S01]  /*2c560*/  LDL.LU.64 R4, [R1+0x17b0] ;  /* 0x0017b00001047983 */ /* 0x000ee20000300a00 */
[C---:B--2---:R-:W-:Y:S11]  /*2c570*/  HMMA.16816.F32.BF16 R8, R12.reuse, R20, R8 ;  /* 0x000000140c08723c */ /* 0x044ff60000041808 */
[----:B------:R-:W-:Y:S11]  /*2c580*/  @!UPT UIADD3 URZ, URZ, URZ, URZ ;  /* 0x0000003f3f3ff290 */ /* 0x000ff6000fffe03f */
[----:B------:R-:W-:Y:S01]  /*2c590*/  @!UPT UIADD3 URZ, URZ, URZ, URZ ;  /* 0x0000003f3f3ff290 */ /* 0x000fe2000fffe03f */
[----:B------:R0:W-:Y:S01]  /*2c5a0*/  STL.64 [R1+0x220], R8 ;  /* 0x0002200801007387 */ /* 0x0001e20000100a00 */
[----:B------:R1:W-:Y:S03]  /*2c5b0*/  STL.64 [R1+0x228], R10 ;  /* 0x0002280a01007387 */ /* 0x0003e60000100a00 */
[----:B0-----:R-:W2:Y:S01]  /*2c5c0*/  LDL R8, [R1+0x10] ;  /* 0x0000100001087983 */ /* 0x001ea20000100800 */
[----:B-1----:R-:W-:Y:S02]  /*2c5d0*/  IMAD.MOV.U32 R10, RZ, RZ, R20 ;  /* 0x000000ffff0a7224 */ /* 0x002fe400078e0014 */
[----:B---3--:R-:W-:Y:S11]  /*2c5e0*/  HMMA.16816.F32.BF16 R20, R12, R16, R24 ;  /* 0x000000100c14723c */ /* 0x008ff60000041818 */
[----:B------:R-:W-:Y:S11]  /*2c5f0*/  @!UPT UIADD3 URZ, URZ, URZ, URZ ;  /* 0x0000003f3f3ff290 */ /* 0x000ff6000fffe03f */
[----:B------:R-:W-:Y:S01]  /*2c600*/  @!UPT UIADD3 URZ, URZ, URZ, URZ ;  /* 0x0000003f3f3ff290 */ /* 0x000fe2000fffe03f */
[----:B------:R4:W-:Y:S01]  /*2c610*/  STL.64 [R1+0x210], R20 ;  /* 0x0002101401007387 */ /* 0x0009e20000100a00 */
[----:B------:R0:W-:Y:S02]  /*2c620*/  STL.64 [R1+0x218], R22 ;  /* 0x0002181601007387 */ /* 0x0001e40000100a00 */
[----:B------:R-:W2:Y:S02]  /*2c630*/  LDL R9, [R1+0x14] ;  /* 0x0000140001097983 */ /* 0x000ea40000100800 */
[----:B------:R-:W3:Y:S01]  /*2c640*/  LDL.LU R24, [R1+0x170] ;  /* 0x0001700001187983 */ /* 0x000ee20000300800 */
[----:B------:R-:W3:Y:S01]  /*2c650*/  LDL.LU R25, [R1+0x174] ;  /* 0x0001740001197983 */ /* 0x000ee20000300800 */
[----:B------:R-:W2:Y:S02]  /*2c660*/  LDL.LU R26, [R1+0x178] ;  /* 0x00017800011a7983 */ /* 0x000ea40000300800 */
[----:B------:R-:W2:Y:S02]  /*2c670*/  LDL.LU R27, [R1+0x17c] ;  /* 0x00017c00011b7983 */ /* 0x000ea40000300800 */
[----:B----4-:R-:W-:-:S02]  /*2c680*/  IMAD.MOV.U32 R20, RZ, RZ, R7 ;  /* 0x000000ffff147224 */ /* 0x010fc400078e0007 */
[----:B0-----:R-:W-:Y:S02]  /*2c690*/  IMAD.MOV.U32 R22, RZ, RZ, R5 ;  /* 0x000000ffff167224 */ /* 0x001fe400078e0005 */
[----:B------:R-:W-:Y:S02]  /*2c6a0*/  IMAD.MOV.U32 R23, RZ, RZ, R4 ;  /* 0x000000ffff177224 */ /* 0x000fe400078e0004 */
        /* <DEDUP_REMOVED lines=8> */
[----:B------:R-:W3:Y:S02]  /*2c730*/  LDL.LU R4, [R1+0x160] ;  /* 0x0001600001047983 */ /* 0x000ee40000300800 */
[----:B------:R-:W3:Y:S02]  /*2c740*/  LDL.LU R5, [R1+0x164] ;  /* 0x0001640001057983 */ /* 0x000ee40000300800 */
[----:B------:R-:W3:Y:S01]  /*2c750*/  LDL.LU R6, [R1+0x168] ;  /* 0x0001680001067983 */ /* 0x000ee20000300800 */
[----:B------:R-:W3:Y:S01]  /*2c760*/  LDL.LU R7, [R1+0x16c] ;  /* 0x00016c0001077983 */ /* 0x000ee20000300800 */
[----:B------:R-:W-:Y:S02]  /*2c770*/  STL.64 [R1+0x1740], R22 ;  /* 0x0017401601007387 */ /* 0x000fe40000100a00 */
[----:B------:R0:W-:Y:S02]  /*2c780*/  STL.64 [R1+0x1738], R20 ;  /* 0x0017381401007387 */ /* 0x0001e40000100a00 */
[----:B0-----:R-:W4:Y:S01]  /*2c790*/  LDL.64 R20, [R1+0x50] ;  /* 0x0000500001147983 */ /* 0x001f220000100a00 */
[----:B------:R-:W-:-:S02]  /*2c7a0*/  IMAD.MOV.U32 R16, RZ, RZ, R10 ;  /* 0x000000ffff107224 */ /* 0x000fc400078e000a */
[----:B------:R-:W-:Y:S01]  /*2c7b0*/  IMAD.MOV.U32 R17, RZ, RZ, R3 ;  /* 0x000000ffff117224 */ /* 0x000fe200078e0003 */
[----:B----4-:R0:W-:Y:S04]  /*2c7c0*/  STL.64 [R1+0x1750], R20 ;  /* 0x0017501401007387 */ /* 0x0101e80000100a00 */
[----:B0-----:R-:W4:Y:S01]  /*2c7d0*/  LDL.64 R20, [R1+0x60] ;  /* 0x0000600001147983 */ /* 0x001f220000100a00 */
[----:B------:R0:W-:Y:S03]  /*2c7e0*/  STL.64 [R1+0x1730], R16 ;  /* 0x0017301001007387 */ /* 0x0001e60000100a00 */
[----:B0-----:R-:W3:Y:S01]  /*2c7f0*/  LDL.64 R16, [R1+0x40] ;  /* 0x0000400001107983 */ /* 0x001ee20000100a00 */
[C---:B--2---:R-:W-:Y:S03]  /*2c800*/  HMMA.16816.F32.BF16 R8, R12.reuse, R8, R24 ;  /* 0x000000080c08723c */ /* 0x044fe60000041818 */
[----:B---3--:R0:W-:Y:S04]  /*2c810*/  STL.64 [R1+0x1748], R16 ;  /* 0x0017481001007387 */ /* 0x0081e80000100a00 */
        /* <DEDUP_REMOVED lines=10> */
[----:B------:R-:W3:Y:S01]  /*2c8c0*/  LDL.LU.64 R26, [R1+0x17a8] ;  /* 0x0017a800011a7983 */ /* 0x000ee20000300a00 */
[----:B------:R-:W3:Y:S02]  /*2c8d0*/  LDL.LU.64 R24, [R1+0x17a0] ;  /* 0x0017a00001187983 */ /* 0x000ee40000300a00 */
[----:B------:R-:W-:Y:S02]  /*2c8e0*/  STL.64 [R1+0x200], R8 ;  /* 0x0002000801007387 */ /* 0x000fe40000100a00 */
[----:B------:R0:W-:Y:S02]  /*2c8f0*/  STL.64 [R1+0x208], R10 ;  /* 0x0002080a01007387 */ /* 0x0001e40000100a00 */
[----:B0-----:R-:W2:Y:S01]  /*2c900*/  LDL.LU.64 R10, [R1+0x1798] ;  /* 0x00179800010a7983 */ /* 0x001ea20000300a00 */
[----:B------:R-:W3:Y:S02]  /*2c910*/  LDL.LU.64 R8, [R1+0x1790] ;  /* 0x0017900001087983 */ /* 0x000ee40000300a00 */
[----:B---3--:R-:W-:Y:S11]  /*2c920*/  HMMA.16816.F32.BF16 R24, R12, R8, R24 ;  /* 0x000000080c18723c */ /* 0x008ff60000041818 */
[----:B------:R-:W-:Y:S11]  /*2c930*/  @!UPT UIADD3 URZ, URZ, URZ, URZ ;  /* 0x0000003f3f3ff290 */ /* 0x000ff6000fffe03f */
[----:B------:R-:W-:Y:S01]  /*2c940*/  @!UPT UIADD3 URZ, URZ, URZ, URZ ;  /* 0x0000003f3f3ff290 */ /* 0x000fe2000fffe03f */
[----:B------:R-:W-:Y:S01]  /*2c950*/  STL.64 [R1+0x1f0], R24 ;  /* 0x0001f01801007387 */ /* 0x000fe20000100a00 */
[----:B------:R0:W-:Y:S03]  /*2c960*/  STL.64 [R1+0x1f8], R26 ;  /* 0x0001f81a01007387 */ /* 0x0001e60000100a00 */
[----:B0-----:R-:W3:Y:S01]  /*2c970*/  LDL.LU.64 R26, [R1+0x1788] ;  /* 0x00178800011a7983 */ /* 0x001ee20000300a00 */
[----:B------:R-:W3:Y:S02]  /*2c980*/  LDL.LU.64 R24, [R1+0x1780] ;  /* 0x0017800001187983 */ /* 0x000ee40000300a00 */
[----:B------:R0:W-:Y:S02]  /*2c990*/  STL.64 [R1+0x16f0], R8 ;  /* 0x0016f00801007387 */ /* 0x0001e40000100a00 */
[----:B0-----:R-:W4:Y:S01]  /*2c9a0*/  LDL.LU R8, [R1+0x100] ;  /* 0x0001000001087983 */ /* 0x001f220000300800 */
[----:B------:R-:W4:Y:S02]  /*2c9b0*/  LDL.LU R9, [R1+0x104] ;  /* 0x0001040001097983 */ /* 0x000f240000300800 */
[----:B--2---:R3:W-:Y:S02]  /*2c9c0*/  STL.64 [R1+0x1710], R10 ;  /* 0x0017100a01007387 */ /* 0x0047e40000100a00 */
[----:B---3--:R-:W-:-:S02]  /*2c9d0*/  IMAD.MOV.U32 R10, RZ, RZ, R24 ;  /* 0x000000ffff0a7224 */ /* 0x008fc400078e0018 */
[----:B------:R-:W-:Y:S01]  /*2c9e0*/  IMAD.MOV.U32 R11, RZ, RZ, R25 ;  /* 0x000000ffff0b7224 */ /* 0x000fe200078e0019 */
[----:B----4-:R0:W-:Y:S04]  /*2c9f0*/  STL.64 [R1+0x1708], R8 ;  /* 0x0017080801007387 */ /* 0x0101e80000100a00 */
[----:B0-----:R-:W2:Y:S01]  /*2ca00*/  LDL.LU R8, [R1+0x110] ;  /* 0x0001100001087983 */ /* 0x001ea20000300800 */
[----:B------:R-:W2:Y:S02]  /*2ca10*/  LDL.LU R9, [R1+0x114] ;  /* 0x0001140001097983 */ /* 0x000ea40000300800 */
[----:B------:R-:W3:Y:S02]  /*2ca20*/  LDL.LU R24, [R1+0x177c] ;  /* 0x00177c0001187983 */ /* 0x000ee40000300800 */
[----:B------:R-:W3:Y:S01]  /*2ca30*/  LDL.LU R25, [R1+0x1778] ;  /* 0x0017780001197983 */ /* 0x000ee20000300800 */
[----:B------:R-:W-:Y:S04]  /*2ca40*/  STL.64 [R1+0x1728], R10 ;  /* 0x0017280a01007387 */ /* 0x000fe80000100a00 */
[----:B--2---:R0:W-:Y:S01]  /*2ca50*/  STL.64 [R1+0x1720], R8 ;  /* 0x0017200801007387 */ /* 0x0041e20000100a00 */
[----:B---3--:R-:W-:Y:S03]  /*2ca60*/  HMMA.16816.F32.BF16 R12, R12, R24, R4 ;  /* 0x000000180c0c723c */ /* 0x008fe60000041804 */
[----:B0-----:R-:W2:Y:S01]  /*2ca70*/  LDL.LU R8, [R1+0x120] ;  /* 0x0001200001087983 */ /* 0x001ea20000300800 */
[----:B------:R-:W2:Y:S02]  /*2ca80*/  LDL.LU R9, [R1+0x124] ;  /* 0x0001240001097983 */ /* 0x000ea40000300800 */
[----:B------:R-:W2:Y:S02]  /*2ca90*/  LDL.LU R10, [R1+0x128] ;  /* 0x00012800010a7983 */ /* 0x000ea40000300800 */
[----:B------:R-:W2:Y:S01]  /*2caa0*/  LDL.LU R11, [R1+0x12c] ;  /* 0x00012c00010b7983 */ /* 0x000ea20000300800 */
[----:B------:R-:W3:Y:S01]  /*2cab0*/  LDL.LU.64 R6, [R1+0x1770] ;  /* 0x0017700001067983 */ /* 0x000ee20000300a00 */
[----:B------:R-:W3:Y:S02]  /*2cac0*/  LDL.LU.64 R4, [R1+0x1768] ;  /* 0x0017680001047983 */ /* 0x000ee40000300a00 */
[----:B------:R-:W-:-:S11]  /*2cad0*/  IMAD.MOV.U32 R3, RZ, RZ, R21 ;  /* 0x000000ffff037224 */ /* 0x000fd600078e0015 */
[----:B------:R0:W-:Y:S01]  /*2cae0*/  STL.64 [R1+0x1e0], R12 ;  /* 0x0001e00c01007387 */ /* 0x0001e20000100a00 */
[----:B------:R1:W-:Y:S03]  /*2caf0*/  STL.64 [R1+0x1e8], R14 ;  /* 0x0001e80e01007387 */ /* 0x0003e60000100a00 */
[----:B0-----:R-:W4:Y:S01]  /*2cb00*/  LDL.LU.64 R12, [R1+0x10] ;  /* 0x00001000010c7983 */ /* 0x001f220000300a00 */
[----:B-1----:R-:W-:Y:S01]  /*2cb10*/  IMAD.MOV.U32 R14, RZ, RZ, R20 ;  /* 0x000000ffff0e7224 */ /* 0x002fe200078e0014 */
[C---:B---3--:R-:W-:Y:S11]  /*2cb20*/  HMMA.16816.F32.BF16 R16, R4.reuse, R20, R16 ;  /* 0x000000140410723c */ /* 0x048ff60000041810 */
[----:B------:R-:W-:Y:S11]  /*2cb30*/  @!UPT UIADD3 URZ, URZ, URZ, URZ ;  /* 0x0000003f3f3ff290 */ /* 0x000ff6000fffe03f */
[----:B------:R-:W-:Y:S01]  /*2cb40*/  @!UPT UIADD3 URZ, URZ, URZ, URZ ;  /* 0x0000003f3f3ff290 */ /* 0x000fe2000fffe03f */
        /* <DEDUP_REMOVED lines=9> */
[----:B------:R0:W-:Y:S01]  /*2cbe0*/  STL.64 [R1+0x1c0], R16 ;  /* 0x0001c01001007387 */ /* 0x0001e20000100a00 */
[----:B------:R-:W-:Y:S03]  /*2cbf0*/  STL.64 [R1+0x1c8], R18 ;  /* 0x0001c81201007387 */ /* 0x000fe60000100a00 */
[----:B0-----:R-:W3:Y:S01]  /*2cc00*/  LDL.LU.64 R16, [R1+0x1748] ;  /* 0x0017480001107983 */ /* 0x001ee20000300a00 */
[----:B------:R-:W3:Y:S02]  /*2cc10*/  LDL.LU.64 R22, [R1+0x1740] ;  /* 0x0017400001167983 */ /* 0x000ee40000300a00 */
[----:B------:R-:W3:Y:S02]  /*2cc20*/  LDL.LU.64 R20, [R1+0x1738] ;  /* 0x0017380001147983 */ /* 0x000ee40000300a00 */
[C---:B---3--:R-:W-:Y:S11]  /*2cc30*/  HMMA.16816.F32.BF16 R20, R4.reuse, R16, R20 ;  /* 0x000000100414723c */ /* 0x048ff60000041814 */
[----:B------:R-:W-:Y:S11]  /*2cc40*/  @!UPT UIADD3 URZ, URZ, URZ, URZ ;  /* 0x0000003f3f3ff290 */ /* 0x000ff6000fffe03f */
[----:B------:R-:W-:Y:S01]  /*2cc50*/  @!UPT UIADD3 URZ, URZ, URZ, URZ ;  /* 0x0000003f3f3ff290 */ /* 0x000fe2000fffe03f */
[----:B------:R0:W-:Y:S01]  /*2cc60*/  STL.64 [R1+0x1b0], R20 ;  /* 0x0001b01401007387 */ /* 0x0001e20000100a00 */
[----:B------:R-:W-:Y:S02]  /*2cc70*/  STL.64 [R1+0x1b8], R22 ;  /* 0x0001b81601007387 */ /* 0x000fe40000100a00 */
[----:B0-----:R-:W-:Y:S02]  /*2cc80*/  IMAD.MOV.U32 R21, RZ, RZ, R16 ;  /* 0x000000ffff157224 */ /* 0x001fe400078e0010 */
[----:B------:R-:W-:Y:S02]  /*2cc90*/  IMAD.MOV.U32 R20, RZ, RZ, R17 ;  /* 0x000000ffff147224 */ /* 0x000fe400078e0011 */
[----:B------:R-:W2:Y:S02]  /*2cca0*/  LDL.LU.64 R16, [R1+0x1730] ;  /* 0x0017300001107983 */ /* 0x000ea40000300a00 */
[C---:B--2---:R-:W-:Y:S02]  /*2ccb0*/  HMMA.16816.F32.BF16 R16, R4.reuse, R16, R8 ;  /* 0x000000100410723c */ /* 0x044fe40000041808 */
[----:B------:R-:W2:Y:S01]  /*2ccc0*/  LDL.LU.64 R10, [R1+0x1728] ;  /* 0x00172800010a7983 */ /* 0x000ea20000300a00 */
[----:B------:R-:W2:Y:S11]  /*2ccd0*/  LDL.LU.64 R8, [R1+0x1720] ;  /* 0x0017200001087983 */ /* 0x000eb60000300a00 */
[----:B------:R-:W-:Y:S09]  /*2cce0*/  @!UPT UIADD3 URZ, URZ, URZ, URZ ;  /* 0x0000003f3f3ff290 */ /* 0x000ff2000fffe03f */
[----:B------:R0:W-:Y:S01]  /*2ccf0*/  STL.64 [R1+0x1a0], R16 ;  /* 0x0001a01001007387 */ /* 0x0001e20000100a00 */
[----:B------:R-:W-:Y:S03]  /*2cd00*/  STL.64 [R1+0x1a8], R18 ;  /* 0x0001a81201007387 */ /* 0x000fe60000100a00 */
[----:B0-----:R-:W2:Y:S02]  /*2cd10*/  LDL.LU.64 R16, [R1+0x1718] ;  /* 0x0017180001107983 */ /* 0x001ea40000300a00 */
[----:B--2---:R-:W-:Y:S11]  /*2cd20*/  HMMA.16816.F32.BF16 R8, R4, R16, R8 ;  /* 0x000000100408723c */ /* 0x004ff60000041808 */
[----:B------:R-:W-:Y:S11]  /*2cd30*/  @!UPT UIADD3 URZ, URZ, URZ, URZ ;  /* 0x0000003f3f3ff290 */ /* 0x000ff6000fffe03f */
[----:B------:R-:W-:Y:S01]  /*2cd40*/  @!UPT UIADD3 URZ, URZ, URZ, URZ ;  /* 0x0000003f3f3ff290 */ /* 0x000fe2000fffe03f */
[----:B------:R-:W-:Y:S01]  /*2cd50*/  STL.64 [R1+0x190], R8 ;  /* 0x0001900801007387 */ /* 0x000fe20000100a00 */
[----:B------:R0:W-:Y:S03]  /*2cd60*/  STL.64 [R1+0x198], R10 ;  /* 0x0001980a01007387 */ /* 0x0001e60000100a00 */
[----:B0-----:R-:W4:Y:S01]  /*2cd70*/  LDL.LU.64 R10, [R1+0x1710] ;  /* 0x00171000010a7983 */ /* 0x001f220000300a00 */
[----:B------:R-:W4:Y:S02]  /*2cd80*/  LDL.LU.64 R8, [R1+0x1708] ;  /* 0x0017080001087983 */ /* 0x000f240000300a00 */
[----:B------:R0:W-:Y:S02]  /*2cd90*/  STL.64 [R1+0x1678], R16 ;  /* 0x0016781001007387 */ /* 0x0001e40000100a00 */
[----:B0-----:R-:W2:Y:S01]  /*2cda0*/  LDL.LU R16, [R1+0x2d0] ;  /* 0x0002d00001107983 */ /* 0x001ea20000300800 */
[----:B------:R-:W2:Y:S02]  /*2cdb0*/  LDL.LU R17, [R1+0x2d4] ;  /* 0x0002d40001117983 */ /* 0x000ea40000300800 */
[----:B------:R-:W3:Y:S02]  /*2cdc0*/  LDL.LU R18, [R1+0x2d8] ;  /* 0x0002d80001127983 */ /* 0x000ee40000300800 */
[----:B------:R-:W3:Y:S02]  /*2cdd0*/  LDL.LU R19, [R1+0x2dc] ;  /* 0x0002dc0001137983 */ /* 0x000ee40000300800 */
[----:B------:R-:W-:-:S02]  /*2cde0*/  IMAD.MOV.U32 R22, RZ, RZ, R26 ;  /* 0x000000ffff167224 */ /* 0x000fc400078e001a */
[----:B------:R-:W-:Y:S01]  /*2cdf0*/  IMAD.MOV.U32 R23, RZ, RZ, R27 ;  /* 0x000000ffff177224 */ /* 0x000fe200078e001b */
[----:B----4-:R-:W-:Y:S01]  /*2ce00*/  HMMA.16816.F32.BF16 R8, R4, R12, R8 ;  /* 0x0000000c0408723c */ /* 0x010fe20000041808 */
[----:B---3--:R-:W-:Y:S01]  /*2ce10*/  STL.64 [R1+0x1688], R18 ;  /* 0x0016881201007387 */ /* 0x008fe20000100a00 */
[----:B--2---:R0:W-:Y:S02]  /*2ce20*/  STL.64 [R1+0x1680], R16 ;  /* 0x0016801001007387 */ /* 0x0041e40000100a00 */
[----:B0-----:R-:W-:Y:S02]  /*2ce30*/  IMAD.MOV.U32 R16, RZ, RZ, R21 ;  /* 0x000000ffff107224 */ /* 0x001fe400078e0015 */
[----:B------:R-:W-:Y:S02]  /*2ce40*/  IMAD.MOV.U32 R17, RZ, RZ, R20 ;  /* 0x000000ffff117224 */ /* 0x000fe400078e0014 */
[----:B------:R-:W-:Y:S01]  /*2ce50*/  IMAD.MOV.U32 R21, RZ, RZ, R29 ;  /* 0x000000ffff157224 */ /* 0x000fe200078e001d */
[----:B------:R-:W2:Y:S01]  /*2ce60*/  LDL.LU R20, [R1+0xe0] ;  /* 0x0000e00001147983 */ /* 0x000ea20000300800 */
[----:B------:R-:W3:Y:S02]  /*2ce70*/  LDL.LU R29, [R1+0x1700] ;  /* 0x00170000011d7983 */ /* 0x000ee40000300800 */
[----:B------:R-:W4:Y:S02]  /*2ce80*/  LDL.LU R26, [R1+0x16fc] ;  /* 0x0016fc00011a7983 */ /* 0x000f240000300800 */
[----:B------:R-:W2:Y:S01]  /*2ce90*/  LDL.LU R27, [R1+0x16f8] ;  /* 0x0016f800011b7983 */ /* 0x000ea20000300800 */
[----:B------:R0:W-:Y:S02]  /*2cea0*/  STL.64 [R1+0x16a0], R16 ;  /* 0x0016a01001007387 */ /* 0x0001e40000100a00 */
[----:B0-----:R-:W-:-:S02]  /*2ceb0*/  IMAD.MOV.U32 R16, RZ, RZ, R28 ;  /* 0x000000ffff107224 */ /* 0x001fc400078e001c */
[----:B------:R-:W-:-:S05]  /*2cec0*/  IMAD.MOV.U32 R17, RZ, RZ, R15 ;  /* 0x000000ffff117224 */ /* 0x000fca00078e000f */
[----:B------:R-:W-:Y:S01]  /*2ced0*/  STL.64 [R1+0x16b8], R16 ;  /* 0x0016b81001007387 */ /* 0x000fe20000100a00 */
[----:B------:R0:W-:Y:S02]  /*2cee0*/  STL.64 [R1+0x180], R8 ;  /* 0x0001800801007387 */ /* 0x0001e40000100a00 */
[----:B------:R-:W-:Y:S01]  /*2cef0*/  STL.64 [R1+0x188], R10 ;  /* 0x0001880a01007387 */ /* 0x000fe20000100a00 */
[----:B0-----:R-:W2:Y:S01]  /*2cf00*/  LDL.LU.64 R8, [R1+0x16f0] ;  /* 0x0016f00001087983 */ /* 0x001ea20000300a00 */
[----:B------:R0:W-:Y:S02]  /*2cf10*/  STL.64 [R1+0x1670], R12 ;  /* 0x0016700c01007387 */ /* 0x0001e40000100a00 */
[----:B------:R-:W-:Y:S01]  /*2cf20*/  IMAD.MOV.U32 R16, RZ, RZ, R14 ;  /* 0x000000ffff107224 */ /* 0x000fe200078e000e */
        /* <DEDUP_REMOVED lines=10> */
[C---:B------:R-:W-:Y:S01]  /*2cfd0*/  HMMA.16816.F32.BF16 R8, R4.reuse, R8, R20 ;  /* 0x000000080408723c */ /* 0x040fe20000041814 */
        /* <DEDUP_REMOVED lines=12> */
[----:B------:R-:W2:Y:S01]  /*2d0a0*/  LDL.LU.64 R22, [R1+0x16e8] ;  /* 0x0016e80001167983 */ /* 0x000ea20000300a00 */
[----:B------:R-:W2:Y:S02]  /*2d0b0*/  LDL.LU.64 R20, [R1+0x16e0] ;  /* 0x0016e00001147983 */ /* 0x000ea40000300a00 */
[----:B------:R-:W-:Y:S02]  /*2d0c0*/  STL.64 [R1+0x170], R8 ;  /* 0x0001700801007387 */ /* 0x000fe40000100a00 */
[----:B------:R0:W-:Y:S02]  /*2d0d0*/  STL.64 [R1+0x178], R10 ;  /* 0x0001780a01007387 */ /* 0x0001e40000100a00 */
[----:B0-----:R-:W3:Y:S01]  /*2d0e0*/  LDL.LU.64 R10, [R1+0x16d8] ;  /* 0x0016d800010a7983 */ /* 0x001ee20000300a00 */
[----:B------:R-:W3:Y:S02]  /*2d0f0*/  LDL.LU.64 R8, [R1+0x16d0] ;  /* 0x0016d00001087983 */ /* 0x000ee40000300a00 */
[----:B------:R-:W-:Y:S01]  /*2d100*/  IMAD.MOV.U32 R17, RZ, RZ, R3 ;  /* 0x000000ffff117224 */ /* 0x000fe200078e0003 */
[----:B--2---:R-:W-:Y:S01]  /*2d110*/  HMMA.16816.F32.BF16 R4, R4, R24, R20 ;  /* 0x000000180404723c */ /* 0x004fe20000041814 */
[----:B------:R-:W2:Y:S07]  /*2d120*/  LDL.LU.64 R20, [R1+0x30] ;  /* 0x0000300001147983 */ /* 0x000eae0000300a00 */
[C---:B---3--:R-:W-:Y:S11]  /*2d130*/  HMMA.16816.F32.BF16 R16, R8.reuse, R16, R12 ;  /* 0x000000100810723c */ /* 0x048ff6000004180c */
[----:B------:R-:W-:Y:S04]  /*2d140*/  @!UPT UIADD3 URZ, URZ, URZ, URZ ;  /* 0x0000003f3f3ff290 */ /* 0x000fe8000fffe03f */
[----:B------:R0:W-:Y:S01]  /*2d150*/  STL.64 [R1+0x160], R4 ;  /* 0x0001600401007387 */ /* 0x0001e20000100a00 */
[----:B------:R-:W-:Y:S03]  /*2d160*/  STL.64 [R1+0x168], R6 ;  /* 0x0001680601007387 */ /* 0x000fe60000100a00 */
[----:B0-----:R-:W3:Y:S01]  /*2d170*/  LDL.LU R4, [R1+0x350] ;  /* 0x0003500001047983 */ /* 0x001ee20000300800 */
[----:B------:R-:W3:Y:S02]  /*2d180*/  LDL.LU R5, [R1+0x354] ;  /* 0x0003540001057983 */ /* 0x000ee40000300800 */
[----:B------:R0:W-:Y:S02]  /*2d190*/  STL.64 [R1+0x1668], R24 ;  /* 0x0016681801007387 */ /* 0x0001e40000100a00 */
[----:B0-----:R-:W3:Y:S01]  /*2d1a0*/  LDL.LU.64 R24, [R1] ;  /* 0x0000000001187983 */ /* 0x001ee20000300a00 */
[----:B------:R-:W2:Y:S02]  /*2d1b0*/  LDL.LU.64 R14, [R1+0x16c8] ;  /* 0x0016c800010e7983 */ /* 0x000ea40000300a00 */
[----:B------:R-:W2:Y:S02]  /*2d1c0*/  LDL.LU.64 R12, [R1+0x16c0] ;  /* 0x0016c000010c7983 */ /* 0x000ea40000300a00 */
[----:B------:R0:W-:Y:S01]  /*2d1d0*/  STL.64 [R1+0x150], R16 ;  /* 0x0001501001007387 */ /* 0x0001e20000100a00 */
[----:B------:R2:W-:Y:S04]  /*2d1e0*/  STL.64 [R1+0x158], R18 ;  /* 0x0001581201007387 */ /* 0x0005e80000100a00 */
        /* <DEDUP_REMOVED lines=20> */
[----:B------:R1:W-:Y:S03]  /*2d330*/  STL.64 [R1+0x128], R18 ;  /* 0x0001281201007387 */ /* 0x0003e60000100a00 */
[----:B0-----:R-:W1:Y:S01]  /*2d340*/  LDL.LU.64 R16, [R1+0x1678] ;  /* 0x0016780001107983 */ /* 0x001e620000300a00 */
[----:B------:R-:W-:Y:S02]  /*2d350*/  IMAD.MOV.U32 R3, RZ, RZ, R20 ;  /* 0x000000ffff037224 */ /* 0x000fe400078e0014 */
[----:B------:R-:W-:Y:S02]  /*2d360*/  IMAD.MOV.U32 R28, RZ, RZ, R21 ;  /* 0x000000ffff1c7224 */ /* 0x000fe400078e0015 */
[----:B------:R-:W-:Y:S02]  /*2d370*/  IMAD.MOV.U32 R6, RZ, RZ, R27 ;  /* 0x000000ffff067224 */ /* 0x000fe400078e001b */
[----:B----4-:R-:W-:Y:S01]  /*2d380*/  IMAD.MOV.U32 R7, RZ, RZ, R26 ;  /* 0x000000ffff077224 */ /* 0x010fe200078e001a */
[----:B------:R-:W-:Y:S04]  /*2d390*/  LDSM.16.MT88.4 R20, [R0+0x6080] ;  /* 0x006080000014783b */ /* 0x000fe80000004200 */
[----:B------:R-:W-:Y:S01]  /*2d3a0*/  STL [R1+0x1660], R3 ;  /* 0x0016600301007387 */ /* 0x000fe20000100800 */
[----:B------:R-:W-:Y:S01]  /*2d3b0*/  STL [R1+0x165c], R28 ;  /* 0x00165c1c01007387 */ /* 0x000fe20000100800 */
[C---:B-1----:R-:W-:Y:S02]  /*2d3c0*/  HMMA.16816.F32.BF16 R16, R8.reuse, R16, R12 ;  /* 0x000000100810723c */ /* 0x042fe4000004180c */
[----:B------:R-:W2:Y:S11]  /*2d3d0*/  LDL.LU.64 R12, [R1+0x1670] ;  /* 0x00167000010c7983 */ /* 0x000eb60000300a00 */
[----:B------:R-:W-:Y:S10]  /*2d3e0*/  @!UPT UIADD3 URZ, URZ, URZ, URZ ;  /* 0x0000003f3f3ff290 */ /* 0x000ff4000fffe03f */
[----:B------:R-:W-:Y:S01]  /*2d3f0*/  STL.64 [R1+0x110], R16 ;  /* 0x0001101001007387 */ /* 0x000fe20000100a00 */
[----:B------:R-:W-:Y:S02]  /*2d400*/  STL.64 [R1+0x118], R18 ;  /* 0x0001181201007387 */ /* 0x000fe40000100a00 */
[----:B------:R-:W0:Y:S02]  /*2d410*/  LDSM.16.MT88.4 R16, [R29+0x7000] ;  /* 0x007000001d10783b */ /* 0x000e240000004200 */
[----:B0-----:R-:W-:Y:S02]  /*2d420*/  STL.64 [R1+0x15b8], R18 ;  /* 0x0015b81201007387 */ /* 0x001fe40000100a00 */
[----:B------:R0:W-:Y:S02]  /*2d430*/  STL.64 [R1+0x15b0], R16 ;  /* 0x0015b01001007387 */ /* 0x0001e40000100a00 */
[----:B0-----:R-:W2:Y:S01]  /*2d440*/  LDL.LU R16, [R1+0x330] ;  /* 0x0003300001107983 */ /* 0x001ea20000300800 */
[----:B------:R-:W2:Y:S02]  /*2d450*/  LDL.LU R17, [R1+0x334] ;  /* 0x0003340001117983 */ /* 0x000ea40000300800 */
[----:B------:R-:W2:Y:S02]  /*2d460*/  LDL.LU R18, [R1+0x338] ;  /* 0x0003380001127983 */ /* 0x000ea40000300800 */
[----:B------:R-:W2:Y:S01]  /*2d470*/  LDL.LU R19, [R1+0x33c] ;  /* 0x00033c0001137983 */ /* 0x000ea20000300800 */
[----:B---3--:R-:W-:Y:S01]  /*2d480*/  HMMA.16816.F32.BF16 R4, R8, R24, R4 ;  /* 0x000000180804723c */ /* 0x008fe20000041804 */
[----:B------:R-:W-:-:S02]  /*2d490*/  IMAD.MOV.U32 R3, RZ, RZ, R24 ;  /* 0x000000ffff037224 */ /* 0x000fc400078e0018 */
[----:B------:R-:W-:Y:S11]  /*2d4a0*/  IMAD.MOV.U32 R28, RZ, RZ, R25 ;  /* 0x000000ffff1c7224 */ /* 0x000ff600078e0019 */
[----:B------:R-:W-:Y:S10]  /*2d4b0*/  @!UPT UIADD3 URZ, URZ, URZ, URZ ;  /* 0x0000003f3f3ff290 */ /* 0x000ff4000fffe03f */
[----:B------:R-:W-:Y:S02]  /*2d4c0*/  IMAD.MOV.U32 R26, RZ, RZ, R5 ;  /* 0x000000ffff1a7224 */ /* 0x000fe400078e0005 */
[----:B------:R-:W-:Y:S01]  /*2d4d0*/  IMAD.MOV.U32 R27, RZ, RZ, R6 ;  /* 0x000000ffff1b7224 */ /* 0x000fe200078e0006 */
[----:B--2---:R-:W-:Y:S11]  /*2d4e0*/  HMMA.16816.F32.BF16 R16, R8, R12, R16 ;  /* 0x0000000c0810723c */ /* 0x004ff60000041810 */
[----:B------:R-:W-:Y:S11]  /*2d4f0*/  @!UPT UIADD3 URZ, URZ, URZ, URZ ;  /* 0x0000003f3f3ff290 */ /* 0x000ff6000fffe03f */
[----:B------:R-:W-:Y:S01]  /*2d500*/  @!UPT UIADD3 URZ, URZ, URZ, URZ ;  /* 0x0000003f3f3ff290 */ /* 0x000fe2000fffe03f */
[----:B------:R0:W-:Y:S02]  /*2d510*/  STL.64 [R1+0x100], R16 ;  /* 0x0001001001007387 */ /* 0x0001e40000100a00 */
[----:B0-----:R-:W-:Y:S02]  /*2d520*/  IMAD.MOV.U32 R17, RZ, RZ, R12 ;  /* 0x000000ffff117224 */ /* 0x001fe400078e000c */
[----:B------:R-:W-:Y:S02]  /*2d530*/  IMAD.MOV.U32 R16, RZ, RZ, R13 ;  /* 0x000000ffff107224 */ /* 0x000fe400078e000d */
[----:B------:R0:W1:Y:S04]  /*2d540*/  LDSM.16.MT88.4 R12, [R29+0x7080] ;  /* 0x007080001d0c783b */ /* 0x0000680000004200 */
[----:B------:R-:W-:Y:S01]  /*2d550*/  STL.64 [R1+0x108], R18 ;  /* 0x0001081201007387 */ /* 0x000fe20000100a00 */
[----:B0-----:R-:W-:-:S03]  /*2d560*/  IMAD.MOV.U32 R29, RZ, RZ, R7 ;  /* 0x000000ffff1d7224 */ /* 0x001fc600078e0007 */
[----:B-1----:R-:W-:Y:S01]  /*2d570*/  STL.64 [R1+0x1558], R14 ;  /* 0x0015580e01007387 */ /* 0x002fe20000100a00 */
[----:B------:R0:W-:Y:S03]  /*2d580*/  STL.64 [R1+0x1550], R12 ;  /* 0x0015500c01007387 */ /* 0x0001e60000100a00 */
[----:B0-----:R-:W2:Y:S01]  /*2d590*/  LDL.LU.64 R12, [R1+0x60] ;  /* 0x00006000010c7983 */ /* 0x001ea20000300a00 */
[----:B------:R-:W3:Y:S02]  /*2d5a0*/  LDL.64 R14, [R1+0x68] ;  /* 0x00006800010e7983 */ /* 0x000ee40000100a00 */
[----:B------:R-:W4:Y:S02]  /*2d5b0*/  LDL.LU.64 R24, [R1+0x1668] ;  /* 0x0016680001187983 */ /* 0x000f240000300a00 */
[----:B------:R-:W-:Y:S02]  /*2d5c0*/  STL [R1+0xf0], R4 ;  /* 0x0000f00401007387 */ /* 0x000fe40000100800 */
[----:B------:R-:W0:Y:S04]  /*2d5d0*/  LDSM.16.MT88.4 R4, [R0+0x7000] ;  /* 0x007000000004783b */ /* 0x000e280000004200 */
[----:B0-----:R-:W-:Y:S01]  /*2d5e0*/  STL.64 [R1+0x14b8], R6 ;  /* 0x0014b80601007387 */ /* 0x001fe20000100a00 */
[----:B------:R0:W-:Y:S03]  /*2d5f0*/  STL.64 [R1+0x14b0], R4 ;  /* 0x0014b00401007387 */ /* 0x0001e60000100a00 */
[----:B0-----:R-:W2:Y:S01]  /*2d600*/  LDL.LU R4, [R1+0x340] ;  /* 0x0003400001047983 */ /* 0x001ea20000300800 */
[----:B------:R-:W2:Y:S02]  /*2d610*/  LDL.LU R5, [R1+0x344] ;  /* 0x0003440001057983 */ /* 0x000ea40000300800 */
[----:B------:R-:W2:Y:S02]  /*2d620*/  LDL.LU R6, [R1+0x348] ;  /* 0x0003480001067983 */ /* 0x000ea40000300800 */
[----:B------:R-:W2:Y:S01]  /*2d630*/  LDL.LU R7, [R1+0x34c] ;  /* 0x00034c0001077983 */ /* 0x000ea20000300800 */
[----:B------:R-:W-:Y:S04]  /*2d640*/  STL.64 [R1+0x15c8], R26 ;  /* 0x0015c81a01007387 */ /* 0x000fe80000100a00 */
[----:B----4-:R0:W-:Y:S01]  /*2d650*/  STL.64 [R1+0x15c0], R24 ;  /* 0x0015c01801007387 */ /* 0x0101e20000100a00 */
[----:B--2---:R-:W-:Y:S03]  /*2d660*/  HMMA.16816.F32.BF16 R4, R8, R24, R4 ;  /* 0x000000180804723c */ /* 0x004fe60000041804 */
[----:B0-----:R-:W2:Y:S01]  /*2d670*/  LDL.LU R24, [R1+0x270] ;  /* 0x0002700001187983 */ /* 0x001ea20000300800 */
[----:B------:R-:W2:Y:S02]  /*2d680*/  LDL.LU R25, [R1+0x274] ;  /* 0x0002740001197983 */ /* 0x000ea40000300800 */
[----:B------:R-:W4:Y:S02]  /*2d690*/  LDL.LU R26, [R1+0x278] ;  /* 0x00027800011a7983 */ /* 0x000f240000300800 */
[----:B------:R-:W4:Y:S01]  /*2d6a0*/  LDL.LU R27, [R1+0x27c] ;  /* 0x00027c00011b7983 */ /* 0x000f220000300800 */
[----:B------:R-:W0:Y:S04]  /*2d6b0*/  LDSM.16.MT88.4 R8, [R0+0x7080] ;  /* 0x007080000008783b */ /* 0x000e280000004200 */
[----:B----4-:R-:W-:Y:S01]  /*2d6c0*/  STL.64 [R1+0x15d8], R26 ;  /* 0x0015d81a01007387 */ /* 0x010fe20000100a00 */
[----:B--2---:R1:W-:Y:S02]  /*2d6d0*/  STL.64 [R1+0x15d0], R24 ;  /* 0x0015d01801007387 */ /* 0x0043e40000100a00 */
[----:B-1----:R-:W-:-:S02]  /*2d6e0*/  IMAD.MOV.U32 R24, RZ, RZ, R17 ;  /* 0x000000ffff187224 */ /* 0x002fc400078e0011 */
[----:B------:R-:W-:-:S05]  /*2d6f0*/  IMAD.MOV.U32 R25, RZ, RZ, R16 ;  /* 0x000000ffff197224 */ /* 0x000fca00078e0010 */
[----:B------:R1:W-:Y:S04]  /*2d700*/  STL.64 [R1+0x15f0], R24 ;  /* 0x0015f01801007387 */ /* 0x0003e80000100a00 */
[----:B-1----:R-:W2:Y:S01]  /*2d710*/  LDL.LU R24, [R1+0x20] ;  /* 0x0000200001187983 */ /* 0x002ea20000300800 */
[----:B------:R-:W2:Y:S03]  /*2d720*/  LDL.LU R25, [R1+0x24] ;  /* 0x0000240001197983 */ /* 0x000ea60000300800 */
[----:B--2---:R1:W-:Y:S04]  /*2d730*/  STL.64 [R1+0x1608], R24 ;  /* 0x0016081801007387 */ /* 0x0043e80000100a00 */
[----:B-1----:R-:W2:Y:S01]  /*2d740*/  LDL.LU R24, [R1+0x2a0] ;  /* 0x0002a00001187983 */ /* 0x002ea20000300800 */
[----:B------:R-:W2:Y:S02]  /*2d750*/  LDL.LU R25, [R1+0x2a4] ;  /* 0x0002a40001197983 */ /* 0x000ea40000300800 */
[----:B------:R-:W4:Y:S02]  /*2d760*/  LDL.LU R26, [R1+0x2a8] ;  /* 0x0002a800011a7983 */ /* 0x000f240000300800 */
[----:B------:R-:W4:Y:S02]  /*2d770*/  LDL.LU R27, [R1+0x2ac] ;  /* 0x0002ac00011b7983 */ /* 0x000f240000300800 */
[----:B----4-:R-:W-:Y:S01]  /*2d780*/  STL.64 [R1+0x1618], R26 ;  /* 0x0016181a01007387 */ /* 0x010fe20000100a00 */
[----:B--2---:R1:W-:Y:S03]  /*2d790*/  STL.64 [R1+0x1610], R24 ;  /* 0x0016101801007387 */ /* 0x0043e60000100a00 */
[----:B-1----:R-:W2:Y:S01]  /*2d7a0*/  LDL.LU R24, [R1+0x40] ;  /* 0x0000400001187983 */ /* 0x002ea20000300800 */
[----:B------:R-:W2:Y:S03]  /*2d7b0*/  LDL.LU R25, [R1+0x44] ;  /* 0x0000440001197983 */ /* 0x000ea60000300800 */
[----:B--2---:R1:W-:Y:S01]  /*2d7c0*/  STL.64 [R1+0x1630], R24 ;  /* 0x0016301801007387 */ /* 0x0043e20000100a00 */
[----:B------:R-:W2:Y:S02]  /*2d7d0*/  LDL.LU R16, [R1+0x260] ;  /* 0x0002600001107983 */ /* 0x000ea40000300800 */
[----:B------:R-:W2:Y:S02]  /*2d7e0*/  LDL.LU R17, [R1+0x264] ;  /* 0x0002640001117983 */ /* 0x000ea40000300800 */
[----:B------:R-:W4:Y:S01]  /*2d7f0*/  LDL.LU R18, [R1+0x268] ;  /* 0x0002680001127983 */ /* 0x000f220000300800 */
[----:B------:R-:W4:Y:S04]  /*2d800*/  LDL.LU R19, [R1+0x26c] ;  /* 0x00026c0001137983 */ /* 0x000f280000300800 */
[----:B-1----:R-:W2:Y:S01]  /*2d810*/  LDL.LU R24, [R1+0x50] ;  /* 0x0000500001187983 */ /* 0x002ea20000300800 */
[----:B------:R-:W2:Y:S03]  /*2d820*/  LDL.LU R25, [R1+0x54] ;  /* 0x0000540001197983 */ /* 0x000ea60000300800 */
[----:B--2---:R-:W-:Y:S01]  /*2d830*/  STL.64 [R1+0x1648], R24 ;  /* 0x0016481801007387 */ /* 0x004fe20000100a00 */
[----:B----4-:R-:W-:Y:S02]  /*2d840*/  STL.64 [R1+0x15e8], R18 ;  /* 0x0015e81201007387 */ /* 0x010fe40000100a00 */
[----:B------:R1:W-:Y:S02]  /*2d850*/  STL.64 [R1+0x15e0], R16 ;  /* 0x0015e01001007387 */ /* 0x0003e40000100a00 */
[----:B-1----:R-:W2:Y:S01]  /*2d860*/  LDL.LU R16, [R1+0x280] ;  /* 0x0002800001107983 */ /* 0x002ea20000300800 */
[----:B------:R-:W2:Y:S02]  /*2d870*/  LDL.LU R17, [R1+0x284] ;  /* 0x0002840001117983 */ /* 0x000ea40000300800 */
[----:B------:R-:W4:Y:S02]  /*2d880*/  LDL.LU R18, [R1+0x288] ;  /* 0x0002880001127983 */ /* 0x000f240000300800 */
[----:B------:R-:W4:Y:S01]  /*2d890*/  LDL.LU R19, [R1+0x28c] ;  /* 0x00028c0001137983 */ /* 0x000f220000300800 */
[----:B------:R-:W2:Y:S01]  /*2d8a0*/  LDL.LU R24, [R1+0x310] ;  /* 0x0003100001187983 */ /* 0x000ea20000300800 */
[----:B------:R-:W3:Y:S02]  /*2d8b0*/  LDL.LU R25, [R1+0x314] ;  /* 0x0003140001197983 */ /* 0x000ee40000300800 */
[----:B------:R-:W3:Y:S02]  /*2d8c0*/  LDL.LU R26, [R1+0x318] ;  /* 0x00031800011a7983 */ /* 0x000ee40000300800 */
[----:B------:R-:W3:Y:S01]  /*2d8d0*/  LDL.LU R27, [R1+0x31c] ;  /* 0x00031c00011b7983 */ /* 0x000ee20000300800 */
[----:B----4-:R-:W-:Y:S01]  /*2d8e0*/  STL.64 [R1+0x1600], R18 ;  /* 0x0016001201007387 */ /* 0x010fe20000100a00 */
[----:B--2---:R1:W-:Y:S03]  /*2d8f0*/  STL.64 [R1+0x15f8], R16 ;  /* 0x0015f81001007387 */ /* 0x0043e60000100a00 */
[----:B-1----:R-:W2:Y:S01]  /*2d900*/  LDL.LU R16, [R1+0x290] ;  /* 0x0002900001107983 */ /* 0x002ea20000300800 */
[----:B------:R-:W2:Y:S02]  /*2d910*/  LDL.LU R17, [R1+0x294] ;  /* 0x0002940001117983 */ /* 0x000ea40000300800 */
[----:B------:R-:W4:Y:S02]  /*2d920*/  LDL.LU R18, [R1+0x298] ;  /* 0x0002980001127983 */ /* 0x000f240000300800 */
[----:B------:R-:W4:Y:S02]  /*2d930*/  LDL.LU R19, [R1+0x29c] ;  /* 0x00029c0001137983 */ /* 0x000f240000300800 */
[----:B----4-:R-:W-:Y:S01]  /*2d940*/  STL.64 [R1+0x1628], R18 ;  /* 0x0016281201007387 */ /* 0x010fe20000100a00 */
[----:B--2---:R1:W-:Y:S03]  /*2d950*/  STL.64 [R1+0x1620], R16 ;  /* 0x0016201001007387 */ /* 0x0043e60000100a00 */
[----:B-1----:R-:W2:Y:S01]  /*2d960*/  LDL.LU R16, [R1+0x2b0] ;  /* 0x0002b00001107983 */ /* 0x002ea20000300800 */
[----:B------:R-:W2:Y:S02]  /*2d970*/  LDL.LU R17, [R1+0x2b4] ;  /* 0x0002b40001117983 */ /* 0x000ea40000300800 */
[----:B------:R-:W4:Y:S02]  /*2d980*/  LDL.LU R18, [R1+0x2b8] ;  /* 0x0002b80001127983 */ /* 0x000f240000300800 */
[----:B------:R-:W4:Y:S01]  /*2d990*/  LDL.LU R19, [R1+0x2bc] ;  /* 0x0002bc0001137983 */ /* 0x000f220000300800 */
[----:B---3--:R-:W-:Y:S01]  /*2d9a0*/  HMMA.16816.F32.BF16 R24, R20, R12, R24 ;  /* 0x0000000c1418723c */ /* 0x008fe20000041818 */
[----:B----4-:R-:W-:Y:S01]  /*2d9b0*/  STL.64 [R1+0x1640], R18 ;  /* 0x0016401201007387 */ /* 0x010fe20000100a00 */
[----:B--2---:R1:W-:Y:S03]  /*2d9c0*/  STL.64 [R1+0x1638], R16 ;  /* 0x0016381001007387 */ /* 0x0043e60000100a00 */
[----:B-1----:R-:W2:Y:S01]  /*2d9d0*/  LDL.LU R16, [R1+0x2c0] ;  /* 0x0002c00001107983 */ /* 0x002ea20000300800 */
[----:B------:R-:W2:Y:S02]  /*2d9e0*/  LDL.LU R17, [R1+0x2c4] ;  /* 0x0002c40001117983 */ /* 0x000ea40000300800 */
[----:B------:R-:W2:Y:S02]  /*2d9f0*/  LDL.LU R18, [R1+0x2c8] ;  /* 0x0002c80001127983 */ /* 0x000ea40000300800 */
[----:B------:R-:W2:Y:S01]  /*2da00*/  LDL.LU R19, [R1+0x2cc] ;  /* 0x0002cc0001137983 */ /* 0x000ea20000300800 */
[----:B------:R-:W-:Y:S01]  /*2da10*/  STL.64 [R1+0x14c8], R6 ;  /* 0x0014c80601007387 */ /* 0x000fe20000100a00 */
[----:B------:R1:W-:Y:S02]  /*2da20*/  STL.64 [R1+0x14c0], R4 ;  /* 0x0014c00401007387 */ /* 0x0003e40000100a00 */
[----:B-1----:R-:W-:-:S02]  /*2da30*/  IMAD.MOV.U32 R4, RZ, RZ, R3 ;  /* 0x000000ffff047224 */ /* 0x002fc400078e0003 */
[----:B------:R-:W-:Y:S01]  /*2da40*/  IMAD.MOV.U32 R5, RZ, RZ, R28 ;  /* 0x000000ffff057224 */ /* 0x000fe200078e001c */
[----:B------:R-:W3:Y:S01]  /*2da50*/  LDL.LU R3, [R1+0x1660] ;  /* 0x0016600001037983 */ /* 0x000ee20000300800 */
[----:B------:R-:W4:Y:S02]  /*2da60*/  LDL.LU R28, [R1+0x165c] ;  /* 0x00165c00011c7983 */ /* 0x000f240000300800 */
[----:B------:R-:W2:Y:S02]  /*2da70*/  LDL R6, [R1+0x8] ;  /* 0x0000080001067983 */ /* 0x000ea40000100800 */
[----:B------:R-:W2:Y:S01]  /*2da80*/  LDL R7, [R1+0xc] ;  /* 0x00000c0001077983 */ /* 0x000ea20000100800 */
[----:B------:R-:W2:Y:S01]  /*2da90*/  LDL.LU R0, [R1+0x1658] ;  /* 0x0016580001007983 */ /* 0x000ea20000300800 */
[----:B0-----:R-:W-:Y:S02]  /*2daa0*/  STL.64 [R1+0x1448], R10 ;  /* 0x0014480a01007387 */ /* 0x001fe40000100a00 */
[----:B------:R3:W-:Y:S02]  /*2dab0*/  STL.64 [R1+0x1440], R8 ;  /* 0x0014400801007387 */ /* 0x0007e40000100a00 */
[----:B---3--:R-:W-:-:S02]  /*2dac0*/  IMAD.MOV.U32 R8, RZ, RZ, R3 ;  /* 0x000000ffff087224 */ /* 0x008fc400078e0003 */
[----:B----4-:R-:W-:Y:S01]  /*2dad0*/  IMAD.MOV.U32 R9, RZ, RZ, R28 ;  /* 0x000000ffff097224 */ /* 0x010fe200078e001c */
[----:B------:R-:W3:Y:S01]  /*2dae0*/  LDL.LU R3, [R1+0x1654] ;  /* 0x0016540001037983 */ /* 0x000ee20000300800 */
[----:B------:R-:W4:Y:S02]  /*2daf0*/  LDL.LU R28, [R1+0x1650] ;  /* 0x00165000011c7983 */ /* 0x000f240000300800 */
[----:B------:R-:W2:Y:S02]  /*2db00*/  LDL R10, [R1+0x38] ;  /* 0x00003800010a7983 */ /* 0x000ea40000100800 */
[----:B------:R-:W2:Y:S01]  /*2db10*/  LDL R11, [R1+0x3c] ;  /* 0x00003c00010b7983 */ /* 0x000ea20000100800 */
        /* <DEDUP_REMOVED lines=24> */
[----:B------:R-:W-:Y:S02]  /*2dca0*/  STL.64 [R1+0x1588], R10 ;  /* 0x0015880a01007387 */ /* 0x000fe40000100a00 */
[----:B------:R-:W2:Y:S01]  /*2dcb0*/  LDL.LU R8, [R1+0x250] ;  /* 0x0002500001087983 */ /* 0x000ea20000300800 */
[----:B-1----:R-:W-:Y:S01]  /*2dcc0*/  HMMA.16816.F32.BF16 R24, R20, R24, R16 ;  /* 0x000000181418723c */ /* 0x002fe20000041810 */
[----:B------:R-:W2:Y:S01]  /*2dcd0*/  LDL.LU.64 R18, [R1+0x1600] ;  /* 0x0016000001127983 */ /* 0x000ea20000300a00 */
[----:B------:R-:W2:Y:S11]  /*2dce0*/  LDL.LU.64 R16, [R1+0x15f8] ;  /* 0x0015f80001107983 */ /* 0x000eb60000300a00 */
[----:B------:R-:W-:Y:S10]  /*2dcf0*/  @!UPT UIADD3 URZ, URZ, URZ, URZ ;  /* 0x0000003f3f3ff290 */ /* 0x000ff4000fffe03f */
[----:B------:R0:W-:Y:S04]  /*2dd00*/  STL.64 [R1+0x90], R24 ;  /* 0x0000901801007387 */ /* 0x0001e80000100a00 */
[----:B0-----:R-:W2:Y:S01]  /*2dd10*/  LDL.LU.64 R24, [R1+0x15f0] ;  /* 0x0015f00001187983 */ /* 0x001ea20000300a00 */
[----:B---3--:R-:W-:Y:S02]  /*2dd20*/  IMAD.MOV.U32 R10, RZ, RZ, R3 ;  /* 0x000000ffff0a7224 */ /* 0x008fe400078e0003 */
[----:B------:R-:W-:Y:S02]  /*2dd30*/  IMAD.MOV.U32 R11, RZ, RZ, R0 ;  /* 0x000000ffff0b7224 */ /* 0x000fe400078e0000 */
[----:B------:R-:W-:Y:S02]  /*2dd40*/  IMAD.MOV.U32 R0, RZ, RZ, R26 ;  /* 0x000000ffff007224 */ /* 0x000fe400078e001a */
[----:B------:R-:W-:-:S05]  /*2dd50*/  IMAD.MOV.U32 R3, RZ, RZ, R27 ;  /* 0x000000ffff037224 */ /* 0x000fca00078e001b */
[----:B------:R-:W-:Y:S01]  /*2dd60*/  STL [R1+0x1484], R3 ;  /* 0x0014840301007387 */ /* 0x000fe20000100800 */
[----:B------:R-:W-:Y:S01]  /*2dd70*/  STL [R1+0x1480], R0 ;  /* 0x0014800001007387 */ /* 0x000fe20000100800 */
        /* <DEDUP_REMOVED lines=12> */
[----:B------:R0:W-:Y:S03]  /*2de40*/  STL.64 [R1+0x78], R26 ;  /* 0x0000781a01007387 */ /* 0x0001e60000100a00 */
[----:B0-----:R-:W3:Y:S01]  /*2de50*/  LDL.LU.64 R26, [R1+0x15c8] ;  /* 0x0015c800011a7983 */ /* 0x001ee20000300a00 */
[----:B------:R-:W2:Y:S02]  /*2de60*/  LDL.LU.64 R24, [R1+0x15c0] ;  /* 0x0015c00001187983 */ /* 0x000ea40000300a00 */
[----:B----4-:R-:W-:Y:S01]  /*2de70*/  IMAD.MOV.U32 R9, RZ, RZ, R28 ;  /* 0x000000ffff097224 */ /* 0x010fe200078e001c */
[----:B--2---:R-:W-:Y:S01]  /*2de80*/  HMMA.16816.F32.BF16 R20, R20, R24, R16 ;  /* 0x000000181414723c */ /* 0x004fe20000041810 */
[----:B------:R-:W2:Y:S01]  /*2de90*/  LDL.LU.64 R18, [R1+0x15b8] ;  /* 0x0015b80001127983 */ /* 0x000ea20000300a00 */
[----:B------:R-:W2:Y:S02]  /*2dea0*/  LDL.LU.64 R16, [R1+0x15b0] ;  /* 0x0015b00001107983 */ /* 0x000ea40000300a00 */
[----:B------:R-:W-:-:S02]  /*2deb0*/  IMAD.MOV.U32 R3, RZ, RZ, R14 ;  /* 0x000000ffff037224 */ /* 0x000fc400078e000e */
[----:B------:R-:W-:Y:S11]  /*2dec0*/  IMAD.MOV.U32 R0, RZ, RZ, R15 ;  /* 0x000000ffff007224 */ /* 0x000ff600078e000f */
[----:B------:R-:W-:Y:S06]  /*2ded0*/  @!UPT UIADD3 URZ, URZ, URZ, URZ ;  /* 0x0000003f3f3ff290 */ /* 0x000fec000fffe03f */
[----:B------:R-:W-:Y:S01]  /*2dee0*/  STL.64 [R1+0x13b8], R22 ;  /* 0x0013b81601007387 */ /* 0x000fe20000100a00 */
[----:B------:R-:W-:Y:S01]  /*2def0*/  STL.64 [R1+0x13b0], R20 ;  /* 0x0013b01401007387 */ /* 0x000fe20000100a00 */
[C---:B--2---:R-:W-:Y:S11]  /*2df00*/  HMMA.16816.F32.BF16 R8, R16.reuse, R14, R8 ;  /* 0x0000000e1008723c */ /* 0x044ff60000041808 */
[----:B------:R-:W-:Y:S11]  /*2df10*/  @!UPT UIADD3 URZ, URZ, URZ, URZ ;  /* 0x0000003f3f3ff290 */ /* 0x000ff6000fffe03f */
[----:B------:R-:W-:Y:S01]  /*2df20*/  @!UPT UIADD3 URZ, URZ, URZ, URZ ;  /* 0x0000003f3f3ff290 */ /* 0x000fe2000fffe03f */
[----:B------:R0:W-:Y:S01]  /*2df30*/  STL.64 [R1+0x300], R8 ;  /* 0x0003000801007387 */ /* 0x0001e20000100a00 */
[----:B------:R1:W-:Y:S02]  /*2df40*/  STL.64 [R1+0x308], R10 ;  /* 0x0003080a01007387 */ /* 0x0003e40000100a00 */
[----:B------:R-:W2:Y:S02]  /*2df50*/  LDL.LU R12, [R1+0x200] ;  /* 0x00020000010c7983 */ /* 0x000ea40000300800 */
[----:B------:R-:W2:Y:S01]  /*2df60*/  LDL.LU R13, [R1+0x204] ;  /* 0x00020400010d7983 */ /* 0x000ea20000300800 */
[----:B------:R-:W4:Y:S01]  /*2df70*/  LDL.LU R14, [R1+0x208] ;  /* 0x00020800010e7983 */ /* 0x000f220000300800 */
[----:B------:R-:W-:Y:S02]  /*2df80*/  IMAD.MOV.U32 R24, RZ, RZ, R8 ;  /* 0x000000ffff187224 */ /* 0x000fe400078e0008 */
[----:B------:R-:W4:Y:S02]  /*2df90*/  LDL.LU R15, [R1+0x20c] ;  /* 0x00020c00010f7983 */ /* 0x000f240000300800 */
[----:B------:R-:W-:Y:S01]  /*2dfa0*/  IMAD.MOV.U32 R28, RZ, RZ, R9 ;  /* 0x000000ffff1c7224 */ /* 0x000fe200078e0009 */
[----:B0-----:R-:W2:Y:S01]  /*2dfb0*/  LDL.LU R8, [R1+0x230] ;  /* 0x0002300001087983 */ /* 0x001ea20000300800 */
[----:B------:R-:W2:Y:S02]  /*2dfc0*/  LDL.LU R9, [R1+0x234] ;  /* 0x0002340001097983 */ /* 0x000ea40000300800 */
[----:B-1----:R-:W2:Y:S02]  /*2dfd0*/  LDL.LU R10, [R1+0x238] ;  /* 0x00023800010a7983 */ /* 0x002ea40000300800 */
[----:B------:R-:W2:Y:S02]  /*2dfe0*/  LDL.LU R11, [R1+0x23c] ;  /* 0x00023c00010b7983 */ /* 0x000ea40000300800 */
[----:B--2---:R-:W-:Y:S01]  /*2dff0*/  STL.64 [R1+0x1598], R10 ;  /* 0x0015980a01007387 */ /* 0x004fe20000100a00 */
[----:B------:R0:W-:Y:S03]  /*2e000*/  STL.64 [R1+0x1590], R8 ;  /* 0x0015900801007387 */ /* 0x0001e60000100a00 */
[----:B0-----:R-:W2:Y:S01]  /*2e010*/  LDL.LU R8, [R1+0x240] ;  /* 0x0002400001087983 */ /* 0x001ea20000300800 */
[----:B------:R-:W2:Y:S02]  /*2e020*/  LDL.LU R9, [R1+0x244] ;  /* 0x0002440001097983 */ /* 0x000ea40000300800 */
[----:B------:R-:W2:Y:S02]  /*2e030*/  LDL.LU R10, [R1+0x248] ;  /* 0x00024800010a7983 */ /* 0x000ea40000300800 */
[----:B------:R-:W2:Y:S01]  /*2e040*/  LDL.LU R11, [R1+0x24c] ;  /* 0x00024c00010b7983 */ /* 0x000ea20000300800 */
[----:B----4-:R-:W-:Y:S01]  /*2e050*/  STL.64 [R1+0x1570], R14 ;  /* 0x0015700e01007387 */ /* 0x010fe20000100a00 */
[----:B------:R0:W-:Y:S03]  /*2e060*/  STL.64 [R1+0x1568], R12 ;  /* 0x0015680c01007387 */ /* 0x0001e60000100a00 */
[----:B0-----:R-:W4:Y:S01]  /*2e070*/  LDL.LU R12, [R1+0x220] ;  /* 0x00022000010c7983 */ /* 0x001f220000300800 */
[----:B------:R-:W4:Y:S02]  /*2e080*/  LDL.LU R13, [R1+0x224] ;  /* 0x00022400010d7983 */ /* 0x000f240000300800 */
[----:B------:R-:W2:Y:S02]  /*2e090*/  LDL.LU R14, [R1+0x228] ;  /* 0x00022800010e7983 */ /* 0x000ea40000300800 */
[----:B------:R-:W2:Y:S02]  /*2e0a0*/  LDL.LU R15, [R1+0x22c] ;  /* 0x00022c00010f7983 */ /* 0x000ea40000300800 */
[----:B--2---:R0:W-:Y:S01]  /*2e0b0*/  STL.64 [R1+0x1580], R14 ;  /* 0x0015800e01007387 */ /* 0x0041e20000100a00 */
[----:B----4-:R-:W-:Y:S03]  /*2e0c0*/  STL.64 [R1+0x1578], R12 ;  /* 0x0015780c01007387 */ /* 0x010fe60000100a00 */
[----:B0-----:R-:W2:Y:S04]  /*2e0d0*/  LDL.64 R14, [R1+0x48] ;  /* 0x00004800010e7983 */ /* 0x001ea80000100a00 */
[----:B--2---:R0:W-:Y:S04]  /*2e0e0*/  STL.64 [R1+0x15a0], R14 ;  /* 0x0015a00e01007387 */ /* 0x0041e80000100a00 */
[----:B0-----:R-:W2:Y:S01]  /*2e0f0*/  LDL.64 R14, [R1+0x58] ;  /* 0x00005800010e7983 */ /* 0x001ea20000100a00 */
[----:B------:R-:W4:Y:S02]  /*2e100*/  LDL.LU R20, [R1+0x1d0] ;  /* 0x0001d00001147983 */ /* 0x000f240000300800 */
[----:B------:R-:W4:Y:S02]  /*2e110*/  LDL.LU R21, [R1+0x1d4] ;  /* 0x0001d40001157983 */ /* 0x000f240000300800 */
[----:B------:R-:W2:Y:S01]  /*2e120*/  LDL.LU R22, [R1+0x1d8] ;  /* 0x0001d80001167983 */ /* 0x000ea20000300800 */
[----:B------:R-:W2:Y:S04]  /*2e130*/  LDL.LU R23, [R1+0x1dc] ;  /* 0x0001dc0001177983 */ /* 0x000ea80000300800 */
[----:B--2---:R-:W-:Y:S01]  /*2e140*/  STL.64 [R1+0x14d8], R22 ;  /* 0x0014d81601007387 */ /* 0x004fe20000100a00 */
[----:B----4-:R0:W-:Y:S03]  /*2e150*/  STL.64 [R1+0x14d0], R20 ;  /* 0x0014d01401007387 */ /* 0x0101e60000100a00 */
[----:B0-----:R-:W2:Y:S01]  /*2e160*/  LDL.LU R20, [R1+0xf0] ;  /* 0x0000f00001147983 */ /* 0x001ea20000300800 */
[----:B------:R-:W-:Y:S01]  /*2e170*/  HMMA.16816.F32.BF16 R8, R16, R14, R8 ;  /* 0x0000000e1008723c */ /* 0x000fe20000041808 */
[----:B---3--:R-:W-:-:S02]  /*2e180*/  IMAD.MOV.U32 R22, RZ, RZ, R27 ;  /* 0x000000ffff167224 */ /* 0x008fc400078e001b */
[----:B------:R-:W-:Y:S02]  /*2e190*/  IMAD.MOV.U32 R23, RZ, RZ, R29 ;  /* 0x000000ffff177224 */ /* 0x000fe400078e001d */
[----:B------:R-:W-:Y:S02]  /*2e1a0*/  IMAD.MOV.U32 R21, RZ, RZ, R26 ;  /* 0x000000ffff157224 */ /* 0x000fe400078e001a */
[----:B------:R-:W3:Y:S01]  /*2e1b0*/  LDL.LU R26, [R1+0x15ac] ;  /* 0x0015ac00011a7983 */ /* 0x000ee20000300800 */
[----:B------:R-:W3:Y:S02]  /*2e1c0*/  LDL.LU R27, [R1+0x15a8] ;  /* 0x0015a800011b7983 */ /* 0x000ee40000300800 */
[----:B------:R0:W-:Y:S02]  /*2e1d0*/  STL.64 [R1+0x14e8], R22 ;  /* 0x0014e81601007387 */ /* 0x0001e40000100a00 */
[----:B------:R-:W-:Y:S02]  /*2e1e0*/  IMAD.MOV.U32 R5, RZ, RZ, R14 ;  /* 0x000000ffff057224 */ /* 0x000fe400078e000e */
[----:B------:R-:W-:-:S10]  /*2e1f0*/  IMAD.MOV.U32 R4, RZ, RZ, R15 ;  /* 0x000000ffff047224 */ /* 0x000fd400078e000f */
[----:B------:R-:W-:Y:S02]  /*2e200*/  IMAD.MOV.U32 R29, RZ, RZ, R9 ;  /* 0x000000ffff1d7224 */ /* 0x000fe400078e0009 */
[----:B------:R-:W-:Y:S01]  /*2e210*/  IMAD.MOV.U32 R25, RZ, RZ, R8 ;  /* 0x000000ffff197224 */ /* 0x000fe200078e0008 */
[----:B--2---:R-:W-:Y:S01]  /*2e220*/  STL.64 [R1+0x14e0], R20 ;  /* 0x0014e01401007387 */ /* 0x004fe20000100a00 */
[----:B0-----:R-:W2:Y:S02]  /*2e230*/  LDL.LU.64 R22, [R1+0x18] ;  /* 0x0000180001167983 */ /* 0x001ea40000300a00 */
[----:B------:R-:W-:Y:S02]  /*2e240*/  STL [R1+0x12e0], R24 ;  /* 0x0012e01801007387 */ /* 0x000fe40000100800 */
[----:B------:R-:W-:Y:S01]  /*2e250*/  STL [R1+0x12dc], R28 ;  /* 0x0012dc1c01007387 */ /* 0x000fe20000100800 */
[----:B------:R-:W4:Y:S01]  /*2e260*/  LDL.LU.64 R14, [R1+0x15a0] ;  /* 0x0015a000010e7983 */ /* 0x000f220000300a00 */
[----:B------:R-:W-:Y:S02]  /*2e270*/  STL.64 [R1+0x2f0], R8 ;  /* 0x0002f00801007387 */ /* 0x000fe40000100a00 */
[----:B------:R0:W-:Y:S02]  /*2e280*/  STL.64 [R1+0x2f8], R10 ;  /* 0x0002f80a01007387 */ /* 0x0001e40000100a00 */
[----:B0-----:R-:W4:Y:S01]  /*2e290*/  LDL.LU.64 R10, [R1+0x1598] ;  /* 0x00159800010a7983 */ /* 0x001f220000300a00 */
[----:B------:R-:W4:Y:S02]  /*2e2a0*/  LDL.LU.64 R8, [R1+0x1590] ;  /* 0x0015900001087983 */ /* 0x000f240000300a00 */
[----:B------:R-:W-:Y:S02]  /*2e2b0*/  STL [R1+0x12e8], R25 ;  /* 0x0012e81901007387 */ /* 0x000fe40000100800 */
[----:B---3--:R0:W-:Y:S02]  /*2e2c0*/  STL.64 [R1+0x1560], R26 ;  /* 0x0015601a01007387 */ /* 0x0081e40000100a00 */
[----:B0-----:R-:W3:Y:S04]  /*2e2d0*/  LDL R26, [R1+0x28] ;  /* 0x00002800011a7983 */ /* 0x001ee80000100800 */
[----:B------:R-:W3:Y:S01]  /*2e2e0*/  LDL R27, [R1+0x2c] ;  /* 0x00002c00011b7983 */ /* 0x000ee20000100800 */
[----:B------:R-:W-:Y:S01]  /*2e2f0*/  STL [R1+0x12e4], R29 ;  /* 0x0012e41d01007387 */ /* 0x000fe20000100800 */
        /* <DEDUP_REMOVED lines=8> */
[----:B------:R-:W4:Y:S02]  /*2e380*/  LDL.LU.64 R14, [R1+0x1580] ;  /* 0x00158000010e7983 */ /* 0x000f240000300a00 */
[----:B------:R-:W4:Y:S02]  /*2e390*/  LDL.LU.64 R12, [R1+0x1578] ;  /* 0x00157800010c7983 */ /* 0x000f240000300a00 */
[----:B----4-:R-:W-:Y:S11]  /*2e3a0*/  HMMA.16816.F32.BF16 R12, R16, R10, R12 ;  /* 0x0000000a100c723c */ /* 0x010ff6000004180c */
        /* <DEDUP_REMOVED lines=11> */
[----:B------:R-:W-:-:S05]  /*2e460*/  IMAD.MOV.U32 R11, RZ, RZ, R4 ;  /* 0x000000ffff0b7224 */ /* 0x000fca00078e0004 */
[----:B------:R0:W-:Y:S01]  /*2e470*/  STL.64 [R1+0x1538], R10 ;  /* 0x0015380a01007387 */ /* 0x0001e20000100a00 */
[----:B------:R-:W3:Y:S02]  /*2e480*/  LDL.LU R8, [R1+0x210] ;  /* 0x0002100001087983 */ /* 0x000ee40000300800 */
[----:B------:R-:W3:Y:S01]  /*2e490*/  LDL.LU R9, [R1+0x214] ;  /* 0x0002140001097983 */ /* 0x000ee20000300800 */
[----:B0-----:R-:W3:Y:S01]  /*2e4a0*/  LDL.LU R10, [R1+0x218] ;  /* 0x00021800010a7983 */ /* 0x001ee20000300800 */
[----:B------:R-:W3:Y:S02]  /*2e4b0*/  LDL.LU R11, [R1+0x21c] ;  /* 0x00021c00010b7983 */ /* 0x000ee40000300800 */
[C---:B---3--:R-:W-:Y:S08]  /*2e4c0*/  HMMA.16816.F32.BF16 R24, R16.reuse, R26, R8 ;  /* 0x0000001a1018723c */ /* 0x048ff00000041808 */
[C---:B--2---:R-:W-:Y:S11]  /*2e4d0*/  HMMA.16816.F32.BF16 R8, R16.reuse, R22, R12 ;  /* 0x000000161008723c */ /* 0x044ff6000004180c */
[----:B------:R-:W-:Y:S04]  /*2e4e0*/  @!UPT UIADD3 URZ, URZ, URZ, URZ ;  /* 0x0000003f3f3ff290 */ /* 0x000fe8000fffe03f */
[----:B------:R0:W-:Y:S01]  /*2e4f0*/  STL.64 [R1+0x2a0], R24 ;  /* 0x0002a01801007387 */ /* 0x0001e20000100a00 */
[----:B------:R1:W-:Y:S03]  /*2e500*/  STL.64 [R1+0x2a8], R26 ;  /* 0x0002a81a01007387 */ /* 0x0003e60000100a00 */
[----:B0-----:R-:W2:Y:S04]  /*2e510*/  LDL.LU R24, [R1+0x1f0] ;  /* 0x0001f00001187983 */ /* 0x001ea80000300800 */
[----:B------:R-:W-:Y:S02]  /*2e520*/  STL.64 [R1+0x290], R8 ;  /* 0x0002900801007387 */ /* 0x000fe40000100a00 */
[----:B------:R-:W-:Y:S02]  /*2e530*/  STL.64 [R1+0x298], R10 ;  /* 0x0002980a01007387 */ /* 0x000fe40000100a00 */
[----:B------:R-:W2:Y:S01]  /*2e540*/  LDL.LU R25, [R1+0x1f4] ;  /* 0x0001f40001197983 */ /* 0x000ea20000300800 */
[----:B-1----:R-:W2:Y:S01]  /*2e550*/  LDL.LU R26, [R1+0x1f8] ;  /* 0x0001f800011a7983 */ /* 0x002ea20000300800 */
[----:B------:R-:W2:Y:S02]  /*2e560*/  LDL.LU R27, [R1+0x1fc] ;  /* 0x0001fc00011b7983 */ /* 0x000ea40000300800 */
[----:B------:R-:W3:Y:S02]  /*2e570*/  LDL.LU R12, [R1+0x1e0] ;  /* 0x0001e000010c7983 */ /* 0x000ee40000300800 */
[----:B------:R-:W3:Y:S01]  /*2e580*/  LDL.LU R13, [R1+0x1e4] ;  /* 0x0001e400010d7983 */ /* 0x000ee20000300800 */
[----:B------:R-:W3:Y:S01]  /*2e590*/  LDL.LU R14, [R1+0x1e8] ;  /* 0x0001e800010e7983 */ /* 0x000ee20000300800 */
[----:B------:R-:W3:Y:S02]  /*2e5a0*/  LDL.LU R15, [R1+0x1ec] ;  /* 0x0001ec00010f7983 */ /* 0x000ee40000300800 */
[----:B------:R0:W-:Y:S02]  /*2e5b0*/  STL.64 [R1+0x14f0], R22 ;  /* 0x0014f01601007387 */ /* 0x0001e40000100a00 */
[----:B0-----:R-:W4:Y:S04]  /*2e5c0*/  LDL.LU.64 R22, [R1+0x28] ;  /* 0x0000280001167983 */ /* 0x001f280000300a00 */
[----:B----4-:R0:W-:Y:S01]  /*2e5d0*/  STL.64 [R1+0x1500], R22 ;  /* 0x0015001601007387 */ /* 0x0101e20000100a00 */
[----:B------:R-:W4:Y:S02]  /*2e5e0*/  LDL.LU R20, [R1+0x120] ;  /* 0x0001200001147983 */ /* 0x000f240000300800 */
[----:B------:R-:W4:Y:S01]  /*2e5f0*/  LDL.LU R21, [R1+0x124] ;  /* 0x0001240001157983 */ /* 0x000f220000300800 */
[----:B0-----:R-:W2:Y:S01]  /*2e600*/  LDL.LU R22, [R1+0x128] ;  /* 0x0001280001167983 */ /* 0x001ea20000300800 */
[----:B------:R-:W2:Y:S03]  /*2e610*/  LDL.LU R23, [R1+0x12c] ;  /* 0x00012c0001177983 */ /* 0x000ea60000300800 */
[----:B--2---:R-:W-:Y:S01]  /*2e620*/  STL.64 [R1+0x1518], R22 ;  /* 0x0015181601007387 */ /* 0x004fe20000100a00 */
[----:B----4-:R0:W-:Y:S03]  /*2e630*/  STL.64 [R1+0x1510], R20 ;  /* 0x0015101401007387 */ /* 0x0101e60000100a00 */
[----:B0-----:R-:W2:Y:S01]  /*2e640*/  LDL.LU R20, [R1+0x130] ;  /* 0x0001300001147983 */ /* 0x001ea20000300800 */
[----:B------:R-:W2:Y:S02]  /*2e650*/  LDL.LU R21, [R1+0x134] ;  /* 0x0001340001157983 */ /* 0x000ea40000300800 */
[----:B------:R-:W4:Y:S02]  /*2e660*/  LDL.LU R22, [R1+0x138] ;  /* 0x0001380001167983 */ /* 0x000f240000300800 */
[----:B------:R-:W4:Y:S01]  /*2e670*/  LDL.LU R23, [R1+0x13c] ;  /* 0x00013c0001177983 */ /* 0x000f220000300800 */
[C---:B------:R-:W-:Y:S01]  /*2e680*/  HMMA.16816.F32.BF16 R24, R16.reuse, R6, R24 ;  /* 0x000000061018723c */ /* 0x040fe20000041818 */
[----:B----4-:R-:W-:Y:S01]  /*2e690*/  STL.64 [R1+0x1530], R22 ;  /* 0x0015301601007387 */ /* 0x010fe20000100a00 */
[----:B--2---:R0:W-:Y:S03]  /*2e6a0*/  STL.64 [R1+0x1528], R20 ;  /* 0x0015281401007387 */ /* 0x0041e60000100a00 */
[----:B0-----:R-:W2:Y:S01]  /*2e6b0*/  LDL.LU R20, [R1+0x140] ;  /* 0x0001400001147983 */ /* 0x001ea20000300800 */
[----:B------:R-:W2:Y:S02]  /*2e6c0*/  LDL.LU R21, [R1+0x144] ;  /* 0x0001440001157983 */ /* 0x000ea40000300800 */
[----:B------:R-:W4:Y:S02]  /*2e6d0*/  LDL.LU R22, [R1+0x148] ;  /* 0x0001480001167983 */ /* 0x000f240000300800 */
[----:B------:R-:W4:Y:S02]  /*2e6e0*/  LDL.LU R23, [R1+0x14c] ;  /* 0x00014c0001177983 */ /* 0x000f240000300800 */
[----:B----4-:R-:W-:Y:S01]  /*2e6f0*/  STL.64 [R1+0x1548], R22 ;  /* 0x0015481601007387 */ /* 0x010fe20000100a00 */
[----:B--2---:R0:W-:Y:S03]  /*2e700*/  STL.64 [R1+0x1540], R20 ;  /* 0x0015401401007387 */ /* 0x0041e60000100a00 */
[----:B0-----:R-:W2:Y:S01]  /*2e710*/  LDL.LU R20, [R1+0x150] ;  /* 0x0001500001147983 */ /* 0x001ea20000300800 */
[----:B------:R-:W2:Y:S02]  /*2e720*/  LDL.LU R21, [R1+0x154] ;  /* 0x0001540001157983 */ /* 0x000ea40000300800 */
[----:B------:R-:W2:Y:S02]  /*2e730*/  LDL.LU R22, [R1+0x158] ;  /* 0x0001580001167983 */ /* 0x000ea40000300800 */
[----:B------:R-:W2:Y:S02]  /*2e740*/  LDL.LU R23, [R1+0x15c] ;  /* 0x00015c0001177983 */ /* 0x000ea40000300800 */
[----:B------:R-:W-:Y:S01]  /*2e750*/  STL.64 [R1+0x2c0], R24 ;  /* 0x0002c01801007387 */ /* 0x000fe20000100a00 */
[----:B------:R0:W-:Y:S03]  /*2e760*/  STL.64 [R1+0x2c8], R26 ;  /* 0x0002c81a01007387 */ /* 0x0001e60000100a00 */
[----:B0-----:R-:W3:Y:S01]  /*2e770*/  LDL.LU.64 R26, [R1+0x1560] ;  /* 0x00156000011a7983 */ /* 0x001ee20000300a00 */
[----:B------:R0:W-:Y:S02]  /*2e780*/  STL.64 [R1+0x14f8], R6 ;  /* 0x0014f80601007387 */ /* 0x0001e40000100a00 */
[----:B------:R-:W4:Y:S02]  /*2e790*/  LDL.LU R4, [R1+0x110] ;  /* 0x0001100001047983 */ /* 0x000f240000300800 */
[----:B------:R-:W4:Y:S01]  /*2e7a0*/  LDL.LU R5, [R1+0x114] ;  /* 0x0001140001057983 */ /* 0x000f220000300800 */
[----:B0-----:R-:W4:Y:S01]  /*2e7b0*/  LDL.LU R6, [R1+0x118] ;  /* 0x0001180001067983 */ /* 0x001f220000300800 */
[----:B------:R-:W4:Y:S01]  /*2e7c0*/  LDL.LU R7, [R1+0x11c] ;  /* 0x00011c0001077983 */ /* 0x000f220000300800 */
[----:B---3--:R-:W-:Y:S02]  /*2e7d0*/  HMMA.16816.F32.BF16 R16, R16, R26, R12 ;  /* 0x0000001a1010723c */ /* 0x008fe4000004180c */
[----:B------:R-:W2:Y:S01]  /*2e7e0*/  LDL.LU.64 R14, [R1+0x1558] ;  /* 0x00155800010e7983 */ /* 0x000ea20000300a00 */
[----:B------:R-:W2:Y:S02]  /*2e7f0*/  LDL.LU.64 R12, [R1+0x1550] ;  /* 0x00155000010c7983 */ /* 0x000ea40000300a00 */
[----:B------:R-:W-:-:S02]  /*2e800*/  IMAD.MOV.U32 R10, RZ, RZ, R3 ;  /* 0x000000ffff0a7224 */ /* 0x000fc400078e0003 */
[----:B------:R-:W-:Y:S11]  /*2e810*/  IMAD.MOV.U32 R11, RZ, RZ, R0 ;  /* 0x000000ffff0b7224 */ /* 0x000ff600078e0000 */
[----:B------:R-:W-:Y:S05]  /*2e820*/  @!UPT UIADD3 URZ, URZ, URZ, URZ ;  /* 0x0000003f3f3ff290 */ /* 0x000fea000fffe03f */
[----:B------:R0:W-:Y:S01]  /*2e830*/  STL.64 [R1+0x2b0], R16 ;  /* 0x0002b01001007387 */ /* 0x0001e20000100a00 */
[----:B------:R1:W-:Y:S03]  /*2e840*/  STL.64 [R1+0x2b8], R18 ;  /* 0x0002b81201007387 */ /* 0x0003e60000100a00 */
        /* <DEDUP_REMOVED lines=26> */
[----:B------:R-:W4:Y:S11]  /*2e9f0*/  LDL.LU.64 R22, [R1+0x1500] ;  /* 0x0015000001167983 */ /* 0x000f360000300a00 */
[----:B------:R-:W-:Y:S10]  /*2ea00*/  @!UPT UIADD3 URZ, URZ, URZ, URZ ;  /* 0x0000003f3f3ff290 */ /* 0x000ff4000fffe03f */
[----:B------:R0:W-:Y:S01]  /*2ea10*/  STL.64 [R1+0x360], R8 ;  /* 0x0003600801007387 */ /* 0x0001e20000100a00 */
[----:B------:R1:W-:Y:S03]  /*2ea20*/  STL.64 [R1+0x368], R10 ;  /* 0x0003680a01007387 */ /* 0x0003e60000100a00 */
[----:B0-----:R-:W2:Y:S01]  /*2ea30*/  LDL.LU R8, [R1+0x1c0] ;  /* 0x0001c00001087983 */ /* 0x001ea20000300800 */
[----:B------:R-:W2:Y:S02]  /*2ea40*/  LDL.LU R9, [R1+0x1c4] ;  /* 0x0001c40001097983 */ /* 0x000ea40000300800 */
[----:B-1----:R-:W2:Y:S02]  /*2ea50*/  LDL.LU R10, [R1+0x1c8] ;  /* 0x0001c800010a7983 */ /* 0x002ea40000300800 */
[----:B------:R-:W2:Y:S01]  /*2ea60*/  LDL.LU R11, [R1+0x1cc] ;  /* 0x0001cc00010b7983 */ /* 0x000ea20000300800 */
[----:B----4-:R-:W-:Y:S01]  /*2ea70*/  HMMA.16816.F32.BF16 R4, R12, R22, R4 ;  /* 0x000000160c04723c */ /* 0x010fe20000041804 */
[----:B------:R-:W-:-:S02]  /*2ea80*/  IMAD.MOV.U32 R3, RZ, RZ, R22 ;  /* 0x000000ffff037224 */ /* 0x000fc400078e0016 */
[----:B------:R-:W-:Y:S11]  /*2ea90*/  IMAD.MOV.U32 R0, RZ, RZ, R23 ;  /* 0x000000ffff007224 */ /* 0x000ff600078e0017 */
[----:B------:R-:W-:Y:S09]  /*2eaa0*/  @!UPT UIADD3 URZ, URZ, URZ, URZ ;  /* 0x0000003f3f3ff290 */ /* 0x000ff2000fffe03f */
[----:B------:R-:W-:Y:S01]  /*2eab0*/  STL.64 [R1+0x350], R4 ;  /* 0x0003500401007387 */ /* 0x000fe20000100a00 */
[----:B------:R0:W-:Y:S03]  /*2eac0*/  STL.64 [R1+0x358], R6 ;  /* 0x0003580601007387 */ /* 0x0001e60000100a00 */
[----:B0-----:R-:W4:Y:S01]  /*2ead0*/  LDL.LU.64 R6, [R1+0x14f8] ;  /* 0x0014f80001067983 */ /* 0x001f220000300a00 */
[----:B------:R-:W3:Y:S02]  /*2eae0*/  LDL.LU.64 R22, [R1+0x14f0] ;  /* 0x0014f00001167983 */ /* 0x000ee40000300a00 */
[C---:B---3--:R-:W-:Y:S11]  /*2eaf0*/  HMMA.16816.F32.BF16 R16, R12.reuse, R22, R16 ;  /* 0x000000160c10723c */ /* 0x048ff60000041810 */
[----:B------:R-:W-:Y:S11]  /*2eb00*/  @!UPT UIADD3 URZ, URZ, URZ, URZ ;  /* 0x0000003f3f3ff290 */ /* 0x000ff6000fffe03f */
[----:B------:R-:W-:Y:S01]  /*2eb10*/  @!UPT UIADD3 URZ, URZ, URZ, URZ ;  /* 0x0000003f3f3ff290 */ /* 0x000fe2000fffe03f */
[----:B------:R0:W-:Y:S01]  /*2eb20*/  STL.64 [R1+0x320], R16 ;  /* 0x0003201001007387 */ /* 0x0001e20000100a00 */
[----:B------:R1:W-:Y:S02]  /*2eb30*/  STL.64 [R1+0x328], R18 ;  /* 0x0003281201007387 */ /* 0x0003e40000100a00 */
[----:B0-----:R-:W-:Y:S02]  /*2eb40*/  IMAD.MOV.U32 R17, RZ, RZ, R23 ;  /* 0x000000ffff117224 */ /* 0x001fe400078e0017 */
[----:B-1----:R-:W-:Y:S02]  /*2eb50*/  IMAD.MOV.U32 R18, RZ, RZ, R22 ;  /* 0x000000ffff127224 */ /* 0x002fe400078e0016 */
[----:B------:R-:W4:Y:S01]  /*2eb60*/  LDL.LU.64 R22, [R1+0x14e8] ;  /* 0x0014e80001167983 */ /* 0x000f220000300a00 */
[----:B------:R-:W4:Y:S02]  /*2eb70*/  LDL.LU.64 R20, [R1+0x14e0] ;  /* 0x0014e00001147983 */ /* 0x000f240000300a00 */
[C---:B----4-:R-:W-:Y:S01]  /*2eb80*/  HMMA.16816.F32.BF16 R4, R12.reuse, R6, R20 ;  /* 0x000000060c04723c */ /* 0x050fe20000041814 */
[----:B------:R-:W3:Y:S01]  /*2eb90*/  LDL.LU.64 R22, [R1+0x14d8] ;  /* 0x0014d80001167983 */ /* 0x000ee20000300a00 */
[----:B------:R-:W3:Y:S11]  /*2eba0*/  LDL.LU.64 R20, [R1+0x14d0] ;  /* 0x0014d00001147983 */ /* 0x000ef60000300a00 */
[----:B------:R-:W-:Y:S10]  /*2ebb0*/  @!UPT UIADD3 URZ, URZ, URZ, URZ ;  /* 0x0000003f3f3ff290 */ /* 0x000ff4000fffe03f */
[----:B------:R-:W-:Y:S01]  /*2ebc0*/  STL.64 [R1+0x310], R4 ;  /* 0x0003100401007387 */ /* 0x000fe20000100a00 */
[----:B------:R0:W-:Y:S03]  /*2ebd0*/  STL.64 [R1+0x318], R6 ;  /* 0x0003180601007387 */ /* 0x0001e60000100a00 */
[----:B0-----:R-:W4:Y:S01]  /*2ebe0*/  LDL.LU.64 R6, [R1+0x14c8] ;  /* 0x0014c80001067983 */ /* 0x001f220000300a00 */
[----:B------:R-:W4:Y:S02]  /*2ebf0*/  LDL.LU.64 R4, [R1+0x14c0] ;  /* 0x0014c00001047983 */ /* 0x000f240000300a00 */
[----:B----4-:R-:W-:Y:S01]  /*2ec00*/  HMMA.16816.F32.BF16 R12, R12, R26, R4 ;  /* 0x0000001a0c0c723c */ /* 0x010fe20000041804 */
[----:B------:R-:W3:Y:S01]  /*2ec10*/  LDL.LU.64 R6, [R1+0x14b8] ;  /* 0x0014b80001067983 */ /* 0x000ee20000300a00 */
[----:B------:R-:W3:Y:S11]  /*2ec20*/  LDL.LU.64 R4, [R1+0x14b0] ;  /* 0x0014b00001047983 */ /* 0x000ef60000300a00 */
[----:B------:R-:W-:Y:S10]  /*2ec30*/  @!UPT UIADD3 URZ, URZ, URZ, URZ ;  /* 0x0000003f3f3ff290 */ /* 0x000ff4000fffe03f */
[----:B------:R-:W-:Y:S01]  /*2ec40*/  STL.64 [R1+0x2e0], R12 ;  /* 0x0002e00c01007387 */ /* 0x000fe20000100a00 */
[----:B------:R0:W-:Y:S03]  /*2ec50*/  STL.64 [R1+0x2e8], R14 ;  /* 0x0002e80e01007387 */ /* 0x0001e60000100a00 */
[----:B0-----:R-:W3:Y:S02]  /*2ec60*/  LDL.LU.64 R14, [R1+0x68] ;  /* 0x00006800010e7983 */ /* 0x001ee40000300a00 */
[----:B---3--:R-:W-:Y:S11]  /*2ec70*/  HMMA.16816.F32.BF16 R20, R4, R14, R20 ;  /* 0x0000000e0414723c */ /* 0x008ff60000041814 */
[----:B------:R-:W-:Y:S11]  /*2ec80*/  @!UPT UIADD3 URZ, URZ, URZ, URZ ;  /* 0x0000003f3f3ff290 */ /* 0x000ff6000fffe03f */
[----:B------:R-:W-:Y:S01]  /*2ec90*/  @!UPT UIADD3 URZ, URZ, URZ, URZ ;  /* 0x0000003f3f3ff290 */ /* 0x000fe2000fffe03f */
[----:B------:R-:W-:Y:S01]  /*2eca0*/  STL.64 [R1+0x210], R20 ;  /* 0x0002101401007387 */ /* 0x000fe20000100a00 */
[----:B------:R-:W-:Y:S02]  /*2ecb0*/  STL.64 [R1+0x218], R22 ;  /* 0x0002181601007387 */ /* 0x000fe40000100a00 */
[----:B------:R-:W3:Y:S02]  /*2ecc0*/  LDL.LU.64 R24, [R1+0x3c8] ;  /* 0x0003c80001187983 */ /* 0x000ee40000300a00 */
[----:B------:R0:W-:Y:S01]  /*2ecd0*/  STL.64 [R1+0x1458], R26 ;  /* 0x0014581a01007387 */ /* 0x0001e20000100a00 */
[----:B---3--:R1:W-:Y:S01]  /*2ece0*/  STL.64 [R1+0x1450], R24 ;  /* 0x0014501801007387 */ /* 0x0083e20000100a00 */
[----:B0-----:R-:W3:Y:S02]  /*2ecf0*/  LDL.LU.64 R26, [R1+0x38] ;  /* 0x00003800011a7983 */ /* 0x001ee40000300a00 */
[----:B------:R-:W-:Y:S02]  /*2ed00*/  IMAD.MOV.U32 R16, RZ, RZ, R20 ;  /* 0x000000ffff107224 */ /* 0x000fe400078e0014 */
[----:B------:R-:W-:Y:S01]  /*2ed10*/  IMAD.MOV.U32 R12, RZ, RZ, R22 ;  /* 0x000000ffff0c7224 */ /* 0x000fe200078e0016 */
[----:B---3--:R0:W-:Y:S01]  /*2ed20*/  STL.64 [R1+0x1498], R26 ;  /* 0x0014981a01007387 */ /* 0x0081e20000100a00 */
[----:B-1----:R-:W3:Y:S02]  /*2ed30*/  LDL.LU R24, [R1+0x1b0] ;  /* 0x0001b00001187983 */ /* 0x002ee40000300800 */
[----:B------:R-:W3:Y:S01]  /*2ed40*/  LDL.LU R25, [R1+0x1b4] ;  /* 0x0001b40001197983 */ /* 0x000ee20000300800 */
[----:B0-----:R-:W3:Y:S01]  /*2ed50*/  LDL.LU R26, [R1+0x1b8] ;  /* 0x0001b800011a7983 */ /* 0x001ee20000300800 */
[----:B------:R-:W3:Y:S02]  /*2ed60*/  LDL.LU R27, [R1+0x1bc] ;  /* 0x0001bc00011b7983 */ /* 0x000ee40000300800 */
[----:B------:R-:W4:Y:S02]  /*2ed70*/  LDL.LU R20, [R1+0x70] ;  /* 0x0000700001147983 */ /* 0x000f240000300800 */
[----:B------:R-:W4:Y:S01]  /*2ed80*/  LDL.LU R21, [R1+0x74] ;  /* 0x0000740001157983 */ /* 0x000f220000300800 */
[----:B------:R-:W2:Y:S01]  /*2ed90*/  LDL.LU R22, [R1+0x78] ;  /* 0x0000780001167983 */ /* 0x000ea20000300800 */
[----:B------:R-:W2:Y:S03]  /*2eda0*/  LDL.LU R23, [R1+0x7c] ;  /* 0x00007c0001177983 */ /* 0x000ea60000300800 */
[----:B--2---:R0:W-:Y:S01]  /*2edb0*/  STL.64 [R1+0x13c8], R22 ;  /* 0x0013c81601007387 */ /* 0x0041e20000100a00 */
[----:B----4-:R-:W-:Y:S02]  /*2edc0*/  STL.64 [R1+0x13c0], R20 ;  /* 0x0013c01401007387 */ /* 0x010fe40000100a00 */
[----:B------:R-:W-:Y:S02]  /*2edd0*/  STL [R1+0x12f0], R16 ;  /* 0x0012f01001007387 */ /* 0x000fe40000100800 */
[----:B0-----:R-:W-:-:S02]  /*2ede0*/  IMAD.MOV.U32 R22, RZ, RZ, R18 ;  /* 0x000000ffff167224 */ /* 0x001fc400078e0012 */
[----:B------:R-:W2:Y:S01]  /*2edf0*/  LDL.LU.64 R18, [R1+0x58] ;  /* 0x0000580001127983 */ /* 0x000ea20000300a00 */
[----:B------:R-:W-:Y:S02]  /*2ee00*/  STL [R1+0x12ec], R12 ;  /* 0x0012ec0c01007387 */ /* 0x000fe40000100800 */
[----:B------:R-:W-:Y:S01]  /*2ee10*/  IMAD.MOV.U32 R23, RZ, RZ, R17 ;  /* 0x000000ffff177224 */ /* 0x000fe200078e0011 */
[C---:B--2---:R-:W-:Y:S11]  /*2ee20*/  HMMA.16816.F32.BF16 R8, R4.reuse, R18, R8 ;  /* 0x000000120408723c */ /* 0x044ff60000041808 */
[----:B------:R-:W-:Y:S11]  /*2ee30*/  @!UPT UIADD3 URZ, URZ, URZ, URZ ;  /* 0x0000003f3f3ff290 */ /* 0x000ff6000fffe03f */
[----:B------:R-:W-:Y:S01]  /*2ee40*/  @!UPT UIADD3 URZ, URZ, URZ, URZ ;  /* 0x0000003f3f3ff290 */ /* 0x000fe2000fffe03f */
[----:B------:R0:W-:Y:S01]  /*2ee50*/  STL.64 [R1+0x200], R8 ;  /* 0x0002000801007387 */ /* 0x0001e20000100a00 */
[----:B------:R1:W-:Y:S02]  /*2ee60*/  STL.64 [R1+0x208], R10 ;  /* 0x0002080a01007387 */ /* 0x0003e40000100a00 */
[----:B------:R-:W-:Y:S02]  /*2ee70*/  IMAD.MOV.U32 R17, RZ, RZ, R8 ;  /* 0x000000ffff117224 */ /* 0x000fe400078e0008 */
[----:B------:R-:W-:Y:S01]  /*2ee80*/  IMAD.MOV.U32 R13, RZ, RZ, R10 ;  /* 0x000000ffff0d7224 */ /* 0x000fe200078e000a */
[----:B0-----:R-:W2:Y:S01]  /*2ee90*/  LDL.LU R8, [R1+0x190] ;  /* 0x0001900001087983 */ /* 0x001ea20000300800 */
[----:B------:R-:W2:Y:S02]  /*2eea0*/  LDL.LU R9, [R1+0x194] ;  /* 0x0001940001097983 */ /* 0x000ea40000300800 */
[----:B-1----:R-:W4:Y:S02]  /*2eeb0*/  LDL.LU R10, [R1+0x198] ;  /* 0x00019800010a7983 */ /* 0x002f240000300800 */
[----:B------:R-:W4:Y:S02]  /*2eec0*/  LDL.LU R11, [R1+0x19c] ;  /* 0x00019c00010b7983 */ /* 0x000f240000300800 */
[----:B----4-:R-:W-:Y:S01]  /*2eed0*/  STL.64 [R1+0x1490], R10 ;  /* 0x0014900a01007387 */ /* 0x010fe20000100a00 */
[----:B--2---:R0:W-:Y:S03]  /*2eee0*/  STL.64 [R1+0x1488], R8 ;  /* 0x0014880801007387 */ /* 0x0041e60000100a00 */
[----:B0-----:R-:W2:Y:S01]  /*2eef0*/  LDL.LU R8, [R1+0x1a0] ;  /* 0x0001a00001087983 */ /* 0x001ea20000300800 */
[----:B------:R-:W2:Y:S02]  /*2ef00*/  LDL.LU R9, [R1+0x1a4] ;  /* 0x0001a40001097983 */ /* 0x000ea40000300800 */
[----:B------:R-:W4:Y:S02]  /*2ef10*/  LDL.LU R10, [R1+0x1a8] ;  /* 0x0001a800010a7983 */ /* 0x000f240000300800 */
[----:B------:R-:W4:Y:S02]  /*2ef20*/  LDL.LU R11, [R1+0x1ac] ;  /* 0x0001ac00010b7983 */ /* 0x000f240000300800 */
[----:B----4-:R0:W-:Y:S01]  /*2ef30*/  STL.64 [R1+0x14a8], R10 ;  /* 0x0014a80a01007387 */ /* 0x0101e20000100a00 */
[----:B--2---:R-:W-:Y:S03]  /*2ef40*/  STL.64 [R1+0x14a0], R8 ;  /* 0x0014a00801007387 */ /* 0x004fe60000100a00 */
[----:B0-----:R-:W3:Y:S01]  /*2ef50*/  LDL.LU.64 R10, [R1+0x48] ;  /* 0x00004800010a7983 */ /* 0x001ee20000300a00 */
[----:B------:R0:W-:Y:S02]  /*2ef60*/  STL [R1+0x12f8], R17 ;  /* 0x0012f81101007387 */ /* 0x0001e40000100800 */
[----:B------:R-:W-:Y:S01]  /*2ef70*/  IMAD.MOV.U32 R29, RZ, RZ, R14 ;  /* 0x000000ffff1d7224 */ /* 0x000fe200078e000e */
[----:B0-----:R-:W2:Y:S01]  /*2ef80*/  LDL.LU.64 R16, [R1+0x3c0] ;  /* 0x0003c00001107983 */ /* 0x001ea20000300a00 */
[----:B------:R0:W-:Y:S01]  /*2ef90*/  STL [R1+0x12f4], R13 ;  /* 0x0012f40d01007387 */ /* 0x0001e20000100800 */
[----:B---3--:R-:W-:Y:S01]  /*2efa0*/  HMMA.16816.F32.BF16 R24, R4, R10, R24 ;  /* 0x0000000a0418723c */ /* 0x008fe20000041818 */
[----:B------:R-:W-:-:S02]  /*2efb0*/  IMAD.MOV.U32 R21, RZ, RZ, R10 ;  /* 0x000000ffff157224 */ /* 0x000fc400078e000a */
[----:B0-----:R-:W-:Y:S02]  /*2efc0*/  IMAD.MOV.U32 R13, RZ, RZ, R11 ;  /* 0x000000ffff0d7224 */ /* 0x001fe400078e000b */
[----:B------:R-:W3:Y:S01]  /*2efd0*/  LDL.LU.64 R10, [R1+0x14a8] ;  /* 0x0014a800010a7983 */ /* 0x000ee20000300a00 */
[----:B------:R-:W3:Y:S11]  /*2efe0*/  LDL.LU.64 R8, [R1+0x14a0] ;  /* 0x0014a00001087983 */ /* 0x000ef60000300a00 */
[----:B------:R-:W-:Y:S06]  /*2eff0*/  @!UPT UIADD3 URZ, URZ, URZ, URZ ;  /* 0x0000003f3f3ff290 */ /* 0x000fec000fffe03f */
[----:B------:R-:W-:Y:S01]  /*2f000*/  STL.64 [R1+0x1f0], R24 ;  /* 0x0001f01801007387 */ /* 0x000fe20000100a00 */
[----:B------:R-:W-:Y:S02]  /*2f010*/  IMAD.MOV.U32 R14, RZ, RZ, R26 ;  /* 0x000000ffff0e7224 */ /* 0x000fe400078e001a */
[----:B------:R0:W-:Y:S02]  /*2f020*/  STL.64 [R1+0x1f8], R26 ;  /* 0x0001f81a01007387 */ /* 0x0001e40000100a00 */
[----:B0-----:R-:W3:Y:S01]  /*2f030*/  LDL.LU.64 R26, [R1+0x1498] ;  /* 0x00149800011a7983 */ /* 0x001ee20000300a00 */
[----:B------:R-:W-:Y:S02]  /*2f040*/  IMAD.MOV.U32 R20, RZ, RZ, R18 ;  /* 0x000000ffff147224 */ /* 0x000fe400078e0012 */
[----:B------:R-:W-:Y:S02]  /*2f050*/  IMAD.MOV.U32 R18, RZ, RZ, R24 ;  /* 0x000000ffff127224 */ /* 0x000fe400078e0018 */
[----:B------:R-:W-:-:S02]  /*2f060*/  IMAD.MOV.U32 R12, RZ, RZ, R19 ;  /* 0x000000ffff0c7224 */ /* 0x000fc400078e0013 */
[----:B------:R-:W-:Y:S01]  /*2f070*/  IMAD.MOV.U32 R28, RZ, RZ, R15 ;  /* 0x000000ffff1c7224 */ /* 0x000fe200078e000f */
[----:B------:R-:W-:Y:S01]  /*2f080*/  STL [R1+0x1300], R18 ;  /* 0x0013001201007387 */ /* 0x000fe20000100800 */
[----:B------:R-:W-:Y:S01]  /*2f090*/  STL [R1+0x12fc], R14 ;  /* 0x0012fc0e01007387 */ /* 0x000fe20000100800 */
[----:B---3--:R-:W-:Y:S11]  /*2f0a0*/  HMMA.16816.F32.BF16 R8, R4, R26, R8 ;  /* 0x0000001a0408723c */ /* 0x008ff60000041808 */
[----:B------:R-:W-:Y:S11]  /*2f0b0*/  @!UPT UIADD3 URZ, URZ, URZ, URZ ;  /* 0x0000003f3f3ff290 */ /* 0x000ff6000fffe03f */
[----:B------:R-:W-:Y:S01]  /*2f0c0*/  @!UPT UIADD3 URZ, URZ, URZ, URZ ;  /* 0x0000003f3f3ff290 */ /* 0x000fe2000fffe03f */
[----:B------:R-:W-:Y:S01]  /*2f0d0*/  STL.64 [R1+0x1e0], R8 ;  /* 0x0001e00801007387 */ /* 0x000fe20000100a00 */
[----:B------:R-:W-:Y:S02]  /*2f0e0*/  IMAD.MOV.U32 R19, RZ, RZ, R8 ;  /* 0x000000ffff137224 */ /* 0x000fe400078e0008 */
[----:B------:R-:W-:Y:S02]  /*2f0f0*/  IMAD.MOV.U32 R15, RZ, RZ, R10 ;  /* 0x000000ffff0f7224 */ /* 0x000fe400078e000a */
[----:B------:R0:W-:Y:S02]  /*2f100*/  STL.64 [R1+0x1e8], R10 ;  /* 0x0001e80a01007387 */ /* 0x0001e40000100a00 */
[----:B0-----:R-:W3:Y:S01]  /*2f110*/  LDL.LU.64 R10, [R1+0x1490] ;  /* 0x00149000010a7983 */ /* 0x001ee20000300a00 */
[----:B------:R-:W3:Y:S02]  /*2f120*/  LDL.LU.64 R8, [R1+0x1488] ;  /* 0x0014880001087983 */ /* 0x000ee40000300a00 */
[----:B------:R-:W-:Y:S02]  /*2f130*/  STL [R1+0x1308], R19 ;  /* 0x0013081301007387 */ /* 0x000fe40000100800 */
[----:B--2---:R0:W-:Y:S02]  /*2f140*/  STL.64 [R1+0x13d0], R16 ;  /* 0x0013d01001007387 */ /* 0x0041e40000100a00 */
[----:B0-----:R-:W2:Y:S01]  /*2f150*/  LDL.LU R16, [R1+0x80] ;  /* 0x0000800001107983 */ /* 0x001ea20000300800 */
[----:B------:R-:W2:Y:S02]  /*2f160*/  LDL.LU R17, [R1+0x84] ;  /* 0x0000840001117983 */ /* 0x000ea40000300800 */
[----:B------:R-:W4:Y:S02]  /*2f170*/  LDL.LU R18, [R1+0x88] ;  /* 0x0000880001127983 */ /* 0x000f240000300800 */
[----:B------:R-:W4:Y:S02]  /*2f180*/  LDL.LU R19, [R1+0x8c] ;  /* 0x00008c0001137983 */ /* 0x000f240000300800 */
[----:B------:R-:W-:-:S02]  /*2f190*/  IMAD.MOV.U32 R24, RZ, RZ, R27 ;  /* 0x000000ffff187224 */ /* 0x000fc400078e001b */
[----:B------:R-:W-:Y:S01]  /*2f1a0*/  IMAD.MOV.U32 R14, RZ, RZ, R26 ;  /* 0x000000ffff0e7224 */ /* 0x000fe200078e001a */
[----:B----4-:R0:W-:Y:S01]  /*2f1b0*/  STL.64 [R1+0x13e0], R18 ;  /* 0x0013e01201007387 */ /* 0x0101e20000100a00 */
[----:B--2---:R-:W-:Y:S02]  /*2f1c0*/  STL.64 [R1+0x13d8], R16 ;  /* 0x0013d81001007387 */ /* 0x004fe40000100a00 */
[----:B0-----:R-:W-:Y:S02]  /*2f1d0*/  IMAD.MOV.U32 R18, RZ, RZ, R3 ;  /* 0x000000ffff127224 */ /* 0x001fe400078e0003 */
[----:B------:R-:W-:Y:S01]  /*2f1e0*/  IMAD.MOV.U32 R19, RZ, RZ, R0 ;  /* 0x000000ffff137224 */ /* 0x000fe200078e0000 */
[----:B------:R-:W2:Y:S01]  /*2f1f0*/  LDL.LU R3, [R1+0x1484] ;  /* 0x0014840001037983 */ /* 0x000ea20000300800 */
[----:B------:R-:W4:Y:S02]  /*2f200*/  LDL.LU R0, [R1+0x1480] ;  /* 0x0014800001007983 */ /* 0x000f240000300800 */
[----:B------:R0:W-:Y:S03]  /*2f210*/  STL [R1+0x1304], R15 ;  /* 0x0013040f01007387 */ /* 0x0001e60000100800 */
[----:B---3--:R-:W-:Y:S01]  /*2f220*/  HMMA.16816.F32.BF16 R8, R4, R18, R8 ;  /* 0x000000120408723c */ /* 0x008fe20000041808 */
[----:B0-----:R-:W-:-:S05]  /*2f230*/  IMAD.MOV.U32 R15, RZ, RZ, R24 ;  /* 0x000000ffff0f7224 */ /* 0x001fca00078e0018 */
[----:B------:R0:W-:Y:S02]  /*2f240*/  STL.64 [R1+0x13f8], R14 ;  /* 0x0013f80e01007387 */ /* 0x0001e40000100a00 */
[----:B0-----:R-:W-:Y:S02]  /*2f250*/  IMAD.MOV.U32 R14, RZ, RZ, R21 ;  /* 0x000000ffff0e7224 */ /* 0x001fe400078e0015 */
[----:B------:R-:W-:-:S05]  /*2f260*/  IMAD.MOV.U32 R15, RZ, RZ, R13 ;  /* 0x000000ffff0f7224 */ /* 0x000fca00078e000d */
        /* <DEDUP_REMOVED lines=8> */
[----:B------:R-:W-:Y:S02]  /*2f2f0*/  STL.64 [R1+0x1a0], R8 ;  /* 0x0001a00801007387 */ /* 0x000fe40000100a00 */
[----:B------:R-:W-:Y:S01]  /*2f300*/  STL.64 [R1+0x1a8], R10 ;  /* 0x0001a80a01007387 */ /* 0x000fe20000100a00 */
[----:B------:R-:W3:Y:S04]  /*2f310*/  LDL.LU R13, [R1+0x174] ;  /* 0x00017400010d7983 */ /* 0x000ee80000300800 */
[----:B0-----:R-:W2:Y:S01]  /*2f320*/  LDL.LU R14, [R1+0x178] ;  /* 0x00017800010e7983 */ /* 0x001ea20000300800 */
[----:B------:R-:W2:Y:S03]  /*2f330*/  LDL.LU R15, [R1+0x17c] ;  /* 0x00017c00010f7983 */ /* 0x000ea60000300800 */
[----:B--2---:R-:W-:Y:S01]  /*2f340*/  STL.64 [R1+0x1478], R14 ;  /* 0x0014780e01007387 */ /* 0x004fe20000100a00 */
[----:B---3--:R0:W-:Y:S03]  /*2f350*/  STL.64 [R1+0x1470], R12 ;  /* 0x0014700c01007387 */ /* 0x0081e60000100a00 */
[----:B0-----:R-:W2:Y:S01]  /*2f360*/  LDL.LU R12, [R1+0x180] ;  /* 0x00018000010c7983 */ /* 0x001ea20000300800 */
[----:B------:R-:W2:Y:S02]  /*2f370*/  LDL.LU R13, [R1+0x184] ;  /* 0x00018400010d7983 */ /* 0x000ea40000300800 */
[----:B------:R-:W2:Y:S02]  /*2f380*/  LDL.LU R14, [R1+0x188] ;  /* 0x00018800010e7983 */ /* 0x000ea40000300800 */
[----:B------:R-:W2:Y:S01]  /*2f390*/  LDL.LU R15, [R1+0x18c] ;  /* 0x00018c00010f7983 */ /* 0x000ea20000300800 */
[----:B------:R-:W3:Y:S01]  /*2f3a0*/  LDL.LU.64 R26, [R1+0x8] ;  /* 0x00000800011a7983 */ /* 0x000ee20000300a00 */
[----:B------:R-:W2:Y:S02]  /*2f3b0*/  LDL.LU R8, [R1+0x160] ;  /* 0x0001600001087983 */ /* 0x000ea40000300800 */
[----:B------:R-:W2:Y:S02]  /*2f3c0*/  LDL.LU R9, [R1+0x164] ;  /* 0x0001640001097983 */ /* 0x000ea40000300800 */
[----:B------:R-:W2:Y:S01]  /*2f3d0*/  LDL.LU R10, [R1+0x168] ;  /* 0x00016800010a7983 */ /* 0x000ea20000300800 */
[----:B------:R-:W2:Y:S01]  /*2f3e0*/  LDL.LU R11, [R1+0x16c] ;  /* 0x00016c00010b7983 */ /* 0x000ea20000300800 */
        /* <DEDUP_REMOVED lines=11> */
[----:B------:R-:W-:Y:S01]  /*2f4a0*/  HMMA.16816.F32.BF16 R12, R4, R22, R12 ;  /* 0x00000016040c723c */ /* 0x000fe2000004180c */
        /* <DEDUP_REMOVED lines=12> */
[----:B------:R-:W-:Y:S01]  /*2f570*/  STL.64 [R1+0x1b0], R12 ;  /* 0x0001b00c01007387 */ /* 0x000fe20000100a00 */
[----:B------:R0:W-:Y:S03]  /*2f580*/  STL.64 [R1+0x1b8], R14 ;  /* 0x0001b80e01007387 */ /* 0x0001e60000100a00 */
[----:B0-----:R-:W2:Y:S01]  /*2f590*/  LDL.LU.64 R14, [R1+0x1478] ;  /* 0x00147800010e7983 */ /* 0x001ea20000300a00 */
[----:B------:R-:W2:Y:S02]  /*2f5a0*/  LDL.LU.64 R12, [R1+0x1470] ;  /* 0x00147000010c7983 */ /* 0x000ea40000300a00 */
[----:B------:R4:W-:Y:S02]  /*2f5b0*/  STL.64 [R1+0x13e8], R22 ;  /* 0x0013e81601007387 */ /* 0x0009e40000100a00 */
[----:B------:R-:W2:Y:S01]  /*2f5c0*/  LDL.LU R20, [R1+0x90] ;  /* 0x0000900001147983 */ /* 0x000ea20000300800 */
[----:B------:R-:W2:Y:S01]  /*2f5d0*/  LDL.LU R21, [R1+0x94] ;  /* 0x0000940001157983 */ /* 0x000ea20000300800 */
[----:B----4-:R-:W-:-:S03]  /*2f5e0*/  IMAD.MOV.U32 R22, RZ, RZ, R0 ;  /* 0x000000ffff167224 */ /* 0x010fc600078e0000 */
[----:B------:R-:W4:Y:S01]  /*2f5f0*/  LDL.LU R0, [R1+0x1468] ;  /* 0x0014680001007983 */ /* 0x000f220000300800 */
[----:B------:R-:W-:Y:S02]  /*2f600*/  IMAD.MOV.U32 R23, RZ, RZ, R3 ;  /* 0x000000ffff177224 */ /* 0x000fe400078e0003 */
[----:B---3--:R-:W-:Y:S01]  /*2f610*/  IMAD.MOV.U32 R3, RZ, RZ, R27 ;  /* 0x000000ffff037224 */ /* 0x008fe200078e001b */
[C---:B--2---:R-:W-:Y:S11]  /*2f620*/  HMMA.16816.F32.BF16 R12, R4.reuse, R26, R12 ;  /* 0x0000001a040c723c */ /* 0x044ff6000004180c */
[----:B------:R-:W-:Y:S11]  /*2f630*/  @!UPT UIADD3 URZ, URZ, URZ, URZ ;  /* 0x0000003f3f3ff290 */ /* 0x000ff6000fffe03f */
[----:B------:R-:W-:Y:S01]  /*2f640*/  @!UPT UIADD3 URZ, URZ, URZ, URZ ;  /* 0x0000003f3f3ff290 */ /* 0x000fe2000fffe03f */
[----:B------:R0:W-:Y:S01]  /*2f650*/  STL.64 [R1+0x1d0], R12 ;  /* 0x0001d00c01007387 */ /* 0x0001e20000100a00 */
[----:B------:R1:W-:Y:S02]  /*2f660*/  STL.64 [R1+0x1d8], R14 ;  /* 0x0001d80e01007387 */ /* 0x0003e40000100a00 */
[----:B0-----:R-:W-:Y:S01]  /*2f670*/  IMAD.MOV.U32 R12, RZ, RZ, R26 ;  /* 0x000000ffff0c7224 */ /* 0x001fe200078e001a */
[----:B-1----:R-:W2:Y:S01]  /*2f680*/  LDL.LU.64 R14, [R1+0x1460] ;  /* 0x00146000010e7983 */ /* 0x002ea20000300a00 */
[----:B------:R-:W3:Y:S02]  /*2f690*/  LDL.LU.64 R26, [R1+0x1458] ;  /* 0x00145800011a7983 */ /* 0x000ee40000300a00 */
[----:B------:R-:W2:Y:S01]  /*2f6a0*/  LDL.LU.64 R24, [R1+0x1450] ;  /* 0x0014500001187983 */ /* 0x000ea20000300a00 */
[----:B---3--:R-:W-:Y:S01]  /*2f6b0*/  HMMA.16816.F32.BF16 R4, R4, R26, R8 ;  /* 0x0000001a0404723c */ /* 0x008fe20000041808 */
[----:B------:R-:W2:Y:S01]  /*2f6c0*/  LDL.LU.64 R10, [R1+0x1448] ;  /* 0x00144800010a7983 */ /* 0x000ea20000300a00 */
[----:B------:R-:W2:Y:S11]  /*2f6d0*/  LDL.LU.64 R8, [R1+0x1440] ;  /* 0x0014400001087983 */ /* 0x000eb60000300a00 */
[----:B------:R-:W-:Y:S10]  /*2f6e0*/  @!UPT UIADD3 URZ, URZ, URZ, URZ ;  /* 0x0000003f3f3ff290 */ /* 0x000ff4000fffe03f */
[----:B------:R-:W-:Y:S01]  /*2f6f0*/  STL.64 [R1+0x1c0], R4 ;  /* 0x0001c00401007387 */ /* 0x000fe20000100a00 */
[----:B------:R0:W-:Y:S02]  /*2f700*/  STL.64 [R1+0x1c8], R6 ;  /* 0x0001c80601007387 */ /* 0x0001e40000100a00 */
[----:B0-----:R-:W-:Y:S02]  /*2f710*/  IMAD.MOV.U32 R6, RZ, RZ, R12 ;  /* 0x000000ffff067224 */ /* 0x001fe400078e000c */
        /* <DEDUP_REMOVED lines=22> */
[----:B------:R-:W2:Y:S11]  /*2f880*/  LDL.LU.64 R18, [R1+0x13f0] ;  /* 0x0013f00001127983 */ /* 0x000eb60000300a00 */
[----:B------:R-:W-:Y:S10]  /*2f890*/  @!UPT UIADD3 URZ, URZ, URZ, URZ ;  /* 0x0000003f3f3ff290 */ /* 0x000ff4000fffe03f */
[----:B------:R-:W-:Y:S01]  /*2f8a0*/  STL.64 [R1+0x260], R12 ;  /* 0x0002600c01007387 */ /* 0x000fe20000100a00 */
[----:B------:R-:W-:Y:S01]  /*2f8b0*/  STL.64 [R1+0x268], R14 ;  /* 0x0002680e01007387 */ /* 0x000fe20000100a00 */
        /* <DEDUP_REMOVED lines=8> */
[----:B------:R-:W2:Y:S11]  /*2f940*/  LDL.LU.64 R16, [R1+0x13d0] ;  /* 0x0013d00001107983 */ /* 0x000eb60000300a00 */
[----:B------:R-:W-:Y:S11]  /*2f950*/  @!UPT UIADD3 URZ, URZ, URZ, URZ ;  /* 0x0000003f3f3ff290 */ /* 0x000ff6000fffe03f */
[----:B------:R-:W-:Y:S01]  /*2f960*/  STL.64 [R1+0x230], R20 ;  /* 0x0002301401007387 */ /* 0x000fe20000100a00 */
[----:B------:R0:W-:Y:S03]  /*2f970*/  STL.64 [R1+0x238], R22 ;  /* 0x0002381601007387 */ /* 0x0001e60000100a00 */
[----:B0-----:R-:W3:Y:S01]  /*2f980*/  LDL.LU.64 R22, [R1+0x13c8] ;  /* 0x0013c80001167983 */ /* 0x001ee20000300a00 */
[----:B------:R-:W3:Y:S02]  /*2f990*/  LDL.LU.64 R20, [R1+0x13c0] ;  /* 0x0013c00001147983 */ /* 0x000ee40000300a00 */
[----:B------:R-:W-:Y:S02]  /*2f9a0*/  IMAD.MOV.U32 R7, RZ, RZ, R3 ;  /* 0x000000ffff077224 */ /* 0x000fe400078e0003 */
[----:B------:R-:W-:-:S04]  /*2f9b0*/  IMAD.MOV.U32 R12, RZ, RZ, c[0x0][0x188] ;  /* 0x00006200ff0c7624 */ /* 0x000fc800078e00ff */
[----:B------:R-:W-:-:S04]  /*2f9c0*/  IMAD.SHL.U32 R12, R12, 0x80, RZ ;  /* 0x000000800c0c7824 */ /* 0x000fc800078e00ff */
[----:B------:R-:W-:Y:S01]  /*2f9d0*/  IMAD.SHL.U32 R12, R12, 0x2, RZ ;  /* 0x000000020c0c7824 */ /* 0x000fe200078e00ff */
[----:B---3--:R-:W-:Y:S01]  /*2f9e0*/  HMMA.16816.F32.BF16 R4, R8, R6, R20 ;  /* 0x000000060804723c */ /* 0x008fe20000041814 */
[----:B------:R-:W3:Y:S01]  /*2f9f0*/  LDL.LU.64 R22, [R1+0x13b8] ;  /* 0x0013b80001167983 */ /* 0x000ee20000300a00 */
[----:B------:R-:W3:Y:S02]  /*2fa00*/  LDL.LU.64 R20, [R1+0x13b0] ;  /* 0x0013b00001147983 */ /* 0x000ee40000300a00 */
[----:B------:R-:W-:-:S05]  /*2fa10*/  IADD3 R3, P0, R24, R12, RZ ;  /* 0x0000000c18037210 */ /* 0x000fca0007f1e0ff */
[----:B------:R-:W-:Y:S01]  /*2fa20*/  STL [R1+0x130c], R3 ;  /* 0x00130c0301007387 */ /* 0x000fe20000100800 */
[----:B------:R-:W-:Y:S11]  /*2fa30*/  IADD3 R2, R2, 0x1, RZ ;  /* 0x0000000102027810 */ /* 0x000ff60007ffe0ff */
[----:B------:R-:W-:Y:S02]  /*2fa40*/  @!UPT UIADD3 URZ, URZ, URZ, URZ ;  /* 0x0000003f3f3ff290 */ /* 0x000fe4000fffe03f */
[----:B------:R2:W-:Y:S01]  /*2fa50*/  STL.64 [R1+0x250], R4 ;  /* 0x0002500401007387 */ /* 0x0005e20000100a00 */
[----:B------:R-:W-:Y:S01]  /*2fa60*/  STL.64 [R1+0x258], R6 ;  /* 0x0002580601007387 */ /* 0x000fe20000100a00 */
[----:B--2---:R-:W-:Y:S01]  /*2fa70*/  IADD3 R4, P1, R16, R12, RZ ;  /* 0x0000000c10047210 */ /* 0x004fe20007f3e0ff */
[----:B----4-:R-:W-:-:S04]  /*2fa80*/  IMAD.X R5, R25, 0x1, R0, P0 ;  /* 0x0000000119057824 */ /* 0x010fc800000e0600 */
[----:B------:R0:W-:Y:S01]  /*2fa90*/  STL [R1+0x1310], R4 ;  /* 0x0013100401007387 */ /* 0x0001e20000100800 */
[----:B------:R-:W2:Y:S02]  /*2faa0*/  LDL.LU R29, [R1+0x10a8] ;  /* 0x0010a800011d7983 */ /* 0x000ea40000300800 */
[----:B------:R-:W4:Y:S02]  /*2fab0*/  LDL.LU R25, [R1+0x1090] ;  /* 0x0010900001197983 */ /* 0x000f240000300800 */
[----:B------:R-:W-:Y:S01]  /*2fac0*/  STL [R1+0x5b8], R2 ;  /* 0x0005b80201007387 */ /* 0x000fe20000100800 */
[----:B------:R1:W-:Y:S04]  /*2fad0*/  STL [R1+0x1314], R5 ;  /* 0x0013140501007387 */ /* 0x0003e80000100800 */
[----:B0-----:R-:W2:Y:S01]  /*2fae0*/  LDL.LU R4, [R1+0x10a4] ;  /* 0x0010a40001047983 */ /* 0x001ea20000300800 */
[----:B------:R-:W2:Y:S02]  /*2faf0*/  LDL.LU R3, [R1+0x1078] ;  /* 0x0010780001037983 */ /* 0x000ea40000300800 */
[----:B------:R-:W2:Y:S02]  /*2fb00*/  LDL.LU R15, [R1+0x109c] ;  /* 0x00109c00010f7983 */ /* 0x000ea40000300800 */
[----:B------:R-:W2:Y:S01]  /*2fb10*/  LDL.LU R19, [R1+0x1070] ;  /* 0x0010700001137983 */ /* 0x000ea20000300800 */
[----:B------:R-:W2:Y:S01]  /*2fb20*/  LDL.LU R28, [R1+0x1094] ;  /* 0x00109400011c7983 */ /* 0x000ea20000300800 */
[----:B------:R-:W4:Y:S02]  /*2fb30*/  LDL.LU R14, [R1+0x1068] ;  /* 0x00106800010e7983 */ /* 0x000f240000300800 */
[----:B------:R-:W4:Y:S02]  /*2fb40*/  LDL.LU R18, [R1+0x108c] ;  /* 0x00108c0001127983 */ /* 0x000f240000300800 */
[----:B------:R-:W-:Y:S01]  /*2fb50*/  IMAD.X R6, R17, 0x1, R0, P1 ;  /* 0x0000000111067824 */ /* 0x000fe200008e0600 */
[----:B------:R-:W4:Y:S01]  /*2fb60*/  LDL.LU R13, [R1+0x1060] ;  /* 0x00106000010d7983 */ /* 0x000f220000300800 */
[----:B------:R-:W4:Y:S02]  /*2fb70*/  LDL.LU R17, [R1+0x1084] ;  /* 0x0010840001117983 */ /* 0x000f240000300800 */
[----:B------:R-:W4:Y:S02]  /*2fb80*/  LDL.LU R24, [R1+0x1058] ;  /* 0x0010580001187983 */ /* 0x000f240000300800 */
[----:B------:R-:W4:Y:S02]  /*2fb90*/  LDL.LU R12, [R1+0x107c] ;  /* 0x00107c00010c7983 */ /* 0x000f240000300800 */
[----:B-1----:R-:W-:Y:S01]  /*2fba0*/  IMAD.MOV.U32 R5, RZ, RZ, R2 ;  /* 0x000000ffff057224 */ /* 0x002fe200078e0002 */
[----:B------:R-:W4:Y:S01]  /*2fbb0*/  LDL.LU R16, [R1+0x1050] ;  /* 0x0010500001107983 */ /* 0x000f220000300800 */
[----:B------:R-:W4:Y:S02]  /*2fbc0*/  LDL.LU R2, [R1+0x1074] ;  /* 0x0010740001027983 */ /* 0x000f240000300800 */
[----:B------:R0:W-:Y:S02]  /*2fbd0*/  STL [R1+0x1318], R6 ;  /* 0x0013180601007387 */ /* 0x0001e40000100800 */
[----:B0-----:R-:W4:Y:S01]  /*2fbe0*/  LDL.LU R6, [R1+0x1080] ;  /* 0x0010800001067983 */ /* 0x001f220000300800 */
[----:B---3--:R-:W-:Y:S11]  /*2fbf0*/  HMMA.16816.F32.BF16 R20, R8, R26, R20 ;  /* 0x0000001a0814723c */ /* 0x008ff60000041814 */
[----:B------:R-:W-:Y:S11]  /*2fc00*/  @!UPT UIADD3 URZ, URZ, URZ, URZ ;  /* 0x0000003f3f3ff290 */ /* 0x000ff6000fffe03f */
[----:B------:R-:W-:Y:S01]  /*2fc10*/  @!UPT UIADD3 URZ, URZ, URZ, URZ ;  /* 0x0000003f3f3ff290 */ /* 0x000fe2000fffe03f */
[----:B------:R0:W-:Y:S01]  /*2fc20*/  STL.64 [R1+0x240], R20 ;  /* 0x0002401401007387 */ /* 0x0001e20000100a00 */
[----:B------:R1:W-:Y:S02]  /*2fc30*/  STL.64 [R1+0x248], R22 ;  /* 0x0002481601007387 */ /* 0x0003e40000100a00 */
[----:B------:R-:W3:Y:S02]  /*2fc40*/  LDL R27, [R1+0x11d4] ;  /* 0x0011d400011b7983 */ /* 0x000ee40000100800 */
[----:B------:R-:W-:Y:S02]  /*2fc50*/  IMAD.MOV.U32 R8, RZ, RZ, R22 ;  /* 0x000000ffff087224 */ /* 0x000fe400078e0016 */
[----:B------:R-:W-:Y:S01]  /*2fc60*/  IMAD.MOV.U32 R7, RZ, RZ, R23 ;  /* 0x000000ffff077224 */ /* 0x000fe200078e0017 */
[----:B0-----:R-:W3:Y:S01]  /*2fc70*/  LDL.LU R21, [R1+0x10a0] ;  /* 0x0010a00001157983 */ /* 0x001ee20000300800 */
[----:B-1----:R-:W3:Y:S02]  /*2fc80*/  LDL.LU R22, [R1+0x1098] ;  /* 0x0010980001167983 */ /* 0x002ee40000300800 */
[----:B------:R-:W3:Y:S02]  /*2fc90*/  LDL.LU R23, [R1+0x1088] ;  /* 0x0010880001177983 */ /* 0x000ee40000300800 */
[----:B------:R-:W-:-:S02]  /*2fca0*/  IMAD.MOV.U32 R20, RZ, RZ, R5 ;  /* 0x000000ffff147224 */ /* 0x000fc400078e0005 */
[----:B------:R-:W-:-:S04]  /*2fcb0*/  IMAD.MOV.U32 R5, RZ, RZ, c[0x0][0x188] ;  /* 0x00006200ff057624 */ /* 0x000fc800078e00ff */
[----:B------:R-:W-:-:S04]  /*2fcc0*/  IMAD.SHL.U32 R5, R5, 0x80, RZ ;  /* 0x0000008005057824 */ /* 0x000fc800078e00ff */
[----:B------:R-:W-:Y:S01]  /*2fcd0*/  IMAD.SHL.U32 R5, R5, 0x2, RZ ;  /* 0x0000000205057824 */ /* 0x000fe200078e00ff */
[----:B------:R-:W-:Y:S04]  /*2fce0*/  STL [R1+0x1320], R7 ;  /* 0x0013200701007387 */ /* 0x000fe80000100800 */
[-C--:B--2---:R-:W-:Y:S01]  /*2fcf0*/  IADD3 R29, P5, R29, R5.reuse, RZ ;  /* 0x000000051d1d7210 */ /* 0x084fe20007fbe0ff */
[----:B------:R-:W-:Y:S01]  /*2fd00*/  STL [R1+0x131c], R8 ;  /* 0x00131c0801007387 */ /* 0x000fe20000100800 */
[----:B----4-:R-:W-:-:S03]  /*2fd10*/  IADD3 R25, P2, R25, R5, RZ ;  /* 0x0000000519197210 */ /* 0x010fc60007f5e0ff */
[----:B------:R0:W-:Y:S01]  /*2fd20*/  STL [R1+0x10a8], R29 ;  /* 0x0010a81d01007387 */ /* 0x0001e20000100800 */
[----:B------:R-:W-:-:S03]  /*2fd30*/  IMAD.X R4, R4, 0x1, R0, P5 ;  /* 0x0000000104047824 */ /* 0x000fc600028e0600 */
[----:B0-----:R-:W2:Y:S01]  /*2fd40*/  LDL.LU R29, [R1+0x1048] ;  /* 0x00104800011d7983 */ /* 0x001ea20000300800 */
[----:B------:R0:W-:Y:S01]  /*2fd50*/  STL [R1+0x1090], R25 ;  /* 0x0010901901007387 */ /* 0x0001e20000100800 */
[-C--:B------:R-:W-:Y:S02]  /*2fd60*/  IADD3 R3, P5, R3, R5.reuse, RZ ;  /* 0x0000000503037210 */ /* 0x080fe40007fbe0ff */
[-C--:B------:R-:W-:Y:S01]  /*2fd70*/  IADD3 R6, P4, R6, R5.reuse, RZ ;  /* 0x0000000506067210 */ /* 0x080fe20007f9e0ff */
[----:B------:R-:W-:Y:S01]  /*2fd80*/  IMAD.X R18, R18, 0x1, R0, P2 ;  /* 0x0000000112127824 */ /* 0x000fe200010e0600 */
[----:B------:R-:W-:-:S03]  /*2fd90*/  IADD3 R13, P2, R13, R5, RZ ;  /* 0x000000050d0d7210 */ /* 0x000fc60007f5e0ff */
[--C-:B------:R-:W-:Y:S01]  /*2fda0*/  IMAD.X R12, R12, 0x1, R0.reuse, P4 ;  /* 0x000000010c0c7824 */ /* 0x100fe200020e0600 */
[-C--:B------:R-:W-:Y:S01]  /*2fdb0*/  IADD3 R16, P4, R16, R5.reuse, RZ ;  /* 0x0000000510107210 */ /* 0x080fe20007f9e0ff */
[--C-:B------:R-:W-:Y:S01]  /*2fdc0*/  IMAD.X R2, R2, 0x1, R0.reuse, P5 ;  /* 0x0000000102027824 */ /* 0x100fe200028e0600 */
[-C--:B---3--:R-:W-:Y:S02]  /*2fdd0*/  IADD3 R21, P6, R21, R5.reuse, RZ ;  /* 0x0000000515157210 */ /* 0x088fe40007fde0ff */
[-C--:B------:R-:W-:Y:S02]  /*2fde0*/  IADD3 R22, P1, R22, R5.reuse, RZ ;  /* 0x0000000516167210 */ /* 0x080fe40007f3e0ff */
[----:B------:R-:W-:Y:S01]  /*2fdf0*/  IADD3 R23, P3, R23, R5, RZ ;  /* 0x0000000517177210 */ /* 0x000fe20007f7e0ff */
[----:B------:R-:W-:Y:S01]  /*2fe00*/  STL [R1+0x10a0], R21 ;  /* 0x0010a01501007387 */ /* 0x000fe20000100800 */
[----:B0-----:R-:W3:Y:S02]  /*2fe10*/  LDL.LU R25, [R1+0x106c] ;  /* 0x00106c0001197983 */ /* 0x001ee40000300800 */
[----:B------:R-:W-:Y:S02]  /*2fe20*/  STL [R1+0x1098], R22 ;  /* 0x0010981601007387 */ /* 0x000fe40000100800 */
[--C-:B------:R-:W-:Y:S01]  /*2fe30*/  IMAD.X R28, R28, 0x1, R0.reuse, P1 ;  /* 0x000000011c1c7824 */ /* 0x100fe200008e0600 */
[----:B------:R-:W-:Y:S01]  /*2fe40*/  STL [R1+0x1088], R23 ;  /* 0x0010881701007387 */ /* 0x000fe20000100800 */
[----:B------:R-:W-:-:S02]  /*2fe50*/  IMAD.X R15, R15, 0x1, R0, P6 ;  /* 0x000000010f0f7824 */ /* 0x000fc400030e0600 */
[----:B------:R-:W-:Y:S02]  /*2fe60*/  STL [R1+0x1080], R6 ;  /* 0x0010800601007387 */ /* 0x000fe40000100800 */
[----:B------:R-:W-:Y:S01]  /*2fe70*/  STL [R1+0x10a4], R4 ;  /* 0x0010a40401007387 */ /* 0x000fe20000100800 */
[----:B------:R-:W-:Y:S01]  /*2fe80*/  STL [R1+0x1078], R3 ;  /* 0x0010780301007387 */ /* 0x000fe20000100800 */
[----:B------:R0:W-:Y:S02]  /*2fe90*/  STL [R1+0x1094], R28 ;  /* 0x0010941c01007387 */ /* 0x0001e40000100800 */
[----:B------:R-:W-:Y:S01]  /*2fea0*/  STL [R1+0x109c], R15 ;  /* 0x00109c0f01007387 */ /* 0x000fe20000100800 */
[-C--:B------:R-:W-:Y:S02]  /*2feb0*/  IADD3 R19, P6, R19, R5.reuse, RZ ;  /* 0x0000000513137210 */ /* 0x080fe40007fde0ff */
[-C--:B------:R-:W-:Y:S01]  /*2fec0*/  IADD3 R14, P1, R14, R5.reuse, RZ ;  /* 0x000000050e0e7210 */ /* 0x080fe20007f3e0ff */
[--C-:B------:R-:W-:Y:S01]  /*2fed0*/  IMAD.X R17, R17, 0x1, R0.reuse, P3 ;  /* 0x0000000111117824 */ /* 0x100fe200018e0600 */
[----:B------:R-:W-:Y:S01]  /*2fee0*/  IADD3 R24, P3, R24, R5, RZ ;  /* 0x0000000518187210 */ /* 0x000fe20007f7e0ff */
[----:B0-----:R-:W4:Y:S01]  /*2fef0*/  LDL.LU R28, [R1+0x1040] ;  /* 0x00104000011c7983 */ /* 0x001f220000300800 */
[----:B------:R-:W-:Y:S02]  /*2ff00*/  STL [R1+0x1070], R19 ;  /* 0x0010701301007387 */ /* 0x000fe40000100800 */
[----:B------:R-:W-:Y:S02]  /*2ff10*/  STL [R1+0x1068], R14 ;  /* 0x0010680e01007387 */ /* 0x000fe40000100800 */
[----:B------:R-:W-:Y:S01]  /*2ff20*/  STL [R1+0x108c], R18 ;  /* 0x00108c1201007387 */ /* 0x000fe20000100800 */
[----:B------:R0:W-:Y:S01]  /*2ff30*/  STL [R1+0x1058], R24 ;  /* 0x0010581801007387 */ /* 0x0001e20000100800 */
[----:B------:R-:W-:Y:S03]  /*2ff40*/  STL [R1+0x1060], R13 ;  /* 0x0010600d01007387 */ /* 0x000fe60000100800 */
[----:B0-----:R-:W4:Y:S01]  /*2ff50*/  LDL.LU R24, [R1+0x1064] ;  /* 0x0010640001187983 */ /* 0x001f220000300800 */
[----:B------:R-:W-:Y:S02]  /*2ff60*/  STL [R1+0x1084], R17 ;  /* 0x0010841101007387 */ /* 0x000fe40000100800 */
[----:B------:R-:W4:Y:S02]  /*2ff70*/  LDL.LU R8, [R1+0x1038] ;  /* 0x0010380001087983 */ /* 0x000f240000300800 */
[----:B------:R-:W-:Y:S01]  /*2ff80*/  STL [R1+0x107c], R12 ;  /* 0x00107c0c01007387 */ /* 0x000fe20000100800 */
[----:B------:R-:W4:Y:S01]  /*2ff90*/  LDL.LU R7, [R1+0x105c] ;  /* 0x00105c0001077983 */ /* 0x000f220000300800 */
[----:B------:R-:W-:Y:S02]  /*2ffa0*/  STL [R1+0x1050], R16 ;  /* 0x0010501001007387 */ /* 0x000fe40000100800 */
[----:B------:R-:W4:Y:S02]  /*2ffb0*/  LDL.LU R9, [R1+0x1030] ;  /* 0x0010300001097983 */ /* 0x000f240000300800 */
[----:B------:R0:W-:Y:S01]  /*2ffc0*/  STL [R1+0x1074], R2 ;  /* 0x0010740201007387 */ /* 0x0001e20000100800 */
[----:B------:R-:W4:Y:S01]  /*2ffd0*/  LDL.LU R10, [R1+0x1054] ;  /* 0x00105400010a7983 */ /* 0x000f220000300800 */
[----:B------:R-:W4:Y:S01]  /*2ffe0*/  LDL.LU R11, [R1+0x1028] ;  /* 0x00102800010b7983 */ /* 0x000f220000300800 */
[----:B------:R-:W-:Y:S01]  /*2fff0*/  ISETP.NE.U32.AND P0, PT, R20, R27, PT ;  /* 0x0000001b1400720c */ /* 0x000fe20003f05070 */
[----:B------:R-:W4:Y:S01]  /*30000*/  LDL.LU R26, [R1+0x104c] ;  /* 0x00104c00011a7983 */ /* 0x000f220000300800 */
[----:B------:R-:W4:Y:S01]  /*30010*/  LDL.LU R27, [R1+0x1020] ;  /* 0x00102000011b7983 */ /* 0x000f220000300800 */
[----:B------:R-:W4:Y:S03]  /*30020*/  LDL.LU R20, [R1+0x1044] ;  /* 0x0010440001147983 */ /* 0x000f260000300800 */
[----:B0-----:R-:W4:Y:S01]  /*30030*/  LDL.LU R2, [R1+0x1018] ;  /* 0x0010180001027983 */ /* 0x001f220000300800 */
[----:B--2---:R-:W-:Y:S01]  /*30040*/  IADD3 R29, P5, R29, R5, RZ ;  /* 0x000000051d1d7210 */ /* 0x004fe20007fbe0ff */
[----:B------:R-:W2:Y:S02]  /*30050*/  LDL.LU R21, [R1+0x103c] ;  /* 0x00103c0001157983 */ /* 0x000ea40000300800 */
[----:B------:R-:W2:Y:S02]  /*30060*/  LDL.LU R22, [R1+0x1010] ;  /* 0x0010100001167983 */ /* 0x000ea40000300800 */
[----:B------:R0:W-:Y:S04]  /*30070*/  STL [R1+0x1048], R29 ;  /* 0x0010481d01007387 */ /* 0x0001e80000100800 */
[----:B0-----:R-:W2:Y:S01]  /*30080*/  LDL.LU R29, [R1+0x1034] ;  /* 0x00103400011d7983 */ /* 0x001ea20000300800 */
[----:B------:R-:W2:Y:S02]  /*30090*/  LDL.LU R23, [R1+0x1008] ;  /* 0x0010080001177983 */ /* 0x000ea40000300800 */
[----:B------:R-:W2:Y:S02]  /*300a0*/  LDL.LU R6, [R1+0x102c] ;  /* 0x00102c0001067983 */ /* 0x000ea40000300800 */
[----:B------:R-:W2:Y:S02]  /*300b0*/  LDL.LU R4, [R1+0x1000] ;  /* 0x0010000001047983 */ /* 0x000ea40000300800 */
[----:B---3--:R-:W-:-:S05]  /*300c0*/  IMAD.X R25, R25, 0x1, R0, P6 ;  /* 0x0000000119197824 */ /* 0x008fca00030e0600 */
[----:B------:R0:W-:Y:S01]  /*300d0*/  STL [R1+0x106c], R25 ;  /* 0x00106c1901007387 */ /* 0x0001e20000100800 */
[----:B------:R-:W3:Y:S02]  /*300e0*/  LDL.LU R3, [R1+0x1024] ;  /* 0x0010240001037983 */ /* 0x000ee40000300800 */
[----:B------:R-:W3:Y:S02]  /*300f0*/  LDL.LU R15, [R1+0xff8] ;  /* 0x000ff800010f7983 */ /* 0x000ee40000300800 */
[----:B------:R-:W3:Y:S01]  /*30100*/  LDL.LU R19, [R1+0x101c] ;  /* 0x00101c0001137983 */ /* 0x000ee20000300800 */
[----:B0-----:R-:W3:Y:S01]  /*30110*/  LDL.LU R25, [R1+0xff0] ;  /* 0x000ff00001197983 */ /* 0x001ee20000300800 */
[----:B------:R-:W3:Y:S02]  /*30120*/  LDL.LU R14, [R1+0x1014] ;  /* 0x00101400010e7983 */ /* 0x000ee40000300800 */
[----:B------:R-:W3:Y:S01]  /*30130*/  LDL.LU R18, [R1+0xfe8] ;  /* 0x000fe80001127983 */ /* 0x000ee20000300800 */
[----:B----4-:R-:W-:Y:S01]  /*30140*/  IADD3 R28, P6, R28, R5, RZ ;  /* 0x000000051c1c7210 */ /* 0x010fe20007fde0ff */
[----:B------:R-:W4:Y:S04]  /*30150*/  LDL.LU R13, [R1+0x100c] ;  /* 0x00100c00010d7983 */ /* 0x000f280000300800 */
[----:B------:R0:W-:Y:S01]  /*30160*/  STL [R1+0x1040], R28 ;  /* 0x0010401c01007387 */ /* 0x0001e20000100800 */
[----:B------:R-:W4:Y:S03]  /*30170*/  LDL.LU R17, [R1+0xfe0] ;  /* 0x000fe00001117983 */ /* 0x000f260000300800 */
[----:B0-----:R-:W4:Y:S01]  /*30180*/  LDL.LU R28, [R1+0x1004] ;  /* 0x00100400011c7983 */ /* 0x001f220000300800 */
[----:B------:R-:W-:-:S02]  /*30190*/  IMAD.X R24, R24, 0x1, R0, P1 ;  /* 0x0000000118187824 */ /* 0x000fc400008e0600 */
[----:B------:R-:W4:Y:S02]  /*301a0*/  LDL.LU R12, [R1+0xfd8] ;  /* 0x000fd800010c7983 */ /* 0x000f240000300800 */
[----:B------:R-:W4:Y:S01]  /*301b0*/  LDL.LU R16, [R1+0xffc] ;  /* 0x000ffc0001107983 */ /* 0x000f220000300800 */
[-C--:B------:R-:W-:Y:S01]  /*301c0*/  IADD3 R8, P1, R8, R5.reuse, RZ ;  /* 0x0000000508087210 */ /* 0x080fe20007f3e0ff */
[----:B------:R0:W-:Y:S01]  /*301d0*/  STL [R1+0x1064], R24 ;  /* 0x0010641801007387 */ /* 0x0001e20000100800 */
[--C-:B------:R-:W-:Y:S01]  /*301e0*/  IMAD.X R7, R7, 0x1, R0.reuse, P2 ;  /* 0x0000000107077824 */ /* 0x100fe200010e0600 */
[-C--:B------:R-:W-:Y:S01]  /*301f0*/  IADD3 R9, P2, R9, R5.reuse, RZ ;  /* 0x0000000509097210 */ /* 0x080fe20007f5e0ff */
[--C-:B------:R-:W-:Y:S01]  /*30200*/  IMAD.X R10, R10, 0x1, R0.reuse, P3 ;  /* 0x000000010a0a7824 */ /* 0x100fe200018e0600 */
[----:B------:R-:W-:Y:S01]  /*30210*/  IADD3 R11, P3, R11, R5, RZ ;  /* 0x000000050b0b7210 */ /* 0x000fe20007f7e0ff */
[----:B0-----:R-:W4:Y:S01]  /*30220*/  LDL.LU R24, [R1+0xfd0] ;  /* 0x000fd00001187983 */ /* 0x001f220000300800 */
[----:B------:R-:W-:Y:S02]  /*30230*/  STL [R1+0x1038], R8 ;  /* 0x0010380801007387 */ /* 0x000fe40000100800 */
[----:B------:R-:W-:-:S02]  /*30240*/  IMAD.X R26, R26, 0x1, R0, P4 ;  /* 0x000000011a1a7824 */ /* 0x000fc400020e0600 */
[--C-:B------:R-:W-:Y:S01]  /*30250*/  IMAD.X R20, R20, 0x1, R0.reuse, P5 ;  /* 0x0000000114147824 */ /* 0x100fe200028e0600 */
[----:B------:R-:W-:Y:S01]  /*30260*/  STL [R1+0x105c], R7 ;  /* 0x00105c0701007387 */ /* 0x000fe20000100800 */
[-C--:B------:R-:W-:Y:S01]  /*30270*/  IADD3 R2, P5, R2, R5.reuse, RZ ;  /* 0x0000000502027210 */ /* 0x080fe20007fbe0ff */
[----:B------:R-:W-:Y:S01]  /*30280*/  STL [R1+0x1030], R9 ;  /* 0x0010300901007387 */ /* 0x000fe20000100800 */
[----:B------:R-:W-:Y:S01]  /*30290*/  IADD3 R27, P4, R27, R5, RZ ;  /* 0x000000051b1b7210 */ /* 0x000fe20007f9e0ff */
[----:B------:R-:W-:Y:S01]  /*302a0*/  STL [R1+0x1054], R10 ;  /* 0x0010540a01007387 */ /* 0x000fe20000100800 */
[----:B------:R-:W-:Y:S02]  /*302b0*/  STL [R1+0x1028], R11 ;  /* 0x0010280b01007387 */ /* 0x000fe40000100800 */
[----:B------:R-:W-:Y:S02]  /*302c0*/  STL [R1+0x104c], R26 ;  /* 0x00104c1a01007387 */ /* 0x000fe40000100800 */
[----:B------:R0:W-:Y:S01]  /*302d0*/  STL [R1+0x1018], R2 ;  /* 0x0010180201007387 */ /* 0x0001e20000100800 */
[----:B------:R-:W-:Y:S04]  /*302e0*/  STL [R1+0x1020], R27 ;  /* 0x0010201b01007387 */ /* 0x000fe80000100800 */
[----:B0-----:R-:W4:Y:S01]  /*302f0*/  LDL.LU R2, [R1+0xff4] ;  /* 0x000ff40001027983 */ /* 0x001f220000300800 */
[----:B--2---:R-:W-:-:S02]  /*30300*/  IMAD.X R29, R29, 0x1, R0, P1 ;  /* 0x000000011d1d7824 */ /* 0x004fc400008e0600 */
[--C-:B------:R-:W-:Y:S01]  /*30310*/  IMAD.X R21, R21, 0x1, R0.reuse, P6 ;  /* 0x0000000115157824 */ /* 0x100fe200030e0600 */
[-C--:B------:R-:W-:Y:S01]  /*30320*/  IADD3 R22, P6, R22, R5.reuse, RZ ;  /* 0x0000000516167210 */ /* 0x080fe20007fde0ff */
[----:B------:R-:W-:Y:S01]  /*30330*/  STL [R1+0x1044], R20 ;  /* 0x0010441401007387 */ /* 0x000fe20000100800 */
[-C--:B------:R-:W-:Y:S01]  /*30340*/  IADD3 R23, P1, R23, R5.reuse, RZ ;  /* 0x0000000517177210 */ /* 0x080fe20007f3e0ff */
[----:B------:R0:W-:Y:S02]  /*30350*/  STL [R1+0x1034], R29 ;  /* 0x0010341d01007387 */ /* 0x0001e40000100800 */
[----:B------:R-:W-:Y:S01]  /*30360*/  IMAD.X R6, R6, 0x1, R0, P2 ;  /* 0x0000000106067824 */ /* 0x000fe200010e0600 */
[----:B------:R-:W-:Y:S01]  /*30370*/  STL [R1+0x103c], R21 ;  /* 0x00103c1501007387 */ /* 0x000fe20000100800 */
[----:B------:R-:W-:-:S03]  /*30380*/  IADD3 R4, P2, R4, R5, RZ ;  /* 0x0000000504047210 */ /* 0x000fc60007f5e0ff */
[----:B0-----:R-:W2:Y:S01]  /*30390*/  LDL.LU R29, [R1+0xfc8] ;  /* 0x000fc800011d7983 */ /* 0x001ea20000300800 */
[----:B------:R-:W-:Y:S02]  /*303a0*/  STL [R1+0x1010], R22 ;  /* 0x0010101601007387 */ /* 0x000fe40000100800 */
[----:B------:R-:W-:Y:S02]  /*303b0*/  STL [R1+0x1008], R23 ;  /* 0x0010081701007387 */ /* 0x000fe40000100800 */
[----:B------:R-:W-:Y:S01]  /*303c0*/  STL [R1+0x102c], R6 ;  /* 0x00102c0601007387 */ /* 0x000fe20000100800 */
[----:B------:R-:W-:Y:S01]  /*303d0*/  STL [R1+0x1000], R4 ;  /* 0x0010000401007387 */ /* 0x000fe20000100800 */
[--C-:B---3--:R-:W-:Y:S02]  /*303e0*/  IMAD.X R3, R3, 0x1, R0.reuse, P3 ;  /* 0x0000000103037824 */ /* 0x108fe400018e0600 */
[----:B------:R-:W-:Y:S01]  /*303f0*/  IMAD.X R19, R19, 0x1, R0, P4 ;  /* 0x0000000113137824 */ /* 0x000fe200020e0600 */
[----:B------:R-:W-:-:S02]  /*30400*/  IADD3 R15, P3, R15, R5, RZ ;  /* 0x000000050f0f7210 */ /* 0x000fc40007f7e0ff */
[----:B------:R-:W-:Y:S01]  /*30410*/  STL [R1+0x1024], R3 ;  /* 0x0010240301007387 */ /* 0x000fe20000100800 */
[----:B------:R-:W-:Y:S01]  /*30420*/  IADD3 R25, P4, R25, R5, RZ ;  /* 0x0000000519197210 */ /* 0x000fe20007f9e0ff */
[----:B------:R-:W-:-:S04]  /*30430*/  IMAD.X R14, R14, 0x1, R0, P5 ;  /* 0x000000010e0e7824 */ /* 0x000fc800028e0600 */
[----:B------:R0:W-:Y:S01]  /*30440*/  STL [R1+0xff0], R25 ;  /* 0x000ff01901007387 */ /* 0x0001e20000100800 */
[----:B------:R-:W-:Y:S01]  /*30450*/  STL [R1+0xff8], R15 ;  /* 0x000ff80f01007387 */ /* 0x000fe20000100800 */
[-C--:B------:R-:W-:Y:S01]  /*30460*/  IADD3 R18, P5, R18, R5.reuse, RZ ;  /* 0x0000000512127210 */ /* 0x080fe20007fbe0ff */
[--C-:B----4-:R-:W-:Y:S01]  /*30470*/  IMAD.X R13, R13, 0x1, R0.reuse, P6 ;  /* 0x000000010d0d7824 */ /* 0x110fe200030e0600 */
[-C--:B------:R-:W-:Y:S01]  /*30480*/  IADD3 R17, P6, R17, R5.reuse, RZ ;  /* 0x0000000511117210 */ /* 0x080fe20007fde0ff */
[----:B0-----:R-:W3:Y:S01]  /*30490*/  LDL.LU R25, [R1+0xfec] ;  /* 0x000fec0001197983 */ /* 0x001ee20000300800 */
[----:B------:R-:W-:Y:S02]  /*304a0*/  STL [R1+0x101c], R19 ;  /* 0x00101c1301007387 */ /* 0x000fe40000100800 */
[----:B------:R-:W-:Y:S01]  /*304b0*/  IMAD.X R28, R28, 0x1, R0, P1 ;  /* 0x000000011c1c7824 */ /* 0x000fe200008e0600 */
[----:B------:R-:W-:Y:S01]  /*304c0*/  STL [R1+0x1014], R14 ;  /* 0x0010140e01007387 */ /* 0x000fe20000100800 */
[----:B------:R-:W-:Y:S01]  /*304d0*/  STL [R1+0xfe8], R18 ;  /* 0x000fe81201007387 */ /* 0x000fe20000100800 */
[----:B------:R-:W-:-:S02]  /*304e0*/  IADD3 R12, P1, R12, R5, RZ ;  /* 0x000000050c0c7210 */ /* 0x000fc40007f3e0ff */
[----:B------:R0:W-:Y:S01]  /*304f0*/  STL [R1+0x1004], R28 ;  /* 0x0010041c01007387 */ /* 0x0001e20000100800 */
[----:B------:R-:W-:Y:S02]  /*30500*/  STL [R1+0x100c], R13 ;  /* 0x00100c0d01007387 */ /* 0x000fe40000100800 */
[--C-:B------:R-:W-:Y:S01]  /*30510*/  IMAD.X R16, R16, 0x1, R0.reuse, P2 ;  /* 0x0000000110107824 */ /* 0x100fe200010e0600 */
[----:B0-----:R-:W4:Y:S01]  /*30520*/  LDL.LU R28, [R1+0xfc0] ;  /* 0x000fc000011c7983 */ /* 0x001f220000300800 */
[----:B------:R-:W-:Y:S01]  /*30530*/  STL [R1+0xfe0], R17 ;  /* 0x000fe01101007387 */ /* 0x000fe20000100800 */
[----:B------:R-:W-:Y:S01]  /*30540*/  IADD3 R24, P2, R24, R5, RZ ;  /* 0x0000000518187210 */ /* 0x000fe20007f5e0ff */
[----:B------:R-:W4:Y:S01]  /*30550*/  LDL.LU R8, [R1+0xfe4] ;  /* 0x000fe40001087983 */ /* 0x000f220000300800 */
[----:B------:R-:W-:Y:S01]  /*30560*/  STL [R1+0xfd8], R12 ;  /* 0x000fd80c01007387 */ /* 0x000fe20000100800 */
[----:B------:R-:W4:Y:S02]  /*30570*/  LDL.LU R7, [R1+0xfb8] ;  /* 0x000fb80001077983 */ /* 0x000f240000300800 */
[----:B------:R-:W-:Y:S02]  /*30580*/  STL [R1+0xffc], R16 ;  /* 0x000ffc1001007387 */ /* 0x000fe40000100800 */
[----:B------:R-:W4:Y:S01]  /*30590*/  LDL.LU R9, [R1+0xfdc] ;  /* 0x000fdc0001097983 */ /* 0x000f220000300800 */
[----:B------:R0:W-:Y:S01]  /*305a0*/  STL [R1+0xfd0], R24 ;  /* 0x000fd01801007387 */ /* 0x0001e20000100800 */
[----:B------:R-:W4:Y:S02]  /*305b0*/  LDL.LU R10, [R1+0xfb0] ;  /* 0x000fb000010a7983 */ /* 0x000f240000300800 */
[----:B------:R-:W4:Y:S02]  /*305c0*/  LDL.LU R11, [R1+0xfd4] ;  /* 0x000fd400010b7983 */ /* 0x000f240000300800 */
[----:B------:R-:W4:Y:S01]  /*305d0*/  LDL.LU R26, [R1+0xfa8] ;  /* 0x000fa800011a7983 */ /* 0x000f220000300800 */
[----:B------:R-:W4:Y:S01]  /*305e0*/  LDL.LU R27, [R1+0xfcc] ;  /* 0x000fcc00011b7983 */ /* 0x000f220000300800 */
[----:B------:R-:W4:Y:S03]  /*305f0*/  LDL.LU R20, [R1+0xfa0] ;  /* 0x000fa00001147983 */ /* 0x000f260000300800 */
[----:B0-----:R-:W4:Y:S01]  /*30600*/  LDL.LU R24, [R1+0xfc4] ;  /* 0x000fc40001187983 */ /* 0x001f220000300800 */
[----:B------:R-:W4:Y:S02]  /*30610*/  LDL.LU R21, [R1+0xf98] ;  /* 0x000f980001157983 */ /* 0x000f240000300800 */
[----:B------:R-:W4:Y:S02]  /*30620*/  LDL.LU R22, [R1+0xfbc] ;  /* 0x000fbc0001167983 */ /* 0x000f240000300800 */
[----:B------:R-:W-:-:S05]  /*30630*/  IMAD.X R2, R2, 0x1, R0, P3 ;  /* 0x0000000102027824 */ /* 0x000fca00018e0600 */
[----:B------:R0:W-:Y:S04]  /*30640*/  STL [R1+0xff4], R2 ;  /* 0x000ff40201007387 */ /* 0x0001e80000100800 */
[----:B0-----:R-:W4:Y:S01]  /*30650*/  LDL.LU R2, [R1+0xf90] ;  /* 0x000f900001027983 */ /* 0x001f220000300800 */
[----:B--2---:R-:W-:Y:S01]  /*30660*/  IADD3 R29, P3, R29, R5, RZ ;  /* 0x000000051d1d7210 */ /* 0x004fe20007f7e0ff */
[----:B------:R-:W2:Y:S02]  /*30670*/  LDL.LU R23, [R1+0xfb4] ;  /* 0x000fb40001177983 */ /* 0x000ea40000300800 */
[----:B------:R-:W2:Y:S01]  /*30680*/  LDL.LU R6, [R1+0xf88] ;  /* 0x000f880001067983 */ /* 0x000ea20000300800 */
[----:B------:R-:W2:Y:S01]  /*30690*/  LDL.LU R4, [R1+0xfac] ;  /* 0x000fac0001047983 */ /* 0x000ea20000300800 */
[----:B------:R0:W-:Y:S02]  /*306a0*/  STL [R1+0xfc8], R29 ;  /* 0x000fc81d01007387 */ /* 0x0001e40000100800 */
[----:B------:R-:W2:Y:S02]  /*306b0*/  LDL.LU R3, [R1+0xf80] ;  /* 0x000f800001037983 */ /* 0x000ea40000300800 */
[----:B------:R-:W2:Y:S01]  /*306c0*/  LDL.LU R15, [R1+0xfa4] ;  /* 0x000fa400010f7983 */ /* 0x000ea20000300800 */
[----:B------:R-:W2:Y:S04]  /*306d0*/  LDL.LU R19, [R1+0xf78] ;  /* 0x000f780001137983 */ /* 0x000ea80000300800 */
[----:B0-----:R-:W2:Y:S01]  /*306e0*/  LDL.LU R29, [R1+0xf9c] ;  /* 0x000f9c00011d7983 */ /* 0x001ea20000300800 */
[----:B------:R-:W2:Y:S02]  /*306f0*/  LDL.LU R14, [R1+0xf70] ;  /* 0x000f7000010e7983 */ /* 0x000ea40000300800 */
[----:B------:R-:W2:Y:S02]  /*30700*/  LDL.LU R18, [R1+0xf94] ;  /* 0x000f940001127983 */ /* 0x000ea40000300800 */
[----:B------:R-:W2:Y:S02]  /*30710*/  LDL.LU R13, [R1+0xf68] ;  /* 0x000f6800010d7983 */ /* 0x000ea40000300800 */
[----:B---3--:R-:W-:-:S05]  /*30720*/  IMAD.X R25, R25, 0x1, R0, P4 ;  /* 0x0000000119197824 */ /* 0x008fca00020e0600 */
[----:B------:R0:W-:Y:S01]  /*30730*/  STL [R1+0xfec], R25 ;  /* 0x000fec1901007387 */ /* 0x0001e20000100800 */
[----:B------:R-:W3:Y:S03]  /*30740*/  LDL.LU R17, [R1+0xf8c] ;  /* 0x000f8c0001117983 */ /* 0x000ee60000300800 */
[----:B0-----:R-:W3:Y:S01]  /*30750*/  LDL.LU R25, [R1+0xf60] ;  /* 0x000f600001197983 */ /* 0x001ee20000300800 */
[----:B------:R-:W3:Y:S02]  /*30760*/  LDL.LU R12, [R1+0xf84] ;  /* 0x000f8400010c7983 */ /* 0x000ee40000300800 */
[----:B------:R-:W3:Y:S01]  /*30770*/  LDL.LU R16, [R1+0xf58] ;  /* 0x000f580001107983 */ /* 0x000ee20000300800 */
[----:B----4-:R-:W-:Y:S01]  /*30780*/  IADD3 R28, P4, R28, R5, RZ ;  /* 0x000000051c1c7210 */ /* 0x010fe20007f9e0ff */
[----:B------:R-:W-:-:S04]  /*30790*/  IMAD.X R8, R8, 0x1, R0, P5 ;  /* 0x0000000108087824 */ /* 0x000fc800028e0600 */
[----:B------:R0:W-:Y:S01]  /*307a0*/  STL [R1+0xfc0], R28 ;  /* 0x000fc01c01007387 */ /* 0x0001e20000100800 */
[-C--:B------:R-:W-:Y:S01]  /*307b0*/  IADD3 R7, P5, R7, R5.reuse, RZ ;  /* 0x0000000507077210 */ /* 0x080fe20007fbe0ff */
[--C-:B------:R-:W-:Y:S01]  /*307c0*/  IMAD.X R9, R9, 0x1, R0.reuse, P6 ;  /* 0x0000000109097824 */ /* 0x100fe200030e0600 */
[-C--:B------:R-:W-:Y:S01]  /*307d0*/  IADD3 R10, P6, R10, R5.reuse, RZ ;  /* 0x000000050a0a7210 */ /* 0x080fe20007fde0ff */
[--C-:B------:R-:W-:Y:S01]  /*307e0*/  IMAD.X R11, R11, 0x1, R0.reuse, P1 ;  /* 0x000000010b0b7824 */ /* 0x100fe200008e0600 */
[----:B0-----:R-:W4:Y:S01]  /*307f0*/  LDL.LU R28, [R1+0xf7c] ;  /* 0x000f7c00011c7983 */ /* 0x001f220000300800 */
[----:B------:R-:W-:Y:S01]  /*30800*/  STL [R1+0xfe4], R8 ;  /* 0x000fe40801007387 */ /* 0x000fe20000100800 */
[----:B------:R-:W-:Y:S01]  /*30810*/  IADD3 R26, P1, R26, R5, RZ ;  /* 0x000000051a1a7210 */ /* 0x000fe20007f3e0ff */
        /* <DEDUP_REMOVED lines=9> */
[-C--:B------:R-:W-:Y:S01]  /*308b0*/  IADD3 R20, P2, R20, R5.reuse, RZ ;  /* 0x0000000514147210 */ /* 0x080fe20007f5e0ff */
[--C-:B------:R-:W-:Y:S01]  /*308c0*/  IMAD.X R22, R22, 0x1, R0.reuse, P4 ;  /* 0x0000000116167824 */ /* 0x100fe200020e0600 */
[-C--:B------:R-:W-:Y:S01]  /*308d0*/  IADD3 R21, P3, R21, R5.reuse, RZ ;  /* 0x0000000515157210 */ /* 0x080fe20007f7e0ff */
[----:B0-----:R-:W4:Y:S01]  /*308e0*/  LDL.LU R24, [R1+0xf50] ;  /* 0x000f500001187983 */ /* 0x001f220000300800 */
[-C--:B------:R-:W-:Y:S01]  /*308f0*/  IADD3 R2, P4, R2, R5.reuse, RZ ;  /* 0x0000000502027210 */ /* 0x080fe20007f9e0ff */
[----:B------:R-:W-:Y:S04]  /*30900*/  STL [R1+0xfa0], R20 ;  /* 0x000fa01401007387 */ /* 0x000fe80000100800 */
[----:B------:R0:W-:Y:S01]  /*30910*/  STL [R1+0xf90], R2 ;  /* 0x000f900201007387 */ /* 0x0001e20000100800 */
[----:B------:R-:W-:Y:S03]  /*30920*/  STL [R1+0xf98], R21 ;  /* 0x000f981501007387 */ /* 0x000fe60000100800 */
[----:B0-----:R-:W4:Y:S01]  /*30930*/  LDL.LU R2, [R1+0xf74] ;  /* 0x000f740001027983 */ /* 0x001f220000300800 */
[--C-:B--2---:R-:W-:Y:S01]  /*30940*/  IMAD.X R23, R23, 0x1, R0.reuse, P5 ;  /* 0x0000000117177824 */ /* 0x104fe200028e0600 */
[-C--:B------:R-:W-:Y:S01]  /*30950*/  IADD3 R6, P5, R6, R5.reuse, RZ ;  /* 0x0000000506067210 */ /* 0x080fe20007fbe0ff */
[--C-:B------:R-:W-:Y:S01]  /*30960*/  IMAD.X R4, R4, 0x1, R0.reuse, P6 ;  /* 0x0000000104047824 */ /* 0x100fe200030e0600 */
[----:B------:R-:W-:Y:S01]  /*30970*/  IADD3 R3, P6, R3, R5, RZ ;  /* 0x0000000503037210 */ /* 0x000fe20007fde0ff */
[----:B------:R-:W-:Y:S01]  /*30980*/  STL [R1+0xfbc], R22 ;  /* 0x000fbc1601007387 */ /* 0x000fe20000100800 */
[----:B------:R-:W-:-:S02]  /*30990*/  IMAD.X R29, R29, 0x1, R0, P2 ;  /* 0x000000011d1d7824 */ /* 0x000fc400010e0600 */
[----:B------:R-:W-:Y:S02]  /*309a0*/  STL [R1+0xfb4], R23 ;  /* 0x000fb41701007387 */ /* 0x000fe40000100800 */
[--C-:B------:R-:W-:Y:S01]  /*309b0*/  IMAD.X R15, R15, 0x1, R0.reuse, P1 ;  /* 0x000000010f0f7824 */ /* 0x100fe200008e0600 */
[----:B------:R-:W-:Y:S01]  /*309c0*/  STL [R1+0xf88], R6 ;  /* 0x000f880601007387 */ /* 0x000fe20000100800 */
[-C--:B------:R-:W-:Y:S01]  /*309d0*/  IADD3 R19, P1, R19, R5.reuse, RZ ;  /* 0x0000000513137210 */ /* 0x080fe20007f3e0ff */
[----:B------:R-:W-:Y:S02]  /*309e0*/  STL [R1+0xfac], R4 ;  /* 0x000fac0401007387 */ /* 0x000fe40000100800 */
[----:B------:R-:W-:Y:S01]  /*309f0*/  STL [R1+0xf80], R3 ;  /* 0x000f800301007387 */ /* 0x000fe20000100800 */
[----:B------:R-:W-:Y:S01]  /*30a00*/  IADD3 R14, P2, R14, R5, RZ ;  /* 0x000000050e0e7210 */ /* 0x000fe20007f5e0ff */
[----:B------:R0:W-:Y:S01]  /*30a10*/  STL [R1+0xf9c], R29 ;  /* 0x000f9c1d01007387 */ /* 0x0001e20000100800 */
[----:B------:R-:W-:-:S02]  /*30a20*/  IMAD.X R18, R18, 0x1, R0, P3 ;  /* 0x0000000112127824 */ /* 0x000fc400018e0600 */
[----:B------:R-:W-:Y:S01]  /*30a30*/  STL [R1+0xfa4], R15 ;  /* 0x000fa40f01007387 */ /* 0x000fe20000100800 */
[-C--:B------:R-:W-:Y:S01]  /*30a40*/  IADD3 R13, P3, R13, R5.reuse, RZ ;  /* 0x000000050d0d7210 */ /* 0x080fe20007f7e0ff */
[----:B0-----:R-:W2:Y:S01]  /*30a50*/  LDL.LU R29, [R1+0xf48] ;  /* 0x000f4800011d7983 */ /* 0x001ea20000300800 */
[----:B------:R-:W-:Y:S02]  /*30a60*/  STL [R1+0xf78], R19 ;  /* 0x000f781301007387 */ /* 0x000fe40000100800 */
[----:B------:R-:W-:Y:S02]  /*30a70*/  STL [R1+0xf70], R14 ;  /* 0x000f700e01007387 */ /* 0x000fe40000100800 */
[----:B------:R-:W-:Y:S02]  /*30a80*/  STL [R1+0xf94], R18 ;  /* 0x000f941201007387 */ /* 0x000fe40000100800 */
[--C-:B---3--:R-:W-:Y:S01]  /*30a90*/  IMAD.X R17, R17, 0x1, R0.reuse, P4 ;  /* 0x0000000111117824 */ /* 0x108fe200020e0600 */
[-C--:B------:R-:W-:Y:S01]  /*30aa0*/  IADD3 R25, P4, R25, R5.reuse, RZ ;  /* 0x0000000519197210 */ /* 0x080fe20007f9e0ff */
[----:B------:R-:W-:Y:S01]  /*30ab0*/  IMAD.X R12, R12, 0x1, R0, P5 ;  /* 0x000000010c0c7824 */ /* 0x000fe200028e0600 */
[----:B------:R-:W-:-:S03]  /*30ac0*/  IADD3 R16, P5, R16, R5, RZ ;  /* 0x0000000510107210 */ /* 0x000fc60007fbe0ff */
[----:B------:R0:W-:Y:S01]  /*30ad0*/  STL [R1+0xf60], R25 ;  /* 0x000f601901007387 */ /* 0x0001e20000100800 */
[----:B------:R-:W-:Y:S03]  /*30ae0*/  STL [R1+0xf68], R13 ;  /* 0x000f680d01007387 */ /* 0x000fe60000100800 */
[----:B0-----:R-:W3:Y:S01]  /*30af0*/  LDL.LU R25, [R1+0xf6c] ;  /* 0x000f6c0001197983 */ /* 0x001ee20000300800 */
[----:B------:R-:W-:Y:S02]  /*30b00*/  STL [R1+0xf8c], R17 ;  /* 0x000f8c1101007387 */ /* 0x000fe40000100800 */
[----:B------:R-:W3:Y:S02]  /*30b10*/  LDL.LU R8, [R1+0xf40] ;  /* 0x000f400001087983 */ /* 0x000ee40000300800 */
[----:B----4-:R-:W-:Y:S01]  /*30b20*/  IMAD.X R28, R28, 0x1, R0, P6 ;  /* 0x000000011c1c7824 */ /* 0x010fe200030e0600 */
        /* <DEDUP_REMOVED lines=12> */
[----:B------:R-:W4:Y:S01]  /*30bf0*/  LDL.LU R22, [R1+0xf18] ;  /* 0x000f180001167983 */ /* 0x000f220000300800 */
[----:B------:R-:W-:-:S05]  /*30c00*/  IADD3 R24, P6, R24, R5, RZ ;  /* 0x0000000518187210 */ /* 0x000fca0007fde0ff */
[----:B------:R0:W-:Y:S04]  /*30c10*/  STL [R1+0xf50], R24 ;  /* 0x000f501801007387 */ /* 0x0001e80000100800 */
[----:B0-----:R-:W4:Y:S01]  /*30c20*/  LDL.LU R24, [R1+0xf3c] ;  /* 0x000f3c0001187983 */ /* 0x001f220000300800 */
[----:B------:R-:W4:Y:S02]  /*30c30*/  LDL.LU R23, [R1+0xf10] ;  /* 0x000f100001177983 */ /* 0x000f240000300800 */
[----:B------:R-:W-:Y:S02]  /*30c40*/  IMAD.X R2, R2, 0x1, R0, P1 ;  /* 0x0000000102027824 */ /* 0x000fe400008e0600 */
[----:B------:R-:W4:Y:S01]  /*30c50*/  LDL.LU R6, [R1+0xf34] ;  /* 0x000f340001067983 */ /* 0x000f220000300800 */
[----:B------:R-:W4:Y:S02]  /*30c60*/  LDL.LU R4, [R1+0xf08] ;  /* 0x000f080001047983 */ /* 0x000f240000300800 */
[----:B------:R0:W-:Y:S02]  /*30c70*/  STL [R1+0xf74], R2 ;  /* 0x000f740201007387 */ /* 0x0001e40000100800 */
[----:B------:R-:W4:Y:S02]  /*30c80*/  LDL.LU R3, [R1+0xf2c] ;  /* 0x000f2c0001037983 */ /* 0x000f240000300800 */
[----:B------:R-:W4:Y:S01]  /*30c90*/  LDL.LU R15, [R1+0xf00] ;  /* 0x000f0000010f7983 */ /* 0x000f220000300800 */
[----:B------:R-:W4:Y:S04]  /*30ca0*/  LDL.LU R19, [R1+0xf24] ;  /* 0x000f240001137983 */ /* 0x000f280000300800 */
[----:B0-----:R-:W4:Y:S01]  /*30cb0*/  LDL.LU R2, [R1+0xef8] ;  /* 0x000ef80001027983 */ /* 0x001f220000300800 */
[----:B------:R-:W4:Y:S02]  /*30cc0*/  LDL.LU R14, [R1+0xf1c] ;  /* 0x000f1c00010e7983 */ /* 0x000f240000300800 */
[----:B------:R-:W4:Y:S02]  /*30cd0*/  LDL.LU R18, [R1+0xef0] ;  /* 0x000ef00001127983 */ /* 0x000f240000300800 */
[----:B------:R-:W4:Y:S01]  /*30ce0*/  LDL.LU R13, [R1+0xf14] ;  /* 0x000f1400010d7983 */ /* 0x000f220000300800 */
[----:B--2---:R-:W-:-:S05]  /*30cf0*/  IADD3 R29, P1, R29, R5, RZ ;  /* 0x000000051d1d7210 */ /* 0x004fca0007f3e0ff */
[----:B------:R0:W-:Y:S01]  /*30d00*/  STL [R1+0xf48], R29 ;  /* 0x000f481d01007387 */ /* 0x0001e20000100800 */
[----:B------:R-:W2:Y:S03]  /*30d10*/  LDL.LU R17, [R1+0xee8] ;  /* 0x000ee80001117983 */ /* 0x000ea60000300800 */
[----:B0-----:R-:W2:Y:S01]  /*30d20*/  LDL.LU R29, [R1+0xf0c] ;  /* 0x000f0c00011d7983 */ /* 0x001ea20000300800 */
[----:B------:R-:W2:Y:S02]  /*30d30*/  LDL.LU R12, [R1+0xee0] ;  /* 0x000ee000010c7983 */ /* 0x000ea40000300800 */
[----:B------:R-:W2:Y:S02]  /*30d40*/  LDL.LU R16, [R1+0xf04] ;  /* 0x000f040001107983 */ /* 0x000ea40000300800 */
[--C-:B---3--:R-:W-:Y:S01]  /*30d50*/  IMAD.X R25, R25, 0x1, R0.reuse, P2 ;  /* 0x0000000119197824 */ /* 0x108fe200010e0600 */
[----:B------:R-:W-:Y:S01]  /*30d60*/  IADD3 R8, P2, R8, R5, RZ ;  /* 0x0000000508087210 */ /* 0x000fe20007f5e0ff */
[----:B----4-:R-:W-:-:S03]  /*30d70*/  IMAD.X R7, R7, 0x1, R0, P3 ;  /* 0x0000000107077824 */ /* 0x010fc600018e0600 */
[----:B------:R0:W-:Y:S01]  /*30d80*/  STL [R1+0xf6c], R25 ;  /* 0x000f6c1901007387 */ /* 0x0001e20000100800 */
[-C--:B------:R-:W-:Y:S01]  /*30d90*/  IADD3 R9, P3, R9, R5.reuse, RZ ;  /* 0x0000000509097210 */ /* 0x080fe20007f7e0ff */
[--C-:B------:R-:W-:Y:S01]  /*30da0*/  IMAD.X R10, R10, 0x1, R0.reuse, P4 ;  /* 0x000000010a0a7824 */ /* 0x100fe200020e0600 */
[-C--:B------:R-:W-:Y:S01]  /*30db0*/  IADD3 R11, P4, R11, R5.reuse, RZ ;  /* 0x000000050b0b7210 */ /* 0x080fe20007f9e0ff */
[--C-:B------:R-:W-:Y:S02]  /*30dc0*/  IMAD.X R26, R26, 0x1, R0.reuse, P5 ;  /* 0x000000011a1a7824 */ /* 0x100fe400028e0600 */
[--C-:B------:R-:W-:Y:S01]  /*30dd0*/  IMAD.X R20, R20, 0x1, R0.reuse, P6 ;  /* 0x0000000114147824 */ /* 0x100fe200030e0600 */
[----:B0-----:R-:W3:Y:S01]  /*30de0*/  LDL.LU R25, [R1+0xed8] ;  /* 0x000ed80001197983 */ /* 0x001ee20000300800 */
[----:B------:R-:W-:Y:S02]  /*30df0*/  STL [R1+0xf40], R8 ;  /* 0x000f400801007387 */ /* 0x000fe40000100800 */
[----:B------:R-:W-:Y:S01]  /*30e00*/  STL [R1+0xf64], R7 ;  /* 0x000f640701007387 */ /* 0x000fe20000100800 */
[-C--:B------:R-:W-:Y:S01]  /*30e10*/  IADD3 R28, P6, R28, R5.reuse, RZ ;  /* 0x000000051c1c7210 */ /* 0x080fe20007fde0ff */
[----:B------:R-:W-:Y:S01]  /*30e20*/  STL [R1+0xf38], R9 ;  /* 0x000f380901007387 */ /* 0x000fe20000100800 */
[----:B------:R-:W-:Y:S01]  /*30e30*/  IADD3 R27, P5, R27, R5, RZ ;  /* 0x000000051b1b7210 */ /* 0x000fe20007fbe0ff */
[----:B------:R-:W-:Y:S02]  /*30e40*/  STL [R1+0xf5c], R10 ;  /* 0x000f5c0a01007387 */ /* 0x000fe40000100800 */
[----:B------:R-:W-:Y:S01]  /*30e50*/  STL [R1+0xf30], R11 ;  /* 0x000f300b01007387 */ /* 0x000fe20000100800 */
[----:B------:R-:W-:Y:S01]  /*30e60*/  STL [R1+0xf54], R26 ;  /* 0x000f541a01007387 */ /* 0x000fe20000100800 */
[----:B------:R0:W-:Y:S02]  /*30e70*/  STL [R1+0xf20], R28 ;  /* 0x000f201c01007387 */ /* 0x0001e40000100800 */
[----:B------:R-:W-:Y:S02]  /*30e80*/  STL [R1+0xf28], R27 ;  /* 0x000f281b01007387 */ /* 0x000fe40000100800 */
[--C-:B------:R-:W-:Y:S01]  /*30e90*/  IMAD.X R21, R21, 0x1, R0.reuse, P1 ;  /* 0x0000000115157824 */ /* 0x100fe200008e0600 */
[----:B0-----:R-:W4:Y:S01]  /*30ea0*/  LDL.LU R28, [R1+0xefc] ;  /* 0x000efc00011c7983 */ /* 0x001f220000300800 */
[----:B------:R-:W-:-:S03]  /*30eb0*/  IMAD.X R24, R24, 0x1, R0, P2 ;  /* 0x0000000118187824 */ /* 0x000fc600010e0600 */
[----:B------:R-:W-:Y:S01]  /*30ec0*/  STL [R1+0xf4c], R20 ;  /* 0x000f4c1401007387 */ /* 0x000fe20000100800 */
[----:B------:R-:W-:-:S03]  /*30ed0*/  IADD3 R22, P1, R22, R5, RZ ;  /* 0x0000000516167210 */ /* 0x000fc60007f3e0ff */
[----:B------:R0:W-:Y:S01]  /*30ee0*/  STL [R1+0xf3c], R24 ;  /* 0x000f3c1801007387 */ /* 0x0001e20000100800 */
[----:B------:R-:W-:Y:S01]  /*30ef0*/  STL [R1+0xf44], R21 ;  /* 0x000f441501007387 */ /* 0x000fe20000100800 */
[-C--:B------:R-:W-:Y:S01]  /*30f00*/  IADD3 R23, P2, R23, R5.reuse, RZ ;  /* 0x0000000517177210 */ /* 0x080fe20007f5e0ff */
[--C-:B------:R-:W-:Y:S01]  /*30f10*/  IMAD.X R6, R6, 0x1, R0.reuse, P3 ;  /* 0x0000000106067824 */ /* 0x100fe200018e0600 */
[-C--:B------:R-:W-:Y:S01]  /*30f20*/  IADD3 R4, P3, R4, R5.reuse, RZ ;  /* 0x0000000504047210 */ /* 0x080fe20007f7e0ff */
[--C-:B------:R-:W-:Y:S02]  /*30f30*/  IMAD.X R3, R3, 0x1, R0.reuse, P4 ;  /* 0x0000000103037824 */ /* 0x100fe400020e0600 */
[--C-:B------:R-:W-:Y:S01]  /*30f40*/  IMAD.X R19, R19, 0x1, R0.reuse, P5 ;  /* 0x0000000113137824 */ /* 0x100fe200028e0600 */
[----:B0-----:R-:W4:Y:S01]  /*30f50*/  LDL.LU R24, [R1+0xed0] ;  /* 0x000ed00001187983 */ /* 0x001f220000300800 */
[----:B------:R-:W-:Y:S01]  /*30f60*/  STL [R1+0xf18], R22 ;  /* 0x000f181601007387 */ /* 0x000fe20000100800 */
[-C--:B------:R-:W-:Y:S01]  /*30f70*/  IADD3 R2, P5, R2, R5.reuse, RZ ;  /* 0x0000000502027210 */ /* 0x080fe20007fbe0ff */
[----:B------:R-:W-:Y:S01]  /*30f80*/  STL [R1+0xf10], R23 ;  /* 0x000f101701007387 */ /* 0x000fe20000100800 */
[-C--:B------:R-:W-:Y:S01]  /*30f90*/  IADD3 R15, P4, R15, R5.reuse, RZ ;  /* 0x000000050f0f7210 */ /* 0x080fe20007f9e0ff */
[----:B------:R-:W-:Y:S01]  /*30fa0*/  STL [R1+0xf34], R6 ;  /* 0x000f340601007387 */ /* 0x000fe20000100800 */
[----:B------:R-:W-:Y:S02]  /*30fb0*/  STL [R1+0xf08], R4 ;  /* 0x000f080401007387 */ /* 0x000fe40000100800 */
[----:B------:R-:W-:Y:S02]  /*30fc0*/  STL [R1+0xf2c], R3 ;  /* 0x000f2c0301007387 */ /* 0x000fe40000100800 */
[----:B------:R0:W-:Y:S01]  /*30fd0*/  STL [R1+0xef8], R2 ;  /* 0x000ef80201007387 */ /* 0x0001e20000100800 */
[----:B------:R-:W-:Y:S04]  /*30fe0*/  STL [R1+0xf00], R15 ;  /* 0x000f000f01007387 */ /* 0x000fe80000100800 */
[----:B0-----:R-:W4:Y:S01]  /*30ff0*/  LDL.LU R2, [R1+0xef4] ;  /* 0x000ef40001027983 */ /* 0x001f220000300800 */
[--C-:B------:R-:W-:Y:S01]  /*31000*/  IMAD.X R14, R14, 0x1, R0.reuse, P6 ;  /* 0x000000010e0e7824 */ /* 0x100fe200030e0600 */
[-C--:B------:R-:W-:Y:S01]  /*31010*/  IADD3 R18, P6, R18, R5.reuse, RZ ;  /* 0x0000000512127210 */ /* 0x080fe20007fde0ff */
[--C-:B------:R-:W-:Y:S01]  /*31020*/  IMAD.X R13, R13, 0x1, R0.reuse, P1 ;  /* 0x000000010d0d7824 */ /* 0x100fe200008e0600 */
[----:B------:R-:W-:Y:S01]  /*31030*/  STL [R1+0xf24], R19 ;  /* 0x000f241301007387 */ /* 0x000fe20000100800 */
[----:B--2---:R-:W-:Y:S01]  /*31040*/  IADD3 R17, P1, R17, R5, RZ ;  /* 0x0000000511117210 */ /* 0x004fe20007f3e0ff */
[----:B------:R-:W-:-:S02]  /*31050*/  IMAD.X R29, R29, 0x1, R0, P2 ;  /* 0x000000011d1d7824 */ /* 0x000fc400010e0600 */
[----:B------:R-:W-:Y:S01]  /*31060*/  STL [R1+0xf1c], R14 ;  /* 0x000f1c0e01007387 */ /* 0x000fe20000100800 */
[----:B------:R-:W-:Y:S01]  /*31070*/  STL [R1+0xef0], R18 ;  /* 0x000ef01201007387 */ /* 0x000fe20000100800 */
[-C--:B------:R-:W-:Y:S02]  /*31080*/  IADD3 R12, P2, R12, R5.reuse, RZ ;  /* 0x000000050c0c7210 */ /* 0x080fe40007f5e0ff */
[----:B------:R0:W-:Y:S01]  /*31090*/  STL [R1+0xf0c], R29 ;  /* 0x000f0c1d01007387 */ /* 0x0001e20000100800 */
[----:B------:R-:W-:Y:S02]  /*310a0*/  STL [R1+0xf14], R13 ;  /* 0x000f140d01007387 */ /* 0x000fe40000100800 */
[----:B------:R-:W-:Y:S01]  /*310b0*/  IMAD.X R16, R16, 0x1, R0, P3 ;  /* 0x0000000110107824 */ /* 0x000fe200018e0600 */
[----:B0-----:R-:W2:Y:S01]  /*310c0*/  LDL.LU R29, [R1+0xec8] ;  /* 0x000ec800011d7983 */ /* 0x001ea20000300800 */
[----:B------:R-:W-:Y:S02]  /*310d0*/  STL [R1+0xee8], R17 ;  /* 0x000ee81101007387 */ /* 0x000fe40000100800 */
[----:B------:R-:W2:Y:S02]  /*310e0*/  LDL.LU R8, [R1+0xeec] ;  /* 0x000eec0001087983 */ /* 0x000ea40000300800 */
[----:B------:R-:W-:Y:S01]  /*310f0*/  STL [R1+0xee0], R12 ;  /* 0x000ee00c01007387 */ /* 0x000fe20000100800 */
[----:B------:R-:W2:Y:S01]  /*31100*/  LDL.LU R7, [R1+0xec0] ;  /* 0x000ec00001077983 */ /* 0x000ea20000300800 */
[----:B------:R-:W-:Y:S02]  /*31110*/  STL [R1+0xf04], R16 ;  /* 0x000f041001007387 */ /* 0x000fe40000100800 */
[----:B------:R-:W2:Y:S01]  /*31120*/  LDL.LU R9, [R1+0xee4] ;  /* 0x000ee40001097983 */ /* 0x000ea20000300800 */
[----:B---3--:R-:W-:-:S05]  /*31130*/  IADD3 R25, P3, R25, R5, RZ ;  /* 0x0000000519197210 */ /* 0x008fca0007f7e0ff */
[----:B------:R0:W-:Y:S01]  /*31140*/  STL [R1+0xed8], R25 ;  /* 0x000ed81901007387 */ /* 0x0001e20000100800 */
[----:B------:R-:W3:Y:S02]  /*31150*/  LDL.LU R10, [R1+0xeb8] ;  /* 0x000eb800010a7983 */ /* 0x000ee40000300800 */
[----:B------:R-:W3:Y:S02]  /*31160*/  LDL.LU R11, [R1+0xedc] ;  /* 0x000edc00010b7983 */ /* 0x000ee40000300800 */
[----:B------:R-:W3:Y:S01]  /*31170*/  LDL.LU R26, [R1+0xeb0] ;  /* 0x000eb000011a7983 */ /* 0x000ee20000300800 */
[----:B------:R-:W3:Y:S01]  /*31180*/  LDL.LU R27, [R1+0xed4] ;  /* 0x000ed400011b7983 */ /* 0x000ee20000300800 */
[----:B------:R-:W3:Y:S03]  /*31190*/  LDL.LU R20, [R1+0xea8] ;  /* 0x000ea80001147983 */ /* 0x000ee60000300800 */
[----:B0-----:R-:W3:Y:S01]  /*311a0*/  LDL.LU R25, [R1+0xecc] ;  /* 0x000ecc0001197983 */ /* 0x001ee20000300800 */
[----:B------:R-:W3:Y:S02]  /*311b0*/  LDL.LU R21, [R1+0xea0] ;  /* 0x000ea00001157983 */ /* 0x000ee40000300800 */
[----:B------:R-:W3:Y:S02]  /*311c0*/  LDL.LU R22, [R1+0xec4] ;  /* 0x000ec40001167983 */ /* 0x000ee40000300800 */
[----:B----4-:R-:W-:-:S05]  /*311d0*/  IMAD.X R28, R28, 0x1, R0, P4 ;  /* 0x000000011c1c7824 */ /* 0x010fca00020e0600 */
[----:B------:R0:W-:Y:S04]  /*311e0*/  STL [R1+0xefc], R28 ;  /* 0x000efc1c01007387 */ /* 0x0001e80000100800 */
[----:B0-----:R-:W4:Y:S01]  /*311f0*/  LDL.LU R28, [R1+0xe98] ;  /* 0x000e9800011c7983 */ /* 0x001f220000300800 */
[----:B------:R-:W4:Y:S02]  /*31200*/  LDL.LU R23, [R1+0xebc] ;  /* 0x000ebc0001177983 */ /* 0x000f240000300800 */
[----:B------:R-:W4:Y:S01]  /*31210*/  LDL.LU R6, [R1+0xe90] ;  /* 0x000e900001067983 */ /* 0x000f220000300800 */
[-C--:B------:R-:W-:Y:S01]  /*31220*/  IADD3 R24, P4, R24, R5.reuse, RZ ;  /* 0x0000000518187210 */ /* 0x080fe20007f9e0ff */
[----:B------:R-:W4:Y:S04]  /*31230*/  LDL.LU R4, [R1+0xeb4] ;  /* 0x000eb40001047983 */ /* 0x000f280000300800 */
[----:B------:R0:W-:Y:S01]  /*31240*/  STL [R1+0xed0], R24 ;  /* 0x000ed01801007387 */ /* 0x0001e20000100800 */
[----:B------:R-:W4:Y:S02]  /*31250*/  LDL.LU R3, [R1+0xe88] ;  /* 0x000e880001037983 */ /* 0x000f240000300800 */
[----:B------:R-:W4:Y:S02]  /*31260*/  LDL.LU R15, [R1+0xeac] ;  /* 0x000eac00010f7983 */ /* 0x000f240000300800 */
[----:B------:R-:W4:Y:S01]  /*31270*/  LDL.LU R19, [R1+0xe80] ;  /* 0x000e800001137983 */ /* 0x000f220000300800 */
[----:B0-----:R-:W4:Y:S01]  /*31280*/  LDL.LU R24, [R1+0xea4] ;  /* 0x000ea40001187983 */ /* 0x001f220000300800 */
[----:B------:R-:W4:Y:S02]  /*31290*/  LDL.LU R14, [R1+0xe78] ;  /* 0x000e7800010e7983 */ /* 0x000f240000300800 */
[----:B------:R-:W4:Y:S02]  /*312a0*/  LDL.LU R18, [R1+0xe9c] ;  /* 0x000e9c0001127983 */ /* 0x000f240000300800 */
[--C-:B------:R-:W-:Y:S01]  /*312b0*/  IMAD.X R2, R2, 0x1, R0.reuse, P5 ;  /* 0x0000000102027824 */ /* 0x100fe200028e0600 */
[----:B------:R-:W4:Y:S04]  /*312c0*/  LDL.LU R13, [R1+0xe70] ;  /* 0x000e7000010d7983 */ /* 0x000f280000300800 */
[----:B------:R0:W-:Y:S01]  /*312d0*/  STL [R1+0xef4], R2 ;  /* 0x000ef40201007387 */ /* 0x0001e20000100800 */
[----:B------:R-:W4:Y:S03]  /*312e0*/  LDL.LU R17, [R1+0xe94] ;  /* 0x000e940001117983 */ /* 0x000f260000300800 */
[----:B0-----:R-:W4:Y:S01]  /*312f0*/  LDL.LU R2, [R1+0xe68] ;  /* 0x000e680001027983 */ /* 0x001f220000300800 */
[----:B------:R-:W4:Y:S02]  /*31300*/  LDL.LU R12, [R1+0xe8c] ;  /* 0x000e8c00010c7983 */ /* 0x000f240000300800 */
[----:B------:R-:W4:Y:S01]  /*31310*/  LDL.LU R16, [R1+0xe60] ;  /* 0x000e600001107983 */ /* 0x000f220000300800 */
[-C--:B--2---:R-:W-:Y:S01]  /*31320*/  IADD3 R29, P5, R29, R5.reuse, RZ ;  /* 0x000000051d1d7210 */ /* 0x084fe20007fbe0ff */
[----:B------:R-:W-:Y:S01]  /*31330*/  IMAD.X R8, R8, 0x1, R0, P6 ;  /* 0x0000000108087824 */ /* 0x000fe200030e0600 */
[----:B------:R-:W-:-:S03]  /*31340*/  IADD3 R7, P6, R7, R5, RZ ;  /* 0x0000000507077210 */ /* 0x000fc60007fde0ff */
[----:B------:R0:W-:Y:S01]  /*31350*/  STL [R1+0xec8], R29 ;  /* 0x000ec81d01007387 */ /* 0x0001e20000100800 */
[----:B------:R-:W-:-:S03]  /*31360*/  IMAD.X R9, R9, 0x1, R0, P1 ;  /* 0x0000000109097824 */ /* 0x000fc600008e0600 */
[----:B0-----:R-:W2:Y:S01]  /*31370*/  LDL.LU R29, [R1+0xe84] ;  /* 0x000e8400011d7983 */ /* 0x001ea20000300800 */
[----:B------:R-:W-:Y:S02]  /*31380*/  STL [R1+0xeec], R8 ;  /* 0x000eec0801007387 */ /* 0x000fe40000100800 */
[----:B------:R-:W-:Y:S02]  /*31390*/  STL [R1+0xec0], R7 ;  /* 0x000ec00701007387 */ /* 0x000fe40000100800 */
[----:B------:R-:W-:Y:S01]  /*313a0*/  STL [R1+0xee4], R9 ;  /* 0x000ee40901007387 */ /* 0x000fe20000100800 */
[-C--:B---3--:R-:W-:Y:S01]  /*313b0*/  IADD3 R10, P1, R10, R5.reuse, RZ ;  /* 0x000000050a0a7210 */ /* 0x088fe20007f3e0ff */
[--C-:B------:R-:W-:Y:S01]  /*313c0*/  IMAD.X R11, R11, 0x1, R0.reuse, P2 ;  /* 0x000000010b0b7824 */ /* 0x100fe200010e0600 */
[-C--:B------:R-:W-:Y:S01]  /*313d0*/  IADD3 R26, P2, R26, R5.reuse, RZ ;  /* 0x000000051a1a7210 */ /* 0x080fe20007f5e0ff */
[--C-:B------:R-:W-:Y:S02]  /*313e0*/  IMAD.X R27, R27, 0x1, R0.reuse, P3 ;  /* 0x000000011b1b7824 */ /* 0x100fe400018e0600 */
[----:B------:R-:W-:Y:S01]  /*313f0*/  STL [R1+0xeb8], R10 ;  /* 0x000eb80a01007387 */ /* 0x000fe20000100800 */
[----:B------:R-:W-:Y:S02]  /*31400*/  STL [R1+0xedc], R11 ;  /* 0x000edc0b01007387 */ /* 0x000fe40000100800 */
[--C-:B------:R-:W-:Y:S01]  /*31410*/  IMAD.X R25, R25, 0x1, R0.reuse, P4 ;  /* 0x0000000119197824 */ /* 0x100fe200020e0600 */
[----:B------:R-:W-:Y:S01]  /*31420*/  IADD3 R20, P3, R20, R5, RZ ;  /* 0x0000000514147210 */ /* 0x000fe20007f7e0ff */
[----:B------:R-:W-:Y:S01]  /*31430*/  STL [R1+0xeb0], R26 ;  /* 0x000eb01a01007387 */ /* 0x000fe20000100800 */
[----:B------:R-:W-:-:S02]  /*31440*/  IMAD.X R22, R22, 0x1, R0, P5 ;  /* 0x0000000116167824 */ /* 0x000fc400028e0600 */
[----:B------:R0:W-:Y:S02]  /*31450*/  STL [R1+0xecc], R25 ;  /* 0x000ecc1901007387 */ /* 0x0001e40000100800 */
[----:B------:R-:W-:Y:S01]  /*31460*/  STL [R1+0xed4], R27 ;  /* 0x000ed41b01007387 */ /* 0x000fe20000100800 */
[-C--:B------:R-:W-:Y:S01]  /*31470*/  IADD3 R21, P4, R21, R5.reuse, RZ ;  /* 0x0000000515157210 */ /* 0x080fe20007f9e0ff */
[----:B0-----:R-:W3:Y:S01]  /*31480*/  LDL.LU R25, [R1+0xe58] ;  /* 0x000e580001197983 */ /* 0x001ee20000300800 */
[----:B------:R-:W-:Y:S01]  /*31490*/  STL [R1+0xea8], R20 ;  /* 0x000ea81401007387 */ /* 0x000fe20000100800 */
[----:B----4-:R-:W-:Y:S01]  /*314a0*/  IADD3 R28, P5, R28, R5, RZ ;  /* 0x000000051c1c7210 */ /* 0x010fe20007fbe0ff */
[----:B------:R-:W-:-:S04]  /*314b0*/  IMAD.X R23, R23, 0x1, R0, P6 ;  /* 0x0000000117177824 */ /* 0x000fc800030e0600 */
[----:B------:R0:W-:Y:S01]  /*314c0*/  STL [R1+0xe98], R28 ;  /* 0x000e981c01007387 */ /* 0x0001e20000100800 */
[----:B------:R-:W-:Y:S01]  /*314d0*/  STL [R1+0xea0], R21 ;  /* 0x000ea01501007387 */ /* 0x000fe20000100800 */
[-C--:B------:R-:W-:Y:S01]  /*314e0*/  IADD3 R6, P6, R6, R5.reuse, RZ ;  /* 0x0000000506067210 */ /* 0x080fe20007fde0ff */
[--C-:B------:R-:W-:Y:S01]  /*314f0*/  IMAD.X R4, R4, 0x1, R0.reuse, P1 ;  /* 0x0000000104047824 */ /* 0x100fe200008e0600 */
[----:B------:R-:W-:Y:S01]  /*31500*/  IADD3 R3, P1, R3, R5, RZ ;  /* 0x0000000503037210 */ /* 0x000fe20007f3e0ff */
[----:B0-----:R-:W4:Y:S01]  /*31510*/  LDL.LU R28, [R1+0xe7c] ;  /* 0x000e7c00011c7983 */ /* 0x001f220000300800 */
[----:B------:R-:W-:Y:S02]  /*31520*/  STL [R1+0xec4], R22 ;  /* 0x000ec41601007387 */ /* 0x000fe40000100800 */
[----:B------:R-:W-:Y:S02]  /*31530*/  STL [R1+0xebc], R23 ;  /* 0x000ebc1701007387 */ /* 0x000fe40000100800 */
[----:B------:R-:W-:-:S02]  /*31540*/  IMAD.X R24, R24, 0x1, R0, P3 ;  /* 0x0000000118187824 */ /* 0x000fc400018e0600 */
[--C-:B------:R-:W-:Y:S01]  /*31550*/  IMAD.X R15, R15, 0x1, R0.reuse, P2 ;  /* 0x000000010f0f7824 */ /* 0x100fe200010e0600 */
[----:B------:R-:W-:Y:S01]  /*31560*/  STL [R1+0xe90], R6 ;  /* 0x000e900601007387 */ /* 0x000fe20000100800 */
[----:B------:R-:W-:Y:S02]  /*31570*/  STL [R1+0xeb4], R4 ;  /* 0x000eb40401007387 */ /* 0x000fe40000100800 */
[----:B------:R-:W-:Y:S02]  /*31580*/  STL [R1+0xe88], R3 ;  /* 0x000e880301007387 */ /* 0x000fe40000100800 */
[----:B------:R0:W-:Y:S01]  /*31590*/  STL [R1+0xea4], R24 ;  /* 0x000ea41801007387 */ /* 0x0001e20000100800 */
[----:B------:R-:W-:Y:S01]  /*315a0*/  STL [R1+0xeac], R15 ;  /* 0x000eac0f01007387 */ /* 0x000fe20000100800 */
[-C--:B------:R-:W-:Y:S02]  /*315b0*/  IADD3 R19, P2, R19, R5.reuse, RZ ;  /* 0x0000000513137210 */ /* 0x080fe40007f5e0ff */
[----:B------:R-:W-:Y:S01]  /*315c0*/  IADD3 R14, P3, R14, R5, RZ ;  /* 0x000000050e0e7210 */ /* 0x000fe20007f7e0ff */
[----:B------:R-:W-:-:S02]  /*315d0*/  IMAD.X R18, R18, 0x1, R0, P4 ;  /* 0x0000000112127824 */ /* 0x000fc400020e0600 */
[--C-:B------:R-:W-:Y:S01]  /*315e0*/  IMAD.X R17, R17, 0x1, R0.reuse, P5 ;  /* 0x0000000111117824 */ /* 0x100fe200028e0600 */
[-C--:B------:R-:W-:Y:S01]  /*315f0*/  IADD3 R13, P4, R13, R5.reuse, RZ ;  /* 0x000000050d0d7210 */ /* 0x080fe20007f9e0ff */
[----:B0-----:R-:W4:Y:S01]  /*31600*/  LDL.LU R24, [R1+0xe50] ;  /* 0x000e500001187983 */ /* 0x001f220000300800 */
[----:B------:R-:W-:Y:S01]  /*31610*/  STL [R1+0xe80], R19 ;  /* 0x000e801301007387 */ /* 0x000fe20000100800 */
[-C--:B------:R-:W-:Y:S02]  /*31620*/  IADD3 R2, P5, R2, R5.reuse, RZ ;  /* 0x0000000502027210 */ /* 0x080fe40007fbe0ff */
[----:B------:R-:W-:Y:S01]  /*31630*/  STL [R1+0xe78], R14 ;  /* 0x000e780e01007387 */ /* 0x000fe20000100800 */
[----:B------:R-:W-:Y:S03]  /*31640*/  STL [R1+0xe9c], R18 ;  /* 0x000e9c1201007387 */ /* 0x000fe60000100800 */
[----:B------:R0:W-:Y:S01]  /*31650*/  STL [R1+0xe68], R2 ;  /* 0x000e680201007387 */ /* 0x0001e20000100800 */
[----:B------:R-:W-:Y:S03]  /*31660*/  STL [R1+0xe70], R13 ;  /* 0x000e700d01007387 */ /* 0x000fe60000100800 */
[----:B0-----:R-:W4:Y:S01]  /*31670*/  LDL.LU R2, [R1+0xe74] ;  /* 0x000e740001027983 */ /* 0x001f220000300800 */
[--C-:B------:R-:W-:Y:S01]  /*31680*/  IMAD.X R12, R12, 0x1, R0.reuse, P6 ;  /* 0x000000010c0c7824 */ /* 0x100fe200030e0600 */
[-C--:B------:R-:W-:Y:S01]  /*31690*/  IADD3 R16, P6, R16, R5.reuse, RZ ;  /* 0x0000000510107210 */ /* 0x080fe20007fde0ff */
[----:B------:R-:W-:Y:S01]  /*316a0*/  STL [R1+0xe94], R17 ;  /* 0x000e941101007387 */ /* 0x000fe20000100800 */
[----:B------:R-:W4:Y:S02]  /*316b0*/  LDL.LU R8, [R1+0xe48] ;  /* 0x000e480001087983 */ /* 0x000f240000300800 */
[----:B------:R-:W-:Y:S02]  /*316c0*/  STL [R1+0xe8c], R12 ;  /* 0x000e8c0c01007387 */ /* 0x000fe40000100800 */
[----:B------:R-:W4:Y:S02]  /*316d0*/  LDL.LU R7, [R1+0xe6c] ;  /* 0x000e6c0001077983 */ /* 0x000f240000300800 */
[----:B--2---:R-:W-:Y:S01]  /*316e0*/  IMAD.X R29, R29, 0x1, R0, P1 ;  /* 0x000000011d1d7824 */ /* 0x004fe200008e0600 */
[----:B------:R-:W-:Y:S01]  /*316f0*/  STL [R1+0xe60], R16 ;  /* 0x000e601001007387 */ /* 0x000fe20000100800 */
[----:B------:R-:W2:Y:S03]  /*31700*/  LDL.LU R9, [R1+0xe40] ;  /* 0x000e400001097983 */ /* 0x000ea60000300800 */
[----:B------:R0:W-:Y:S01]  /*31710*/  STL [R1+0xe84], R29 ;  /* 0x000e841d01007387 */ /* 0x0001e20000100800 */
[----:B------:R-:W2:Y:S02]  /*31720*/  LDL.LU R10, [R1+0xe64] ;  /* 0x000e6400010a7983 */ /* 0x000ea40000300800 */
[----:B------:R-:W2:Y:S02]  /*31730*/  LDL.LU R11, [R1+0xe38] ;  /* 0x000e3800010b7983 */ /* 0x000ea40000300800 */
[----:B------:R-:W2:Y:S01]  /*31740*/  LDL.LU R26, [R1+0xe5c] ;  /* 0x000e5c00011a7983 */ /* 0x000ea20000300800 */
[----:B------:R-:W2:Y:S01]  /*31750*/  LDL.LU R27, [R1+0xe30] ;  /* 0x000e3000011b7983 */ /* 0x000ea20000300800 */
[----:B------:R-:W2:Y:S03]  /*31760*/  LDL.LU R20, [R1+0xe54] ;  /* 0x000e540001147983 */ /* 0x000ea60000300800 */
[----:B0-----:R-:W2:Y:S01]  /*31770*/  LDL.LU R29, [R1+0xe28] ;  /* 0x000e2800011d7983 */ /* 0x001ea20000300800 */
[----:B------:R-:W2:Y:S02]  /*31780*/  LDL.LU R21, [R1+0xe4c] ;  /* 0x000e4c0001157983 */ /* 0x000ea40000300800 */
[----:B------:R-:W2:Y:S01]  /*31790*/  LDL.LU R22, [R1+0xe20] ;  /* 0x000e200001167983 */ /* 0x000ea20000300800 */
[----:B---3--:R-:W-:-:S05]  /*317a0*/  IADD3 R25, P1, R25, R5, RZ ;  /* 0x0000000519197210 */ /* 0x008fca0007f3e0ff */
[----:B------:R0:W-:Y:S04]  /*317b0*/  STL [R1+0xe58], R25 ;  /* 0x000e581901007387 */ /* 0x0001e80000100800 */
[----:B0-----:R-:W3:Y:S01]  /*317c0*/  LDL.LU R25, [R1+0xe44] ;  /* 0x000e440001197983 */ /* 0x001ee20000300800 */
[----:B------:R-:W3:Y:S02]  /*317d0*/  LDL.LU R23, [R1+0xe18] ;  /* 0x000e180001177983 */ /* 0x000ee40000300800 */
[----:B------:R-:W3:Y:S02]  /*317e0*/  LDL.LU R6, [R1+0xe3c] ;  /* 0x000e3c0001067983 */ /* 0x000ee40000300800 */
[----:B------:R-:W3:Y:S02]  /*317f0*/  LDL.LU R4, [R1+0xe10] ;  /* 0x000e100001047983 */ /* 0x000ee40000300800 */
[----:B----4-:R-:W-:-:S05]  /*31800*/  IMAD.X R28, R28, 0x1, R0, P2 ;  /* 0x000000011c1c7824 */ /* 0x010fca00010e0600 */
[----:B------:R0:W-:Y:S01]  /*31810*/  STL [R1+0xe7c], R28 ;  /* 0x000e7c1c01007387 */ /* 0x0001e20000100800 */
[----:B------:R-:W4:Y:S02]  /*31820*/  LDL.LU R3, [R1+0xe34] ;  /* 0x000e340001037983 */ /* 0x000f240000300800 */
[----:B------:R-:W4:Y:S02]  /*31830*/  LDL.LU R15, [R1+0xe08] ;  /* 0x000e0800010f7983 */ /* 0x000f240000300800 */
[----:B------:R-:W4:Y:S01]  /*31840*/  LDL.LU R19, [R1+0xe2c] ;  /* 0x000e2c0001137983 */ /* 0x000f220000300800 */
[----:B0-----:R-:W4:Y:S01]  /*31850*/  LDL.LU R28, [R1+0xe00] ;  /* 0x000e0000011c7983 */ /* 0x001f220000300800 */
[----:B------:R-:W4:Y:S02]  /*31860*/  LDL.LU R14, [R1+0xe24] ;  /* 0x000e2400010e7983 */ /* 0x000f240000300800 */
[----:B------:R-:W4:Y:S01]  /*31870*/  LDL.LU R18, [R1+0xdf8] ;  /* 0x000df80001127983 */ /* 0x000f220000300800 */
[----:B------:R-:W-:Y:S01]  /*31880*/  IADD3 R24, P2, R24, R5, RZ ;  /* 0x0000000518187210 */ /* 0x000fe20007f5e0ff */
[----:B------:R-:W4:Y:S04]  /*31890*/  LDL.LU R13, [R1+0xe1c] ;  /* 0x000e1c00010d7983 */ /* 0x000f280000300800 */
[----:B------:R0:W-:Y:S01]  /*318a0*/  STL [R1+0xe50], R24 ;  /* 0x000e501801007387 */ /* 0x0001e20000100800 */
[----:B------:R-:W4:Y:S03]  /*318b0*/  LDL.LU R17, [R1+0xdf0] ;  /* 0x000df00001117983 */ /* 0x000f260000300800 */
[----:B0-----:R-:W4:Y:S01]  /*318c0*/  LDL.LU R24, [R1+0xe14] ;  /* 0x000e140001187983 */ /* 0x001f220000300800 */
[----:B------:R-:W4:Y:S02]  /*318d0*/  LDL.LU R12, [R1+0xde8] ;  /* 0x000de800010c7983 */ /* 0x000f240000300800 */
[----:B------:R-:W4:Y:S02]  /*318e0*/  LDL.LU R16, [R1+0xe0c] ;  /* 0x000e0c0001107983 */ /* 0x000f240000300800 */
[----:B------:R-:W-:-:S05]  /*318f0*/  IMAD.X R2, R2, 0x1, R0, P3 ;  /* 0x0000000102027824 */ /* 0x000fca00018e0600 */
[----:B------:R0:W-:Y:S04]  /*31900*/  STL [R1+0xe74], R2 ;  /* 0x000e740201007387 */ /* 0x0001e80000100800 */
[----:B0-----:R-:W4:Y:S01]  /*31910*/  LDL.LU R2, [R1+0xde0] ;  /* 0x000de00001027983 */ /* 0x001f220000300800 */
[-C--:B------:R-:W-:Y:S01]  /*31920*/  IADD3 R8, P3, R8, R5.reuse, RZ ;  /* 0x0000000508087210 */ /* 0x080fe20007f7e0ff */
[--C-:B------:R-:W-:Y:S01]  /*31930*/  IMAD.X R7, R7, 0x1, R0.reuse, P4 ;  /* 0x0000000107077824 */ /* 0x100fe200020e0600 */
[-C--:B--2---:R-:W-:Y:S01]  /*31940*/  IADD3 R9, P4, R9, R5.reuse, RZ ;  /* 0x0000000509097210 */ /* 0x084fe20007f9e0ff */
[--C-:B------:R-:W-:Y:S01]  /*31950*/  IMAD.X R10, R10, 0x1, R0.reuse, P5 ;  /* 0x000000010a0a7824 */ /* 0x100fe200028e0600 */
[----:B------:R-:W-:Y:S01]  /*31960*/  IADD3 R11, P5, R11, R5, RZ ;  /* 0x000000050b0b7210 */ /* 0x000fe20007fbe0ff */
[----:B------:R-:W-:Y:S01]  /*31970*/  STL [R1+0xe48], R8 ;  /* 0x000e480801007387 */ /* 0x000fe20000100800 */
[----:B------:R-:W-:-:S02]  /*31980*/  IMAD.X R26, R26, 0x1, R0, P6 ;  /* 0x000000011a1a7824 */ /* 0x000fc400030e0600 */
[--C-:B------:R-:W-:Y:S02]  /*31990*/  IMAD.X R20, R20, 0x1, R0.reuse, P1 ;  /* 0x0000000114147824 */ /* 0x100fe400008e0600 */
[----:B------:R-:W-:Y:S01]  /*319a0*/  STL [R1+0xe6c], R7 ;  /* 0x000e6c0701007387 */ /* 0x000fe20000100800 */
[-C--:B------:R-:W-:Y:S01]  /*319b0*/  IADD3 R29, P1, R29, R5.reuse, RZ ;  /* 0x000000051d1d7210 */ /* 0x080fe20007f3e0ff */
[----:B------:R-:W-:Y:S01]  /*319c0*/  STL [R1+0xe40], R9 ;  /* 0x000e400901007387 */ /* 0x000fe20000100800 */
[-C--:B------:R-:W-:Y:S01]  /*319d0*/  IADD3 R27, P6, R27, R5.reuse, RZ ;  /* 0x000000051b1b7210 */ /* 0x080fe20007fde0ff */
[----:B------:R-:W-:Y:S02]  /*319e0*/  STL [R1+0xe64], R10 ;  /* 0x000e640a01007387 */ /* 0x000fe40000100800 */
[----:B------:R-:W-:Y:S01]  /*319f0*/  STL [R1+0xe38], R11 ;  /* 0x000e380b01007387 */ /* 0x000fe20000100800 */
[----:B------:R-:W-:Y:S01]  /*31a00*/  STL [R1+0xe5c], R26 ;  /* 0x000e5c1a01007387 */ /* 0x000fe20000100800 */
[----:B------:R0:W-:Y:S02]  /*31a10*/  STL [R1+0xe28], R29 ;  /* 0x000e281d01007387 */ /* 0x0001e40000100800 */
[----:B------:R-:W-:Y:S02]  /*31a20*/  STL [R1+0xe30], R27 ;  /* 0x000e301b01007387 */ /* 0x000fe40000100800 */
[--C-:B------:R-:W-:Y:S01]  /*31a30*/  IMAD.X R21, R21, 0x1, R0.reuse, P2 ;  /* 0x0000000115157824 */ /* 0x100fe200010e0600 */
[-C--:B------:R-:W-:Y:S01]  /*31a40*/  IADD3 R22, P2, R22, R5.reuse, RZ ;  /* 0x0000000516167210 */ /* 0x080fe20007f5e0ff */
[----:B0-----:R-:W2:Y:S01]  /*31a50*/  LDL.LU R29, [R1+0xe04] ;  /* 0x000e0400011d7983 */ /* 0x001ea20000300800 */
[----:B------:R-:W-:Y:S02]  /*31a60*/  STL [R1+0xe54], R20 ;  /* 0x000e541401007387 */ /* 0x000fe40000100800 */
[--C-:B---3--:R-:W-:Y:S01]  /*31a70*/  IMAD.X R25, R25, 0x1, R0.reuse, P3 ;  /* 0x0000000119197824 */ /* 0x108fe200018e0600 */
[-C--:B------:R-:W-:Y:S01]  /*31a80*/  IADD3 R23, P3, R23, R5.reuse, RZ ;  /* 0x0000000517177210 */ /* 0x080fe20007f7e0ff */
[----:B------:R-:W-:Y:S01]  /*31a90*/  IMAD.X R6, R6, 0x1, R0, P4 ;  /* 0x0000000106067824 */ /* 0x000fe200020e0600 */
[----:B------:R-:W-:-:S02]  /*31aa0*/  IADD3 R4, P4, R4, R5, RZ ;  /* 0x0000000504047210 */ /* 0x000fc40007f9e0ff */
[----:B------:R0:W-:Y:S01]  /*31ab0*/  STL [R1+0xe44], R25 ;  /* 0x000e441901007387 */ /* 0x0001e20000100800 */
[----:B------:R-:W-:Y:S02]  /*31ac0*/  STL [R1+0xe4c], R21 ;  /* 0x000e4c1501007387 */ /* 0x000fe40000100800 */
[--C-:B----4-:R-:W-:Y:S02]  /*31ad0*/  IMAD.X R3, R3, 0x1, R0.reuse, P5 ;  /* 0x0000000103037824 */ /* 0x110fe400028e0600 */
[----:B------:R-:W-:Y:S01]  /*31ae0*/  IMAD.X R19, R19, 0x1, R0, P6 ;  /* 0x0000000113137824 */ /* 0x000fe200030e0600 */
[----:B0-----:R-:W3:Y:S01]  /*31af0*/  LDL.LU R25, [R1+0xdd8] ;  /* 0x000dd80001197983 */ /* 0x001ee20000300800 */
[----:B------:R-:W-:Y:S02]  /*31b00*/  STL [R1+0xe20], R22 ;  /* 0x000e201601007387 */ /* 0x000fe40000100800 */
[----:B------:R-:W-:Y:S01]  /*31b10*/  STL [R1+0xe18], R23 ;  /* 0x000e181701007387 */ /* 0x000fe20000100800 */
[----:B------:R-:W-:-:S02]  /*31b20*/  IADD3 R15, P5, R15, R5, RZ ;  /* 0x000000050f0f7210 */ /* 0x000fc40007fbe0ff */
[-C--:B------:R-:W-:Y:S01]  /*31b30*/  IADD3 R28, P6, R28, R5.reuse, RZ ;  /* 0x000000051c1c7210 */ /* 0x080fe20007fde0ff */
[----:B------:R-:W-:Y:S01]  /*31b40*/  STL [R1+0xe3c], R6 ;  /* 0x000e3c0601007387 */ /* 0x000fe20000100800 */
[----:B------:R-:W-:Y:S02]  /*31b50*/  STL [R1+0xe10], R4 ;  /* 0x000e100401007387 */ /* 0x000fe40000100800 */
[----:B------:R-:W-:Y:S01]  /*31b60*/  STL [R1+0xe34], R3 ;  /* 0x000e340301007387 */ /* 0x000fe20000100800 */
[----:B------:R0:W-:Y:S01]  /*31b70*/  STL [R1+0xe00], R28 ;  /* 0x000e001c01007387 */ /* 0x0001e20000100800 */
[----:B------:R-:W-:Y:S02]  /*31b80*/  STL [R1+0xe08], R15 ;  /* 0x000e080f01007387 */ /* 0x000fe40000100800 */
[--C-:B------:R-:W-:Y:S01]  /*31b90*/  IMAD.X R14, R14, 0x1, R0.reuse, P1 ;  /* 0x000000010e0e7824 */ /* 0x100fe200008e0600 */
[-C--:B------:R-:W-:Y:S01]  /*31ba0*/  IADD3 R18, P1, R18, R5.reuse, RZ ;  /* 0x0000000512127210 */ /* 0x080fe20007f3e0ff */
[--C-:B------:R-:W-:Y:S01]  /*31bb0*/  IMAD.X R13, R13, 0x1, R0.reuse, P2 ;  /* 0x000000010d0d7824 */ /* 0x100fe200010e0600 */
[----:B0-----:R-:W4:Y:S01]  /*31bc0*/  LDL.LU R28, [R1+0xdfc] ;  /* 0x000dfc00011c7983 */ /* 0x001f220000300800 */
[----:B------:R-:W-:Y:S02]  /*31bd0*/  STL [R1+0xe2c], R19 ;  /* 0x000e2c1301007387 */ /* 0x000fe40000100800 */
[--C-:B------:R-:W-:Y:S01]  /*31be0*/  IMAD.X R24, R24, 0x1, R0.reuse, P3 ;  /* 0x0000000118187824 */ /* 0x100fe200018e0600 */
[-C--:B------:R-:W-:Y:S01]  /*31bf0*/  IADD3 R17, P2, R17, R5.reuse, RZ ;  /* 0x0000000511117210 */ /* 0x080fe20007f5e0ff */
[----:B------:R-:W-:Y:S01]  /*31c00*/  STL [R1+0xe24], R14 ;  /* 0x000e240e01007387 */ /* 0x000fe20000100800 */
[----:B------:R-:W-:Y:S02]  /*31c10*/  STL [R1+0xdf8], R18 ;  /* 0x000df81201007387 */ /* 0x000fe40000100800 */
[----:B------:R0:W-:Y:S01]  /*31c20*/  STL [R1+0xe14], R24 ;  /* 0x000e141801007387 */ /* 0x0001e20000100800 */
[----:B------:R-:W-:Y:S01]  /*31c30*/  IADD3 R12, P3, R12, R5, RZ ;  /* 0x000000050c0c7210 */ /* 0x000fe20007f7e0ff */
[----:B------:R-:W-:Y:S01]  /*31c40*/  STL [R1+0xe1c], R13 ;  /* 0x000e1c0d01007387 */ /* 0x000fe20000100800 */
[----:B------:R-:W-:-:S03]  /*31c50*/  IMAD.X R16, R16, 0x1, R0, P4 ;  /* 0x0000000110107824 */ /* 0x000fc600020e0600 */
[----:B0-----:R-:W4:Y:S01]  /*31c60*/  LDL.LU R24, [R1+0xdd0] ;  /* 0x000dd00001187983 */ /* 0x001f220000300800 */
[----:B------:R-:W-:Y:S02]  /*31c70*/  STL [R1+0xdf0], R17 ;  /* 0x000df01101007387 */ /* 0x000fe40000100800 */
[----:B------:R-:W4:Y:S02]  /*31c80*/  LDL.LU R8, [R1+0xdf4] ;  /* 0x000df40001087983 */ /* 0x000f240000300800 */
[----:B------:R-:W-:Y:S01]  /*31c90*/  STL [R1+0xde8], R12 ;  /* 0x000de80c01007387 */ /* 0x000fe20000100800 */
[----:B------:R-:W-:Y:S01]  /*31ca0*/  IADD3 R2, P4, R2, R5, RZ ;  /* 0x0000000502027210 */ /* 0x000fe20007f9e0ff */
[----:B------:R-:W4:Y:S01]  /*31cb0*/  LDL.LU R7, [R1+0xdc8] ;  /* 0x000dc80001077983 */ /* 0x000f220000300800 */
        /* <DEDUP_REMOVED lines=11> */
[----:B--2---:R-:W-:-:S05]  /*31d70*/  IMAD.X R29, R29, 0x1, R0, P5 ;  /* 0x000000011d1d7824 */ /* 0x004fca00028e0600 */
[----:B------:R0:W-:Y:S04]  /*31d80*/  STL [R1+0xe04], R29 ;  /* 0x000e041d01007387 */ /* 0x0001e80000100800 */
[----:B0-----:R-:W2:Y:S01]  /*31d90*/  LDL.LU R29, [R1+0xda0] ;  /* 0x000da000011d7983 */ /* 0x001ea20000300800 */
[----:B------:R-:W2:Y:S02]  /*31da0*/  LDL.LU R23, [R1+0xdc4] ;  /* 0x000dc40001177983 */ /* 0x000ea40000300800 */
[----:B------:R-:W2:Y:S02]  /*31db0*/  LDL.LU R6, [R1+0xd98] ;  /* 0x000d980001067983 */ /* 0x000ea40000300800 */
[----:B------:R-:W2:Y:S01]  /*31dc0*/  LDL.LU R4, [R1+0xdbc] ;  /* 0x000dbc0001047983 */ /* 0x000ea20000300800 */
[----:B---3--:R-:W-:-:S05]  /*31dd0*/  IADD3 R25, P5, R25, R5, RZ ;  /* 0x0000000519197210 */ /* 0x008fca0007fbe0ff */
[----:B------:R0:W-:Y:S01]  /*31de0*/  STL [R1+0xdd8], R25 ;  /* 0x000dd81901007387 */ /* 0x0001e20000100800 */
[----:B------:R-:W3:Y:S02]  /*31df0*/  LDL.LU R3, [R1+0xd90] ;  /* 0x000d900001037983 */ /* 0x000ee40000300800 */
[----:B------:R-:W3:Y:S02]  /*31e00*/  LDL.LU R15, [R1+0xdb4] ;  /* 0x000db400010f7983 */ /* 0x000ee40000300800 */
[----:B------:R-:W3:Y:S01]  /*31e10*/  LDL.LU R19, [R1+0xd88] ;  /* 0x000d880001137983 */ /* 0x000ee20000300800 */
[----:B0-----:R-:W3:Y:S01]  /*31e20*/  LDL.LU R25, [R1+0xdac] ;  /* 0x000dac0001197983 */ /* 0x001ee20000300800 */
[----:B------:R-:W3:Y:S02]  /*31e30*/  LDL.LU R14, [R1+0xd80] ;  /* 0x000d8000010e7983 */ /* 0x000ee40000300800 */
[----:B------:R-:W3:Y:S02]  /*31e40*/  LDL.LU R18, [R1+0xda4] ;  /* 0x000da40001127983 */ /* 0x000ee40000300800 */
[----:B------:R-:W3:Y:S02]  /*31e50*/  LDL.LU R13, [R1+0xd78] ;  /* 0x000d7800010d7983 */ /* 0x000ee40000300800 */
[----:B----4-:R-:W-:-:S05]  /*31e60*/  IMAD.X R28, R28, 0x1, R0, P6 ;  /* 0x000000011c1c7824 */ /* 0x010fca00030e0600 */
[----:B------:R0:W-:Y:S01]  /*31e70*/  STL [R1+0xdfc], R28 ;  /* 0x000dfc1c01007387 */ /* 0x0001e20000100800 */
[----:B------:R-:W4:Y:S03]  /*31e80*/  LDL.LU R17, [R1+0xd9c] ;  /* 0x000d9c0001117983 */ /* 0x000f260000300800 */
[----:B0-----:R-:W4:Y:S01]  /*31e90*/  LDL.LU R28, [R1+0xd70] ;  /* 0x000d7000011c7983 */ /* 0x001f220000300800 */
[----:B------:R-:W4:Y:S01]  /*31ea0*/  LDL.LU R12, [R1+0xd94] ;  /* 0x000d9400010c7983 */ /* 0x000f220000300800 */
[-C--:B------:R-:W-:Y:S01]  /*31eb0*/  IADD3 R24, P6, R24, R5.reuse, RZ ;  /* 0x0000000518187210 */ /* 0x080fe20007fde0ff */
[----:B------:R-:W4:Y:S02]  /*31ec0*/  LDL.LU R16, [R1+0xd68] ;  /* 0x000d680001107983 */ /* 0x000f240000300800 */
[--C-:B------:R-:W-:Y:S02]  /*31ed0*/  IMAD.X R8, R8, 0x1, R0.reuse, P1 ;  /* 0x0000000108087824 */ /* 0x100fe400008e0600 */
[----:B------:R0:W-:Y:S01]  /*31ee0*/  STL [R1+0xdd0], R24 ;  /* 0x000dd01801007387 */ /* 0x0001e20000100800 */
[-C--:B------:R-:W-:Y:S01]  /*31ef0*/  IADD3 R7, P1, R7, R5.reuse, RZ ;  /* 0x0000000507077210 */ /* 0x080fe20007f3e0ff */
[--C-:B------:R-:W-:Y:S01]  /*31f00*/  IMAD.X R9, R9, 0x1, R0.reuse, P2 ;  /* 0x0000000109097824 */ /* 0x100fe200010e0600 */
[----:B------:R-:W-:Y:S01]  /*31f10*/  IADD3 R10, P2, R10, R5, RZ ;  /* 0x000000050a0a7210 */ /* 0x000fe20007f5e0ff */
[----:B0-----:R-:W4:Y:S01]  /*31f20*/  LDL.LU R24, [R1+0xd8c] ;  /* 0x000d8c0001187983 */ /* 0x001f220000300800 */
[----:B------:R-:W-:-:S02]  /*31f30*/  IMAD.X R11, R11, 0x1, R0, P3 ;  /* 0x000000010b0b7824 */ /* 0x000fc400018e0600 */
[----:B------:R-:W-:Y:S01]  /*31f40*/  STL [R1+0xdf4], R8 ;  /* 0x000df40801007387 */ /* 0x000fe20000100800 */
[-C--:B------:R-:W-:Y:S01]  /*31f50*/  IADD3 R26, P3, R26, R5.reuse, RZ ;  /* 0x000000051a1a7210 */ /* 0x080fe20007f7e0ff */
[----:B------:R-:W-:Y:S01]  /*31f60*/  STL [R1+0xdc8], R7 ;  /* 0x000dc80701007387 */ /* 0x000fe20000100800 */
[--C-:B------:R-:W-:Y:S02]  /*31f70*/  IMAD.X R2, R2, 0x1, R0.reuse, P5 ;  /* 0x0000000102027824 */ /* 0x100fe400028e0600 */
[----:B------:R-:W-:Y:S02]  /*31f80*/  STL [R1+0xdec], R9 ;  /* 0x000dec0901007387 */ /* 0x000fe40000100800 */
[--C-:B------:R-:W-:Y:S01]  /*31f90*/  IMAD.X R27, R27, 0x1, R0.reuse, P4 ;  /* 0x000000011b1b7824 */ /* 0x100fe200020e0600 */
[----:B------:R-:W-:Y:S01]  /*31fa0*/  STL [R1+0xdc0], R10 ;  /* 0x000dc00a01007387 */ /* 0x000fe20000100800 */
[----:B------:R-:W-:Y:S02]  /*31fb0*/  STL [R1+0xde4], R11 ;  /* 0x000de40b01007387 */ /* 0x000fe40000100800 */
[----:B------:R-:W-:Y:S02]  /*31fc0*/  STL [R1+0xdb8], R26 ;  /* 0x000db81a01007387 */ /* 0x000fe40000100800 */
[----:B------:R0:W-:Y:S01]  /*31fd0*/  STL [R1+0xdd4], R2 ;  /* 0x000dd40201007387 */ /* 0x0001e20000100800 */
[----:B------:R-:W-:Y:S04]  /*31fe0*/  STL [R1+0xddc], R27 ;  /* 0x000ddc1b01007387 */ /* 0x000fe80000100800 */
[----:B0-----:R-:W4:Y:S01]  /*31ff0*/  LDL.LU R2, [R1+0xd60] ;  /* 0x000d600001027983 */ /* 0x001f220000300800 */
[-C--:B------:R-:W-:Y:S01]  /*32000*/  IADD3 R20, P4, R20, R5.reuse, RZ ;  /* 0x0000000514147210 */ /* 0x080fe20007f9e0ff */
[----:B------:R-:W-:Y:S01]  /*32010*/  IMAD.X R22, R22, 0x1, R0, P6 ;  /* 0x0000000116167824 */ /* 0x000fe200030e0600 */
[----:B------:R-:W-:-:S02]  /*32020*/  IADD3 R21, P5, R21, R5, RZ ;  /* 0x0000000515157210 */ /* 0x000fc40007fbe0ff */
[-C--:B--2---:R-:W-:Y:S01]  /*32030*/  IADD3 R29, P6, R29, R5.reuse, RZ ;  /* 0x000000051d1d7210 */ /* 0x084fe20007fde0ff */
[----:B------:R-:W-:Y:S01]  /*32040*/  STL [R1+0xdb0], R20 ;  /* 0x000db01401007387 */ /* 0x000fe20000100800 */
[--C-:B------:R-:W-:Y:S01]  /*32050*/  IMAD.X R23, R23, 0x1, R0.reuse, P1 ;  /* 0x0000000117177824 */ /* 0x100fe200008e0600 */
[-C--:B------:R-:W-:Y:S01]  /*32060*/  IADD3 R6, P1, R6, R5.reuse, RZ ;  /* 0x0000000506067210 */ /* 0x080fe20007f3e0ff */
[--C-:B------:R-:W-:Y:S01]  /*32070*/  IMAD.X R4, R4, 0x1, R0.reuse, P2 ;  /* 0x0000000104047824 */ /* 0x100fe200010e0600 */
[----:B------:R0:W-:Y:S01]  /*32080*/  STL [R1+0xda0], R29 ;  /* 0x000da01d01007387 */ /* 0x0001e20000100800 */
[----:B------:R-:W-:Y:S03]  /*32090*/  STL [R1+0xda8], R21 ;  /* 0x000da81501007387 */ /* 0x000fe60000100800 */
[----:B0-----:R-:W2:Y:S01]  /*320a0*/  LDL.LU R29, [R1+0xd84] ;  /* 0x000d8400011d7983 */ /* 0x001ea20000300800 */
[----:B------:R-:W-:Y:S02]  /*320b0*/  STL [R1+0xdcc], R22 ;  /* 0x000dcc1601007387 */ /* 0x000fe40000100800 */
[----:B------:R-:W-:Y:S02]  /*320c0*/  STL [R1+0xdc4], R23 ;  /* 0x000dc41701007387 */ /* 0x000fe40000100800 */
[----:B------:R-:W-:Y:S01]  /*320d0*/  STL [R1+0xd98], R6 ;  /* 0x000d980601007387 */ /* 0x000fe20000100800 */
[----:B------:R-:W-:Y:S01]  /*320e0*/  STL [R1+0xdbc], R4 ;  /* 0x000dbc0401007387 */ /* 0x000fe20000100800 */
[-C--:B---3--:R-:W-:Y:S01]  /*320f0*/  IADD3 R3, P2, R3, R5.reuse, RZ ;  /* 0x0000000503037210 */ /* 0x088fe20007f5e0ff */
[----:B------:R-:W-:Y:S01]  /*32100*/  IMAD.X R15, R15, 0x1, R0, P3 ;  /* 0x000000010f0f7824 */ /* 0x000fe200018e0600 */
[----:B------:R-:W-:-:S03]  /*32110*/  IADD3 R19, P3, R19, R5, RZ ;  /* 0x0000000513137210 */ /* 0x000fc60007f7e0ff */
[----:B------:R-:W-:Y:S01]  /*32120*/  STL [R1+0xd90], R3 ;  /* 0x000d900301007387 */ /* 0x000fe20000100800 */
[--C-:B------:R-:W-:Y:S01]  /*32130*/  IMAD.X R25, R25, 0x1, R0.reuse, P4 ;  /* 0x0000000119197824 */ /* 0x100fe200020e0600 */
[-C--:B------:R-:W-:Y:S01]  /*32140*/  IADD3 R14, P4, R14, R5.reuse, RZ ;  /* 0x000000050e0e7210 */ /* 0x080fe20007f9e0ff */
[--C-:B------:R-:W-:Y:S01]  /*32150*/  IMAD.X R18, R18, 0x1, R0.reuse, P5 ;  /* 0x0000000112127824 */ /* 0x100fe200028e0600 */
[-C--:B------:R-:W-:Y:S02]  /*32160*/  IADD3 R13, P5, R13, R5.reuse, RZ ;  /* 0x000000050d0d7210 */ /* 0x080fe40007fbe0ff */
[----:B------:R0:W-:Y:S01]  /*32170*/  STL [R1+0xdac], R25 ;  /* 0x000dac1901007387 */ /* 0x0001e20000100800 */
[----:B------:R-:W-:Y:S02]  /*32180*/  STL [R1+0xdb4], R15 ;  /* 0x000db40f01007387 */ /* 0x000fe40000100800 */
[--C-:B----4-:R-:W-:Y:S01]  /*32190*/  IMAD.X R17, R17, 0x1, R0.reuse, P6 ;  /* 0x0000000111117824 */ /* 0x110fe200030e0600 */
[----:B0-----:R-:W3:Y:S01]  /*321a0*/  LDL.LU R25, [R1+0xd58] ;  /* 0x000d580001197983 */ /* 0x001ee20000300800 */
[----:B------:R-:W-:Y:S02]  /*321b0*/  STL [R1+0xd88], R19 ;  /* 0x000d881301007387 */ /* 0x000fe40000100800 */
[----:B------:R-:W-:Y:S01]  /*321c0*/  STL [R1+0xd80], R14 ;  /* 0x000d800e01007387 */ /* 0x000fe20000100800 */
[-C--:B------:R-:W-:Y:S01]  /*321d0*/  IADD3 R28, P6, R28, R5.reuse, RZ ;  /* 0x000000051c1c7210 */ /* 0x080fe20007fde0ff */
[----:B------:R-:W-:Y:S01]  /*321e0*/  STL [R1+0xda4], R18 ;  /* 0x000da41201007387 */ /* 0x000fe20000100800 */
[----:B------:R-:W-:Y:S01]  /*321f0*/  IMAD.X R12, R12, 0x1, R0, P1 ;  /* 0x000000010c0c7824 */ /* 0x000fe200008e0600 */
[----:B------:R-:W-:-:S02]  /*32200*/  IADD3 R16, P1, R16, R5, RZ ;  /* 0x0000000510107210 */ /* 0x000fc40007f3e0ff */
[----:B------:R0:W-:Y:S01]  /*32210*/  STL [R1+0xd70], R28 ;  /* 0x000d701c01007387 */ /* 0x0001e20000100800 */
[----:B------:R-:W-:Y:S03]  /*32220*/  STL [R1+0xd78], R13 ;  /* 0x000d780d01007387 */ /* 0x000fe60000100800 */
[----:B0-----:R-:W4:Y:S01]  /*32230*/  LDL.LU R28, [R1+0xd7c] ;  /* 0x000d7c00011c7983 */ /* 0x001f220000300800 */
[----:B------:R-:W-:Y:S02]  /*32240*/  STL [R1+0xd9c], R17 ;  /* 0x000d9c1101007387 */ /* 0x000fe40000100800 */
[----:B------:R-:W-:Y:S02]  /*32250*/  IMAD.X R24, R24, 0x1, R0, P2 ;  /* 0x0000000118187824 */ /* 0x000fe400010e0600 */
        /* <DEDUP_REMOVED lines=18> */
[----:B------:R-:W4:Y:S02]  /*32380*/  LDL.LU R6, [R1+0xd44] ;  /* 0x000d440001067983 */ /* 0x000f240000300800 */
[----:B------:R-:W4:Y:S02]  /*32390*/  LDL.LU R4, [R1+0xd18] ;  /* 0x000d180001047983 */ /* 0x000f240000300800 */
[----:B--2---:R-:W-:-:S05]  /*323a0*/  IMAD.X R29, R29, 0x1, R0, P3 ;  /* 0x000000011d1d7824 */ /* 0x004fca00018e0600 */
[----:B------:R0:W-:Y:S01]  /*323b0*/  STL [R1+0xd84], R29 ;  /* 0x000d841d01007387 */ /* 0x0001e20000100800 */
[----:B------:R-:W2:Y:S02]  /*323c0*/  LDL.LU R3, [R1+0xd3c] ;  /* 0x000d3c0001037983 */ /* 0x000ea40000300800 */
[----:B------:R-:W2:Y:S02]  /*323d0*/  LDL.LU R15, [R1+0xd10] ;  /* 0x000d1000010f7983 */ /* 0x000ea40000300800 */
[----:B------:R-:W2:Y:S01]  /*323e0*/  LDL.LU R19, [R1+0xd34] ;  /* 0x000d340001137983 */ /* 0x000ea20000300800 */
[----:B0-----:R-:W2:Y:S01]  /*323f0*/  LDL.LU R29, [R1+0xd08] ;  /* 0x000d0800011d7983 */ /* 0x001ea20000300800 */
[----:B------:R-:W2:Y:S02]  /*32400*/  LDL.LU R14, [R1+0xd2c] ;  /* 0x000d2c00010e7983 */ /* 0x000ea40000300800 */
[----:B------:R-:W2:Y:S02]  /*32410*/  LDL.LU R18, [R1+0xd00] ;  /* 0x000d000001127983 */ /* 0x000ea40000300800 */
[----:B------:R-:W2:Y:S01]  /*32420*/  LDL.LU R13, [R1+0xd24] ;  /* 0x000d2400010d7983 */ /* 0x000ea20000300800 */
[----:B---3--:R-:W-:-:S05]  /*32430*/  IADD3 R25, P3, R25, R5, RZ ;  /* 0x0000000519197210 */ /* 0x008fca0007f7e0ff */
[----:B------:R0:W-:Y:S01]  /*32440*/  STL [R1+0xd58], R25 ;  /* 0x000d581901007387 */ /* 0x0001e20000100800 */
[----:B------:R-:W3:Y:S03]  /*32450*/  LDL.LU R17, [R1+0xcf8] ;  /* 0x000cf80001117983 */ /* 0x000ee60000300800 */
[----:B0-----:R-:W3:Y:S01]  /*32460*/  LDL.LU R25, [R1+0xd1c] ;  /* 0x000d1c0001197983 */ /* 0x001ee20000300800 */
[----:B------:R-:W3:Y:S02]  /*32470*/  LDL.LU R12, [R1+0xcf0] ;  /* 0x000cf000010c7983 */ /* 0x000ee40000300800 */
[----:B------:R-:W3:Y:S02]  /*32480*/  LDL.LU R16, [R1+0xd14] ;  /* 0x000d140001107983 */ /* 0x000ee40000300800 */
[--C-:B----4-:R-:W-:Y:S01]  /*32490*/  IMAD.X R28, R28, 0x1, R0.reuse, P4 ;  /* 0x000000011c1c7824 */ /* 0x110fe200020e0600 */
[----:B------:R-:W-:Y:S01]  /*324a0*/  IADD3 R8, P4, R8, R5, RZ ;  /* 0x0000000508087210 */ /* 0x000fe20007f9e0ff */
[----:B------:R-:W-:-:S03]  /*324b0*/  IMAD.X R7, R7, 0x1, R0, P5 ;  /* 0x0000000107077824 */ /* 0x000fc600028e0600 */
[----:B------:R0:W-:Y:S01]  /*324c0*/  STL [R1+0xd7c], R28 ;  /* 0x000d7c1c01007387 */ /* 0x0001e20000100800 */
[-C--:B------:R-:W-:Y:S01]  /*324d0*/  IADD3 R9, P5, R9, R5.reuse, RZ ;  /* 0x0000000509097210 */ /* 0x080fe20007fbe0ff */
[--C-:B------:R-:W-:Y:S01]  /*324e0*/  IMAD.X R10, R10, 0x1, R0.reuse, P6 ;  /* 0x000000010a0a7824 */ /* 0x100fe200030e0600 */
[-C--:B------:R-:W-:Y:S01]  /*324f0*/  IADD3 R11, P6, R11, R5.reuse, RZ ;  /* 0x000000050b0b7210 */ /* 0x080fe20007fde0ff */
[--C-:B------:R-:W-:Y:S02]  /*32500*/  IMAD.X R26, R26, 0x1, R0.reuse, P1 ;  /* 0x000000011a1a7824 */ /* 0x100fe400008e0600 */
[--C-:B------:R-:W-:Y:S01]  /*32510*/  IMAD.X R20, R20, 0x1, R0.reuse, P2 ;  /* 0x0000000114147824 */ /* 0x100fe200010e0600 */
[----:B0-----:R-:W4:Y:S01]  /*32520*/  LDL.LU R28, [R1+0xce8] ;  /* 0x000ce800011c7983 */ /* 0x001f220000300800 */
        /* <DEDUP_REMOVED lines=13> */
[----:B------:R-:W-:Y:S04]  /*32600*/  STL [R1+0xd5c], R20 ;  /* 0x000d5c1401007387 */ /* 0x000fe80000100800 */
[----:B------:R0:W-:Y:S01]  /*32610*/  STL [R1+0xd4c], R2 ;  /* 0x000d4c0201007387 */ /* 0x0001e20000100800 */
[----:B------:R-:W-:Y:S03]  /*32620*/  STL [R1+0xd54], R21 ;  /* 0x000d541501007387 */ /* 0x000fe60000100800 */
[----:B0-----:R-:W4:Y:S01]  /*32630*/  LDL.LU R2, [R1+0xce0] ;  /* 0x000ce00001027983 */ /* 0x001f220000300800 */
[-C--:B------:R-:W-:Y:S02]  /*32640*/  IADD3 R22, P3, R22, R5.reuse, RZ ;  /* 0x0000000516167210 */ /* 0x080fe40007f7e0ff */
[-C--:B------:R-:W-:Y:S01]  /*32650*/  IADD3 R23, P4, R23, R5.reuse, RZ ;  /* 0x0000000517177210 */ /* 0x080fe20007f9e0ff */
[--C-:B------:R-:W-:Y:S01]  /*32660*/  IMAD.X R6, R6, 0x1, R0.reuse, P5 ;  /* 0x0000000106067824 */ /* 0x100fe200028e0600 */
[----:B------:R-:W-:Y:S01]  /*32670*/  IADD3 R4, P5, R4, R5, RZ ;  /* 0x0000000504047210 */ /* 0x000fe20007fbe0ff */
[----:B--2---:R-:W-:-:S02]  /*32680*/  IMAD.X R3, R3, 0x1, R0, P6 ;  /* 0x0000000103037824 */ /* 0x004fc400030e0600 */
[--C-:B------:R-:W-:Y:S01]  /*32690*/  IMAD.X R19, R19, 0x1, R0.reuse, P1 ;  /* 0x0000000113137824 */ /* 0x100fe200008e0600 */
[----:B------:R-:W-:Y:S01]  /*326a0*/  STL [R1+0xd28], R22 ;  /* 0x000d281601007387 */ /* 0x000fe20000100800 */
[----:B------:R-:W-:Y:S01]  /*326b0*/  STL [R1+0xd20], R23 ;  /* 0x000d201701007387 */ /* 0x000fe20000100800 */
[-C--:B------:R-:W-:Y:S02]  /*326c0*/  IADD3 R29, P1, R29, R5.reuse, RZ ;  /* 0x000000051d1d7210 */ /* 0x080fe40007f3e0ff */
[-C--:B------:R-:W-:Y:S01]  /*326d0*/  IADD3 R15, P6, R15, R5.reuse, RZ ;  /* 0x000000050f0f7210 */ /* 0x080fe20007fde0ff */
[----:B------:R-:W-:Y:S01]  /*326e0*/  STL [R1+0xd44], R6 ;  /* 0x000d440601007387 */ /* 0x000fe20000100800 */
[----:B------:R-:W-:Y:S02]  /*326f0*/  STL [R1+0xd18], R4 ;  /* 0x000d180401007387 */ /* 0x000fe40000100800 */
[----:B------:R-:W-:Y:S02]  /*32700*/  STL [R1+0xd3c], R3 ;  /* 0x000d3c0301007387 */ /* 0x000fe40000100800 */
[--C-:B------:R-:W-:Y:S01]  /*32710*/  IMAD.X R14, R14, 0x1, R0.reuse, P2 ;  /* 0x000000010e0e7824 */ /* 0x100fe200010e0600 */
[----:B------:R0:W-:Y:S01]  /*32720*/  STL [R1+0xd08], R29 ;  /* 0x000d081d01007387 */ /* 0x0001e20000100800 */
[-C--:B------:R-:W-:Y:S01]  /*32730*/  IADD3 R18, P2, R18, R5.reuse, RZ ;  /* 0x0000000512127210 */ /* 0x080fe20007f5e0ff */
[----:B------:R-:W-:Y:S02]  /*32740*/  STL [R1+0xd10], R15 ;  /* 0x000d100f01007387 */ /* 0x000fe40000100800 */
[--C-:B------:R-:W-:Y:S01]  /*32750*/  IMAD.X R13, R13, 0x1, R0.reuse, P3 ;  /* 0x000000010d0d7824 */ /* 0x100fe200018e0600 */
[----:B0-----:R-:W2:Y:S01]  /*32760*/  LDL.LU R29, [R1+0xd04] ;  /* 0x000d0400011d7983 */ /* 0x001ea20000300800 */
[----:B------:R-:W-:Y:S02]  /*32770*/  STL [R1+0xd34], R19 ;  /* 0x000d341301007387 */ /* 0x000fe40000100800 */
[----:B------:R-:W-:Y:S02]  /*32780*/  STL [R1+0xd2c], R14 ;  /* 0x000d2c0e01007387 */ /* 0x000fe40000100800 */
[----:B------:R-:W-:Y:S01]  /*32790*/  STL [R1+0xd00], R18 ;  /* 0x000d001201007387 */ /* 0x000fe20000100800 */
[-C--:B---3--:R-:W-:Y:S01]  /*327a0*/  IADD3 R17, P3, R17, R5.reuse, RZ ;  /* 0x0000000511117210 */ /* 0x088fe20007f7e0ff */
[--C-:B------:R-:W-:Y:S01]  /*327b0*/  IMAD.X R25, R25, 0x1, R0.reuse, P4 ;  /* 0x0000000119197824 */ /* 0x100fe200020e0600 */
[----:B------:R-:W-:Y:S01]  /*327c0*/  IADD3 R12, P4, R12, R5, RZ ;  /* 0x000000050c0c7210 */ /* 0x000fe20007f9e0ff */
[----:B------:R-:W-:-:S03]  /*327d0*/  IMAD.X R16, R16, 0x1, R0, P5 ;  /* 0x0000000110107824 */ /* 0x000fc600028e0600 */
[----:B------:R0:W-:Y:S01]  /*327e0*/  STL [R1+0xd1c], R25 ;  /* 0x000d1c1901007387 */ /* 0x0001e20000100800 */
[----:B------:R-:W-:Y:S03]  /*327f0*/  STL [R1+0xd24], R13 ;  /* 0x000d240d01007387 */ /* 0x000fe60000100800 */
[----:B0-----:R-:W3:Y:S01]  /*32800*/  LDL.LU R25, [R1+0xcd8] ;  /* 0x000cd80001197983 */ /* 0x001ee20000300800 */
[----:B------:R-:W-:Y:S02]  /*32810*/  STL [R1+0xcf8], R17 ;  /* 0x000cf81101007387 */ /* 0x000fe40000100800 */
[----:B------:R-:W3:Y:S02]  /*32820*/  LDL.LU R8, [R1+0xcfc] ;  /* 0x000cfc0001087983 */ /* 0x000ee40000300800 */
[----:B------:R-:W-:Y:S01]  /*32830*/  STL [R1+0xcf0], R12 ;  /* 0x000cf00c01007387 */ /* 0x000fe20000100800 */
[----:B------:R-:W3:Y:S01]  /*32840*/  LDL.LU R7, [R1+0xcd0] ;  /* 0x000cd00001077983 */ /* 0x000ee20000300800 */
[----:B----4-:R-:W-:-:S03]  /*32850*/  IADD3 R28, P5, R28, R5, RZ ;  /* 0x000000051c1c7210 */ /* 0x010fc60007fbe0ff */
[----:B------:R-:W-:Y:S04]  /*32860*/  STL [R1+0xd14], R16 ;  /* 0x000d141001007387 */ /* 0x000fe80000100800 */
[----:B------:R-:W4:Y:S01]  /*32870*/  LDL.LU R9, [R1+0xcf4] ;  /* 0x000cf40001097983 */ /* 0x000f220000300800 */
[----:B------:R0:W-:Y:S02]  /*32880*/  STL [R1+0xce8], R28 ;  /* 0x000ce81c01007387 */ /* 0x0001e40000100800 */
[----:B------:R-:W4:Y:S02]  /*32890*/  LDL.LU R10, [R1+0xcc8] ;  /* 0x000cc800010a7983 */ /* 0x000f240000300800 */
[----:B------:R-:W4:Y:S01]  /*328a0*/  LDL.LU R11, [R1+0xcec] ;  /* 0x000cec00010b7983 */ /* 0x000f220000300800 */
[----:B------:R-:W4:Y:S01]  /*328b0*/  LDL.LU R26, [R1+0xcc0] ;  /* 0x000cc000011a7983 */ /* 0x000f220000300800 */
[----:B------:R-:W4:Y:S02]  /*328c0*/  LDL.LU R27, [R1+0xce4] ;  /* 0x000ce400011b7983 */ /* 0x000f240000300800 */
[----:B------:R-:W4:Y:S01]  /*328d0*/  LDL.LU R20, [R1+0xcb8] ;  /* 0x000cb80001147983 */ /* 0x000f220000300800 */
[----:B0-----:R-:W4:Y:S01]  /*328e0*/  LDL.LU R28, [R1+0xcdc] ;  /* 0x000cdc00011c7983 */ /* 0x001f220000300800 */
[----:B------:R-:W4:Y:S02]  /*328f0*/  LDL.LU R21, [R1+0xcb0] ;  /* 0x000cb00001157983 */ /* 0x000f240000300800 */
[----:B------:R-:W4:Y:S02]  /*32900*/  LDL.LU R22, [R1+0xcd4] ;  /* 0x000cd40001167983 */ /* 0x000f240000300800 */
[----:B------:R-:W-:-:S05]  /*32910*/  IMAD.X R24, R24, 0x1, R0, P6 ;  /* 0x0000000118187824 */ /* 0x000fca00030e0600 */
[----:B------:R0:W-:Y:S04]  /*32920*/  STL [R1+0xd0c], R24 ;  /* 0x000d0c1801007387 */ /* 0x0001e80000100800 */
[----:B0-----:R-:W4:Y:S01]  /*32930*/  LDL.LU R24, [R1+0xca8] ;  /* 0x000ca80001187983 */ /* 0x001f220000300800 */
[----:B------:R-:W4:Y:S02]  /*32940*/  LDL.LU R23, [R1+0xccc] ;  /* 0x000ccc0001177983 */ /* 0x000f240000300800 */
[----:B------:R-:W4:Y:S01]  /*32950*/  LDL.LU R6, [R1+0xca0] ;  /* 0x000ca00001067983 */ /* 0x000f220000300800 */
[----:B------:R-:W-:Y:S01]  /*32960*/  IADD3 R2, P6, R2, R5, RZ ;  /* 0x0000000502027210 */ /* 0x000fe20007fde0ff */
        /* <DEDUP_REMOVED lines=8> */
[----:B------:R-:W4:Y:S02]  /*329f0*/  LDL.LU R13, [R1+0xc80] ;  /* 0x000c8000010d7983 */ /* 0x000f240000300800 */
[----:B--2---:R-:W-:-:S05]  /*32a00*/  IMAD.X R29, R29, 0x1, R0, P1 ;  /* 0x000000011d1d7824 */ /* 0x004fca00008e0600 */
[----:B------:R0:W-:Y:S01]  /*32a10*/  STL [R1+0xd04], R29 ;  /* 0x000d041d01007387 */ /* 0x0001e20000100800 */
[----:B------:R-:W2:Y:S03]  /*32a20*/  LDL.LU R17, [R1+0xca4] ;  /* 0x000ca40001117983 */ /* 0x000ea60000300800 */
[----:B0-----:R-:W2:Y:S01]  /*32a30*/  LDL.LU R29, [R1+0xc78] ;  /* 0x000c7800011d7983 */ /* 0x001ea20000300800 */
[----:B------:R-:W2:Y:S02]  /*32a40*/  LDL.LU R12, [R1+0xc9c] ;  /* 0x000c9c00010c7983 */ /* 0x000ea40000300800 */
[----:B------:R-:W2:Y:S01]  /*32a50*/  LDL.LU R16, [R1+0xc70] ;  /* 0x000c700001107983 */ /* 0x000ea20000300800 */
[-C--:B---3--:R-:W-:Y:S01]  /*32a60*/  IADD3 R25, P1, R25, R5.reuse, RZ ;  /* 0x0000000519197210 */ /* 0x088fe20007f3e0ff */
[----:B------:R-:W-:Y:S01]  /*32a70*/  IMAD.X R8, R8, 0x1, R0, P2 ;  /* 0x0000000108087824 */ /* 0x000fe200010e0600 */
[----:B------:R-:W-:-:S03]  /*32a80*/  IADD3 R7, P2, R7, R5, RZ ;  /* 0x0000000507077210 */ /* 0x000fc60007f5e0ff */
[----:B------:R0:W-:Y:S01]  /*32a90*/  STL [R1+0xcd8], R25 ;  /* 0x000cd81901007387 */ /* 0x0001e20000100800 */
[--C-:B----4-:R-:W-:Y:S01]  /*32aa0*/  IMAD.X R9, R9, 0x1, R0.reuse, P3 ;  /* 0x0000000109097824 */ /* 0x110fe200018e0600 */
[-C--:B------:R-:W-:Y:S01]  /*32ab0*/  IADD3 R10, P3, R10, R5.reuse, RZ ;  /* 0x000000050a0a7210 */ /* 0x080fe20007f7e0ff */
[--C-:B------:R-:W-:Y:S01]  /*32ac0*/  IMAD.X R11, R11, 0x1, R0.reuse, P4 ;  /* 0x000000010b0b7824 */ /* 0x100fe200020e0600 */
[----:B------:R-:W-:Y:S01]  /*32ad0*/  IADD3 R26, P4, R26, R5, RZ ;  /* 0x000000051a1a7210 */ /* 0x000fe20007f9e0ff */
[----:B0-----:R-:W3:Y:S01]  /*32ae0*/  LDL.LU R25, [R1+0xc94] ;  /* 0x000c940001197983 */ /* 0x001ee20000300800 */
[----:B------:R-:W-:Y:S02]  /*32af0*/  STL [R1+0xcfc], R8 ;  /* 0x000cfc0801007387 */ /* 0x000fe40000100800 */
[----:B------:R-:W-:Y:S02]  /*32b00*/  STL [R1+0xcd0], R7 ;  /* 0x000cd00701007387 */ /* 0x000fe40000100800 */
[----:B------:R-:W-:Y:S02]  /*32b10*/  STL [R1+0xcf4], R9 ;  /* 0x000cf40901007387 */ /* 0x000fe40000100800 */
[----:B------:R-:W-:-:S02]  /*32b20*/  IMAD.X R28, R28, 0x1, R0, P6 ;  /* 0x000000011c1c7824 */ /* 0x000fc400030e0600 */
[--C-:B------:R-:W-:Y:S01]  /*32b30*/  IMAD.X R27, R27, 0x1, R0.reuse, P5 ;  /* 0x000000011b1b7824 */ /* 0x100fe200028e0600 */
[----:B------:R-:W-:Y:S01]  /*32b40*/  STL [R1+0xcc8], R10 ;  /* 0x000cc80a01007387 */ /* 0x000fe20000100800 */
[----:B------:R-:W-:Y:S01]  /*32b50*/  STL [R1+0xcec], R11 ;  /* 0x000cec0b01007387 */ /* 0x000fe20000100800 */
[-C--:B------:R-:W-:Y:S01]  /*32b60*/  IADD3 R20, P5, R20, R5.reuse, RZ ;  /* 0x0000000514147210 */ /* 0x080fe20007fbe0ff */
[----:B------:R-:W-:Y:S02]  /*32b70*/  STL [R1+0xcc0], R26 ;  /* 0x000cc01a01007387 */ /* 0x000fe40000100800 */
[----:B------:R-:W-:Y:S01]  /*32b80*/  IMAD.X R22, R22, 0x1, R0, P1 ;  /* 0x0000000116167824 */ /* 0x000fe200008e0600 */
[----:B------:R0:W-:Y:S01]  /*32b90*/  STL [R1+0xcdc], R28 ;  /* 0x000cdc1c01007387 */ /* 0x0001e20000100800 */
[----:B------:R-:W-:Y:S01]  /*32ba0*/  STL [R1+0xce4], R27 ;  /* 0x000ce41b01007387 */ /* 0x000fe20000100800 */
[-C--:B------:R-:W-:Y:S02]  /*32bb0*/  IADD3 R21, P6, R21, R5.reuse, RZ ;  /* 0x0000000515157210 */ /* 0x080fe40007fde0ff */
[----:B0-----:R-:W4:Y:S01]  /*32bc0*/  LDL.LU R28, [R1+0xc68] ;  /* 0x000c6800011c7983 */ /* 0x001f220000300800 */
[----:B------:R-:W-:-:S03]  /*32bd0*/  IADD3 R24, P1, R24, R5, RZ ;  /* 0x0000000518187210 */ /* 0x000fc60007f3e0ff */
[----:B------:R-:W-:Y:S01]  /*32be0*/  STL [R1+0xcb8], R20 ;  /* 0x000cb81401007387 */ /* 0x000fe20000100800 */
[----:B------:R-:W-:-:S03]  /*32bf0*/  IMAD.X R23, R23, 0x1, R0, P2 ;  /* 0x0000000117177824 */ /* 0x000fc600010e0600 */
        /* <DEDUP_REMOVED lines=9> */
[----:B------:R-:W-:Y:S01]  /*32c90*/  IMAD.X R15, R15, 0x1, R0, P4 ;  /* 0x000000010f0f7824 */ /* 0x000fe200020e0600 */
[----:B------:R-:W-:Y:S01]  /*32ca0*/  STL [R1+0xca0], R6 ;  /* 0x000ca00601007387 */ /* 0x000fe20000100800 */
[----:B------:R-:W-:Y:S02]  /*32cb0*/  STL [R1+0xcc4], R4 ;  /* 0x000cc40401007387 */ /* 0x000fe40000100800 */
[----:B------:R-:W-:Y:S02]  /*32cc0*/  STL [R1+0xc98], R3 ;  /* 0x000c980301007387 */ /* 0x000fe40000100800 */
[----:B------:R0:W-:Y:S01]  /*32cd0*/  STL [R1+0xcb4], R2 ;  /* 0x000cb40201007387 */ /* 0x0001e20000100800 */
[----:B------:R-:W-:Y:S04]  /*32ce0*/  STL [R1+0xcbc], R15 ;  /* 0x000cbc0f01007387 */ /* 0x000fe80000100800 */
[----:B0-----:R-:W4:Y:S01]  /*32cf0*/  LDL.LU R2, [R1+0xc60] ;  /* 0x000c600001027983 */ /* 0x001f220000300800 */
[----:B------:R-:W-:-:S02]  /*32d00*/  IADD3 R19, P4, R19, R5, RZ ;  /* 0x0000000513137210 */ /* 0x000fc40007f9e0ff */
[-C--:B------:R-:W-:Y:S01]  /*32d10*/  IADD3 R14, P5, R14, R5.reuse, RZ ;  /* 0x000000050e0e7210 */ /* 0x080fe20007fbe0ff */
[--C-:B------:R-:W-:Y:S02]  /*32d20*/  IMAD.X R18, R18, 0x1, R0.reuse, P6 ;  /* 0x0000000112127824 */ /* 0x100fe400030e0600 */
[--C-:B--2---:R-:W-:Y:S01]  /*32d30*/  IMAD.X R17, R17, 0x1, R0.reuse, P1 ;  /* 0x0000000111117824 */ /* 0x104fe200008e0600 */
[-C--:B------:R-:W-:Y:S01]  /*32d40*/  IADD3 R13, P6, R13, R5.reuse, RZ ;  /* 0x000000050d0d7210 */ /* 0x080fe20007fde0ff */
[----:B------:R-:W-:Y:S01]  /*32d50*/  STL [R1+0xc90], R19 ;  /* 0x000c901301007387 */ /* 0x000fe20000100800 */
[----:B------:R-:W-:Y:S01]  /*32d60*/  STL [R1+0xc88], R14 ;  /* 0x000c880e01007387 */ /* 0x000fe20000100800 */
[-C--:B------:R-:W-:Y:S02]  /*32d70*/  IADD3 R29, P1, R29, R5.reuse, RZ ;  /* 0x000000051d1d7210 */ /* 0x080fe40007f3e0ff */
[----:B------:R-:W-:Y:S01]  /*32d80*/  STL [R1+0xcac], R18 ;  /* 0x000cac1201007387 */ /* 0x000fe20000100800 */
[----:B------:R-:W-:Y:S01]  /*32d90*/  IMAD.X R12, R12, 0x1, R0, P2 ;  /* 0x000000010c0c7824 */ /* 0x000fe200010e0600 */
[----:B------:R-:W-:-:S02]  /*32da0*/  IADD3 R16, P2, R16, R5, RZ ;  /* 0x0000000510107210 */ /* 0x000fc40007f5e0ff */
[----:B------:R0:W-:Y:S01]  /*32db0*/  STL [R1+0xc78], R29 ;  /* 0x000c781d01007387 */ /* 0x0001e20000100800 */
[----:B------:R-:W-:Y:S03]  /*32dc0*/  STL [R1+0xc80], R13 ;  /* 0x000c800d01007387 */ /* 0x000fe60000100800 */
[----:B0-----:R-:W2:Y:S01]  /*32dd0*/  LDL.LU R29, [R1+0xc84] ;  /* 0x000c8400011d7983 */ /* 0x001ea20000300800 */
[----:B------:R-:W-:Y:S02]  /*32de0*/  STL [R1+0xca4], R17 ;  /* 0x000ca41101007387 */ /* 0x000fe40000100800 */
[----:B------:R-:W2:Y:S02]  /*32df0*/  LDL.LU R8, [R1+0xc58] ;  /* 0x000c580001087983 */ /* 0x000ea40000300800 */
[----:B------:R-:W-:Y:S01]  /*32e00*/  STL [R1+0xc9c], R12 ;  /* 0x000c9c0c01007387 */ /* 0x000fe20000100800 */
[----:B------:R-:W2:Y:S01]  /*32e10*/  LDL.LU R7, [R1+0xc7c] ;  /* 0x000c7c0001077983 */ /* 0x000ea20000300800 */
[----:B------:R-:W-:Y:S02]  /*32e20*/  STL [R1+0xc70], R16 ;  /* 0x000c701001007387 */ /* 0x000fe40000100800 */
[----:B------:R-:W2:Y:S02]  /*32e30*/  LDL.LU R9, [R1+0xc50] ;  /* 0x000c500001097983 */ /* 0x000ea40000300800 */
[----:B---3--:R-:W-:-:S05]  /*32e40*/  IMAD.X R25, R25, 0x1, R0, P3 ;  /* 0x0000000119197824 */ /* 0x008fca00018e0600 */
        /* <DEDUP_REMOVED lines=8> */
[----:B------:R-:W3:Y:S01]  /*32ed0*/  LDL.LU R22, [R1+0xc30] ;  /* 0x000c300001167983 */ /* 0x000ee20000300800 */
[----:B----4-:R-:W-:-:S05]  /*32ee0*/  IADD3 R28, P3, R28, R5, RZ ;  /* 0x000000051c1c7210 */ /* 0x010fca0007f7e0ff */
[----:B------:R0:W-:Y:S04]  /*32ef0*/  STL [R1+0xc68], R28 ;  /* 0x000c681c01007387 */ /* 0x0001e80000100800 */
[----:B0-----:R-:W4:Y:S01]  /*32f00*/  LDL.LU R28, [R1+0xc54] ;  /* 0x000c5400011c7983 */ /* 0x001f220000300800 */
[----:B------:R-:W4:Y:S02]  /*32f10*/  LDL.LU R23, [R1+0xc28] ;  /* 0x000c280001177983 */ /* 0x000f240000300800 */
[----:B------:R-:W4:Y:S02]  /*32f20*/  LDL.LU R6, [R1+0xc4c] ;  /* 0x000c4c0001067983 */ /* 0x000f240000300800 */
[----:B------:R-:W4:Y:S02]  /*32f30*/  LDL.LU R4, [R1+0xc20] ;  /* 0x000c200001047983 */ /* 0x000f240000300800 */
[----:B------:R-:W-:-:S05]  /*32f40*/  IMAD.X R24, R24, 0x1, R0, P4 ;  /* 0x0000000118187824 */ /* 0x000fca00020e0600 */
[----:B------:R0:W-:Y:S01]  /*32f50*/  STL [R1+0xc8c], R24 ;  /* 0x000c8c1801007387 */ /* 0x0001e20000100800 */
[----:B------:R-:W4:Y:S02]  /*32f60*/  LDL.LU R3, [R1+0xc44] ;  /* 0x000c440001037983 */ /* 0x000f240000300800 */
[----:B------:R-:W4:Y:S02]  /*32f70*/  LDL.LU R15, [R1+0xc18] ;  /* 0x000c1800010f7983 */ /* 0x000f240000300800 */
[----:B------:R-:W4:Y:S01]  /*32f80*/  LDL.LU R19, [R1+0xc3c] ;  /* 0x000c3c0001137983 */ /* 0x000f220000300800 */
[----:B0-----:R-:W4:Y:S01]  /*32f90*/  LDL.LU R24, [R1+0xc10] ;  /* 0x000c100001187983 */ /* 0x001f220000300800 */
[----:B------:R-:W4:Y:S02]  /*32fa0*/  LDL.LU R14, [R1+0xc34] ;  /* 0x000c3400010e7983 */ /* 0x000f240000300800 */
[----:B------:R-:W4:Y:S01]  /*32fb0*/  LDL.LU R18, [R1+0xc08] ;  /* 0x000c080001127983 */ /* 0x000f220000300800 */
[-C--:B------:R-:W-:Y:S01]  /*32fc0*/  IADD3 R2, P4, R2, R5.reuse, RZ ;  /* 0x0000000502027210 */ /* 0x080fe20007f9e0ff */
[----:B------:R-:W4:Y:S04]  /*32fd0*/  LDL.LU R13, [R1+0xc2c] ;  /* 0x000c2c00010d7983 */ /* 0x000f280000300800 */
[----:B------:R0:W-:Y:S01]  /*32fe0*/  STL [R1+0xc60], R2 ;  /* 0x000c600201007387 */ /* 0x0001e20000100800 */
[----:B------:R-:W4:Y:S03]  /*32ff0*/  LDL.LU R17, [R1+0xc00] ;  /* 0x000c000001117983 */ /* 0x000f260000300800 */
[----:B0-----:R-:W4:Y:S01]  /*33000*/  LDL.LU R2, [R1+0xc24] ;  /* 0x000c240001027983 */ /* 0x001f220000300800 */
[----:B------:R-:W4:Y:S02]  /*33010*/  LDL.LU R12, [R1+0xbf8] ;  /* 0x000bf800010c7983 */ /* 0x000f240000300800 */
[----:B------:R-:W4:Y:S02]  /*33020*/  LDL.LU R16, [R1+0xc1c] ;  /* 0x000c1c0001107983 */ /* 0x000f240000300800 */
[--C-:B--2---:R-:W-:Y:S01]  /*33030*/  IMAD.X R29, R29, 0x1, R0.reuse, P5 ;  /* 0x000000011d1d7824 */ /* 0x104fe200028e0600 */
[----:B------:R-:W-:Y:S01]  /*33040*/  IADD3 R8, P5, R8, R5, RZ ;  /* 0x0000000508087210 */ /* 0x000fe20007fbe0ff */
[----:B------:R-:W-:-:S03]  /*33050*/  IMAD.X R7, R7, 0x1, R0, P6 ;  /* 0x0000000107077824 */ /* 0x000fc600030e0600 */
[----:B------:R0:W-:Y:S01]  /*33060*/  STL [R1+0xc84], R29 ;  /* 0x000c841d01007387 */ /* 0x0001e20000100800 */
[----:B------:R-:W-:-:S03]  /*33070*/  IADD3 R9, P6, R9, R5, RZ ;  /* 0x0000000509097210 */ /* 0x000fc60007fde0ff */
[----:B0-----:R-:W2:Y:S01]  /*33080*/  LDL.LU R29, [R1+0xbf0] ;  /* 0x000bf000011d7983 */ /* 0x001ea20000300800 */
[----:B------:R-:W-:Y:S02]  /*33090*/  STL [R1+0xc58], R8 ;  /* 0x000c580801007387 */ /* 0x000fe40000100800 */
[----:B------:R-:W-:Y:S02]  /*330a0*/  STL [R1+0xc7c], R7 ;  /* 0x000c7c0701007387 */ /* 0x000fe40000100800 */
[----:B------:R-:W-:Y:S02]  /*330b0*/  STL [R1+0xc50], R9 ;  /* 0x000c500901007387 */ /* 0x000fe40000100800 */
[--C-:B---3--:R-:W-:Y:S01]  /*330c0*/  IMAD.X R10, R10, 0x1, R0.reuse, P1 ;  /* 0x000000010a0a7824 */ /* 0x108fe200008e0600 */
[-C--:B------:R-:W-:Y:S01]  /*330d0*/  IADD3 R11, P1, R11, R5.reuse, RZ ;  /* 0x000000050b0b7210 */ /* 0x080fe20007f3e0ff */
[--C-:B------:R-:W-:Y:S02]  /*330e0*/  IMAD.X R26, R26, 0x1, R0.reuse, P2 ;  /* 0x000000011a1a7824 */ /* 0x100fe400010e0600 */
[----:B------:R-:W-:Y:S01]  /*330f0*/  IMAD.X R20, R20, 0x1, R0, P3 ;  /* 0x0000000114147824 */ /* 0x000fe200018e0600 */
[-C--:B------:R-:W-:Y:S01]  /*33100*/  IADD3 R27, P2, R27, R5.reuse, RZ ;  /* 0x000000051b1b7210 */ /* 0x080fe20007f5e0ff */
[----:B------:R-:W-:Y:S01]  /*33110*/  STL [R1+0xc74], R10 ;  /* 0x000c740a01007387 */ /* 0x000fe20000100800 */
[----:B------:R-:W-:-:S03]  /*33120*/  IADD3 R25, P3, R25, R5, RZ ;  /* 0x0000000519197210 */ /* 0x000fc60007f7e0ff */
[----:B------:R-:W-:Y:S01]  /*33130*/  STL [R1+0xc48], R11 ;  /* 0x000c480b01007387 */ /* 0x000fe20000100800 */
[----:B------:R-:W-:Y:S02]  /*33140*/  STL [R1+0xc6c], R26 ;  /* 0x000c6c1a01007387 */ /* 0x000fe40000100800 */
[--C-:B------:R-:W-:Y:S01]  /*33150*/  IMAD.X R21, R21, 0x1, R0.reuse, P4 ;  /* 0x0000000115157824 */ /* 0x100fe200020e0600 */
[----:B------:R0:W-:Y:S01]  /*33160*/  STL [R1+0xc38], R25 ;  /* 0x000c381901007387 */ /* 0x0001e20000100800 */
[----:B------:R-:W-:Y:S01]  /*33170*/  STL [R1+0xc40], R27 ;  /* 0x000c401b01007387 */ /* 0x000fe20000100800 */
[-C--:B------:R-:W-:Y:S02]  /*33180*/  IADD3 R22, P4, R22, R5.reuse, RZ ;  /* 0x0000000516167210 */ /* 0x080fe40007f9e0ff */
[----:B0-----:R-:W3:Y:S01]  /*33190*/  LDL.LU R25, [R1+0xc14] ;  /* 0x000c140001197983 */ /* 0x001ee20000300800 */
[----:B------:R-:W-:Y:S02]  /*331a0*/  STL [R1+0xc64], R20 ;  /* 0x000c641401007387 */ /* 0x000fe40000100800 */
[--C-:B----4-:R-:W-:Y:S01]  /*331b0*/  IMAD.X R28, R28, 0x1, R0.reuse, P5 ;  /* 0x000000011c1c7824 */ /* 0x110fe200028e0600 */
[-C--:B------:R-:W-:Y:S01]  /*331c0*/  IADD3 R23, P5, R23, R5.reuse, RZ ;  /* 0x0000000517177210 */ /* 0x080fe20007fbe0ff */
[----:B------:R-:W-:Y:S01]  /*331d0*/  IMAD.X R6, R6, 0x1, R0, P6 ;  /* 0x0000000106067824 */ /* 0x000fe200030e0600 */
[----:B------:R-:W-:-:S02]  /*331e0*/  IADD3 R4, P6, R4, R5, RZ ;  /* 0x0000000504047210 */ /* 0x000fc40007fde0ff */
[----:B------:R0:W-:Y:S01]  /*331f0*/  STL [R1+0xc54], R28 ;  /* 0x000c541c01007387 */ /* 0x0001e20000100800 */
[----:B------:R-:W-:Y:S02]  /*33200*/  STL [R1+0xc5c], R21 ;  /* 0x000c5c1501007387 */ /* 0x000fe40000100800 */
[--C-:B------:R-:W-:Y:S02]  /*33210*/  IMAD.X R3, R3, 0x1, R0.reuse, P1 ;  /* 0x0000000103037824 */ /* 0x100fe400008e0600 */
[--C-:B------:R-:W-:Y:S01]  /*33220*/  IMAD.X R19, R19, 0x1, R0.reuse, P2 ;  /* 0x0000000113137824 */ /* 0x100fe200010e0600 */
[-C--:B------:R-:W-:Y:S01]  /*33230*/  IADD3 R15, P1, R15, R5.reuse, RZ ;  /* 0x000000050f0f7210 */ /* 0x080fe20007f3e0ff */
[----:B0-----:R-:W4:Y:S01]  /*33240*/  LDL.LU R28, [R1+0xbe8] ;  /* 0x000be800011c7983 */ /* 0x001f220000300800 */
[----:B------:R-:W-:Y:S02]  /*33250*/  STL [R1+0xc30], R22 ;  /* 0x000c301601007387 */ /* 0x000fe40000100800 */
[----:B------:R-:W-:Y:S01]  /*33260*/  STL [R1+0xc28], R23 ;  /* 0x000c281701007387 */ /* 0x000fe20000100800 */
        /* <DEDUP_REMOVED lines=11> */
[----:B------:R-:W-:Y:S01]  /*33320*/  IMAD.X R2, R2, 0x1, R0, P5 ;  /* 0x0000000102027824 */ /* 0x000fe200028e0600 */
[----:B------:R-:W-:Y:S01]  /*33330*/  STL [R1+0xc34], R14 ;  /* 0x000c340e01007387 */ /* 0x000fe20000100800 */
[----:B------:R-:W-:Y:S03]  /*33340*/  STL [R1+0xc08], R18 ;  /* 0x000c081201007387 */ /* 0x000fe60000100800 */
[----:B------:R0:W-:Y:S01]  /*33350*/  STL [R1+0xc24], R2 ;  /* 0x000c240201007387 */ /* 0x0001e20000100800 */
[----:B------:R-:W-:Y:S03]  /*33360*/  STL [R1+0xc2c], R13 ;  /* 0x000c2c0d01007387 */ /* 0x000fe60000100800 */
[----:B0-----:R-:W4:Y:S01]  /*33370*/  LDL.LU R2, [R1+0xbe0] ;  /* 0x000be00001027983 */ /* 0x001f220000300800 */
[----:B------:R-:W-:-:S02]  /*33380*/  IADD3 R17, P4, R17, R5, RZ ;  /* 0x0000000511117210 */ /* 0x000fc40007f9e0ff */
[-C--:B------:R-:W-:Y:S01]  /*33390*/  IADD3 R12, P5, R12, R5.reuse, RZ ;  /* 0x000000050c0c7210 */ /* 0x080fe20007fbe0ff */
[--C-:B------:R-:W-:Y:S02]  /*333a0*/  IMAD.X R16, R16, 0x1, R0.reuse, P6 ;  /* 0x0000000110107824 */ /* 0x100fe400030e0600 */
[----:B------:R-:W-:Y:S01]  /*333b0*/  STL [R1+0xc00], R17 ;  /* 0x000c001101007387 */ /* 0x000fe20000100800 */
[----:B------:R-:W4:Y:S02]  /*333c0*/  LDL.LU R8, [R1+0xc04] ;  /* 0x000c040001087983 */ /* 0x000f240000300800 */
[----:B------:R-:W-:Y:S02]  /*333d0*/  STL [R1+0xbf8], R12 ;  /* 0x000bf80c01007387 */ /* 0x000fe40000100800 */
[----:B------:R-:W4:Y:S01]  /*333e0*/  LDL.LU R7, [R1+0xbd8] ;  /* 0x000bd80001077983 */ /* 0x000f220000300800 */
[----:B--2---:R-:W-:Y:S01]  /*333f0*/  IADD3 R29, P6, R29, R5, RZ ;  /* 0x000000051d1d7210 */ /* 0x004fe20007fde0ff */
        /* <DEDUP_REMOVED lines=10> */
[----:B------:R-:W2:Y:S02]  /*334a0*/  LDL.LU R22, [R1+0xbdc] ;  /* 0x000bdc0001167983 */ /* 0x000ea40000300800 */
[----:B---3--:R-:W-:-:S05]  /*334b0*/  IMAD.X R25, R25, 0x1, R0, P1 ;  /* 0x0000000119197824 */ /* 0x008fca00008e0600 */
[----:B------:R0:W-:Y:S04]  /*334c0*/  STL [R1+0xc14], R25 ;  /* 0x000c141901007387 */ /* 0x0001e80000100800 */
[----:B0-----:R-:W3:Y:S01]  /*334d0*/  LDL.LU R25, [R1+0xbb0] ;  /* 0x000bb00001197983 */ /* 0x001ee20000300800 */
[----:B------:R-:W3:Y:S02]  /*334e0*/  LDL.LU R23, [R1+0xbd4] ;  /* 0x000bd40001177983 */ /* 0x000ee40000300800 */
[----:B------:R-:W3:Y:S02]  /*334f0*/  LDL.LU R6, [R1+0xba8] ;  /* 0x000ba80001067983 */ /* 0x000ee40000300800 */
[----:B------:R-:W3:Y:S01]  /*33500*/  LDL.LU R4, [R1+0xbcc] ;  /* 0x000bcc0001047983 */ /* 0x000ee20000300800 */
[----:B----4-:R-:W-:-:S05]  /*33510*/  IADD3 R28, P1, R28, R5, RZ ;  /* 0x000000051c1c7210 */ /* 0x010fca0007f3e0ff */
        /* <DEDUP_REMOVED lines=8> */
[----:B------:R-:W-:-:S05]  /*335a0*/  IMAD.X R24, R24, 0x1, R0, P2 ;  /* 0x0000000118187824 */ /* 0x000fca00010e0600 */
[----:B------:R0:W-:Y:S01]  /*335b0*/  STL [R1+0xc0c], R24 ;  /* 0x000c0c1801007387 */ /* 0x0001e20000100800 */
[----:B------:R-:W4:Y:S03]  /*335c0*/  LDL.LU R17, [R1+0xbac] ;  /* 0x000bac0001117983 */ /* 0x000f260000300800 */
[----:B0-----:R-:W4:Y:S01]  /*335d0*/  LDL.LU R24, [R1+0xb80] ;  /* 0x000b800001187983 */ /* 0x001f220000300800 */
[----:B------:R-:W4:Y:S02]  /*335e0*/  LDL.LU R12, [R1+0xba4] ;  /* 0x000ba400010c7983 */ /* 0x000f240000300800 */
[----:B------:R-:W4:Y:S01]  /*335f0*/  LDL.LU R16, [R1+0xb78] ;  /* 0x000b780001107983 */ /* 0x000f220000300800 */
[----:B------:R-:W-:-:S05]  /*33600*/  IADD3 R2, P2, R2, R5, RZ ;  /* 0x0000000502027210 */ /* 0x000fca0007f5e0ff */
[----:B------:R0:W-:Y:S04]  /*33610*/  STL [R1+0xbe0], R2 ;  /* 0x000be00201007387 */ /* 0x0001e80000100800 */
[----:B0-----:R-:W4:Y:S01]  /*33620*/  LDL.LU R2, [R1+0xb9c] ;  /* 0x000b9c0001027983 */ /* 0x001f220000300800 */
[--C-:B------:R-:W-:Y:S01]  /*33630*/  IMAD.X R8, R8, 0x1, R0.reuse, P3 ;  /* 0x0000000108087824 */ /* 0x100fe200018e0600 */
[-C--:B------:R-:W-:Y:S01]  /*33640*/  IADD3 R7, P3, R7, R5.reuse, RZ ;  /* 0x0000000507077210 */ /* 0x080fe20007f7e0ff */
[--C-:B--2---:R-:W-:Y:S01]  /*33650*/  IMAD.X R9, R9, 0x1, R0.reuse, P4 ;  /* 0x0000000109097824 */ /* 0x104fe200020e0600 */
[-C--:B------:R-:W-:Y:S01]  /*33660*/  IADD3 R10, P4, R10, R5.reuse, RZ ;  /* 0x000000050a0a7210 */ /* 0x080fe20007f9e0ff */
[--C-:B------:R-:W-:Y:S01]  /*33670*/  IMAD.X R11, R11, 0x1, R0.reuse, P5 ;  /* 0x000000010b0b7824 */ /* 0x100fe200028e0600 */
[----:B------:R-:W-:Y:S01]  /*33680*/  STL [R1+0xc04], R8 ;  /* 0x000c040801007387 */ /* 0x000fe20000100800 */
[----:B------:R-:W-:Y:S01]  /*33690*/  IADD3 R26, P5, R26, R5, RZ ;  /* 0x000000051a1a7210 */ /* 0x000fe20007fbe0ff */
        /* <DEDUP_REMOVED lines=8> */
[--C-:B------:R-:W-:Y:S01]  /*33720*/  IMAD.X R22, R22, 0x1, R0.reuse, P2 ;  /* 0x0000000116167824 */ /* 0x100fe200010e0600 */
[----:B------:R0:W-:Y:S01]  /*33730*/  STL [R1+0xbe4], R29 ;  /* 0x000be41d01007387 */ /* 0x0001e20000100800 */
[----:B------:R-:W-:Y:S01]  /*33740*/  STL [R1+0xbec], R27 ;  /* 0x000bec1b01007387 */ /* 0x000fe20000100800 */
[-C--:B------:R-:W-:Y:S02]  /*33750*/  IADD3 R21, P1, R21, R5.reuse, RZ ;  /* 0x0000000515157210 */ /* 0x080fe40007f3e0ff */
[----:B0-----:R-:W2:Y:S01]  /*33760*/  LDL.LU R29, [R1+0xb70] ;  /* 0x000b7000011d7983 */ /* 0x001ea20000300800 */
[----:B------:R-:W-:Y:S01]  /*33770*/  STL [R1+0xbc0], R20 ;  /* 0x000bc01401007387 */ /* 0x000fe20000100800 */
[-C--:B---3--:R-:W-:Y:S01]  /*33780*/  IADD3 R25, P2, R25, R5.reuse, RZ ;  /* 0x0000000519197210 */ /* 0x088fe20007f5e0ff */
[--C-:B------:R-:W-:Y:S01]  /*33790*/  IMAD.X R23, R23, 0x1, R0.reuse, P3 ;  /* 0x0000000117177824 */ /* 0x100fe200018e0600 */
[----:B------:R-:W-:Y:S01]  /*337a0*/  IADD3 R6, P3, R6, R5, RZ ;  /* 0x0000000506067210 */ /* 0x000fe20007f7e0ff */
[----:B------:R-:W-:-:S02]  /*337b0*/  IMAD.X R4, R4, 0x1, R0, P4 ;  /* 0x0000000104047824 */ /* 0x000fc400020e0600 */
[----:B------:R0:W-:Y:S01]  /*337c0*/  STL [R1+0xbb0], R25 ;  /* 0x000bb01901007387 */ /* 0x0001e20000100800 */
[----:B------:R-:W-:Y:S01]  /*337d0*/  STL [R1+0xbb8], R21 ;  /* 0x000bb81501007387 */ /* 0x000fe20000100800 */
[-C--:B----4-:R-:W-:Y:S01]  /*337e0*/  IADD3 R3, P4, R3, R5.reuse, RZ ;  /* 0x0000000503037210 */ /* 0x090fe20007f9e0ff */
[--C-:B------:R-:W-:Y:S01]  /*337f0*/  IMAD.X R15, R15, 0x1, R0.reuse, P5 ;  /* 0x000000010f0f7824 */ /* 0x100fe200028e0600 */
[----:B0-----:R-:W3:Y:S01]  /*33800*/  LDL.LU R25, [R1+0xb94] ;  /* 0x000b940001197983 */ /* 0x001ee20000300800 */
[----:B------:R-:W-:Y:S02]  /*33810*/  STL [R1+0xbdc], R22 ;  /* 0x000bdc1601007387 */ /* 0x000fe40000100800 */
[----:B------:R-:W-:Y:S02]  /*33820*/  STL [R1+0xbd4], R23 ;  /* 0x000bd41701007387 */ /* 0x000fe40000100800 */
[----:B------:R-:W-:Y:S02]  /*33830*/  STL [R1+0xba8], R6 ;  /* 0x000ba80601007387 */ /* 0x000fe40000100800 */
[--C-:B------:R-:W-:Y:S01]  /*33840*/  IMAD.X R28, R28, 0x1, R0.reuse, P6 ;  /* 0x000000011c1c7824 */ /* 0x100fe200030e0600 */
[-C--:B------:R-:W-:Y:S01]  /*33850*/  IADD3 R19, P5, R19, R5.reuse, RZ ;  /* 0x0000000513137210 */ /* 0x080fe20007fbe0ff */
[----:B------:R-:W-:Y:S01]  /*33860*/  STL [R1+0xbcc], R4 ;  /* 0x000bcc0401007387 */ /* 0x000fe20000100800 */
[----:B------:R-:W-:Y:S01]  /*33870*/  STL [R1+0xba0], R3 ;  /* 0x000ba00301007387 */ /* 0x000fe20000100800 */
[-C--:B------:R-:W-:Y:S01]  /*33880*/  IADD3 R14, P6, R14, R5.reuse, RZ ;  /* 0x000000050e0e7210 */ /* 0x080fe20007fde0ff */
[----:B------:R0:W-:Y:S02]  /*33890*/  STL [R1+0xbbc], R28 ;  /* 0x000bbc1c01007387 */ /* 0x0001e40000100800 */
[--C-:B------:R-:W-:Y:S01]  /*338a0*/  IMAD.X R18, R18, 0x1, R0.reuse, P1 ;  /* 0x0000000112127824 */ /* 0x100fe200008e0600 */
[----:B------:R-:W-:Y:S01]  /*338b0*/  STL [R1+0xbc4], R15 ;  /* 0x000bc40f01007387 */ /* 0x000fe20000100800 */
[----:B------:R-:W-:Y:S01]  /*338c0*/  IADD3 R13, P1, R13, R5, RZ ;  /* 0x000000050d0d7210 */ /* 0x000fe20007f3e0ff */
[----:B------:R-:W-:-:S02]  /*338d0*/  IMAD.X R17, R17, 0x1, R0, P2 ;  /* 0x0000000111117824 */ /* 0x000fc400010e0600 */
[----:B0-----:R-:W4:Y:S01]  /*338e0*/  LDL.LU R28, [R1+0xb68] ;  /* 0x000b6800011c7983 */ /* 0x001f220000300800 */
[----:B------:R-:W-:Y:S01]  /*338f0*/  STL [R1+0xb98], R19 ;  /* 0x000b981301007387 */ /* 0x000fe20000100800 */
[-C--:B------:R-:W-:Y:S02]  /*33900*/  IADD3 R24, P2, R24, R5.reuse, RZ ;  /* 0x0000000518187210 */ /* 0x080fe40007f5e0ff */
[----:B------:R-:W-:Y:S01]  /*33910*/  STL [R1+0xb90], R14 ;  /* 0x000b900e01007387 */ /* 0x000fe20000100800 */
[----:B------:R-:W-:Y:S02]  /*33920*/  STL [R1+0xbb4], R18 ;  /* 0x000bb41201007387 */ /* 0x000fe40000100800 */
[----:B------:R-:W-:Y:S01]  /*33930*/  IMAD.X R12, R12, 0x1, R0, P3 ;  /* 0x000000010c0c7824 */ /* 0x000fe200018e0600 */
[----:B------:R0:W-:Y:S01]  /*33940*/  STL [R1+0xb80], R24 ;  /* 0x000b801801007387 */ /* 0x0001e20000100800 */
[----:B------:R-:W-:Y:S01]  /*33950*/  STL [R1+0xb88], R13 ;  /* 0x000b880d01007387 */ /* 0x000fe20000100800 */
[----:B------:R-:W-:-:S02]  /*33960*/  IADD3 R16, P3, R16, R5, RZ ;  /* 0x0000000510107210 */ /* 0x000fc40007f7e0ff */
[----:B0-----:R-:W4:Y:S01]  /*33970*/  LDL.LU R24, [R1+0xb8c] ;  /* 0x000b8c0001187983 */ /* 0x001f220000300800 */
[----:B------:R-:W-:Y:S02]  /*33980*/  STL [R1+0xbac], R17 ;  /* 0x000bac1101007387 */ /* 0x000fe40000100800 */
[----:B------:R-:W4:Y:S02]  /*33990*/  LDL.LU R8, [R1+0xb60] ;  /* 0x000b600001087983 */ /* 0x000f240000300800 */
[----:B------:R-:W-:Y:S01]  /*339a0*/  IMAD.X R2, R2, 0x1, R0, P4 ;  /* 0x0000000102027824 */ /* 0x000fe200020e0600 */
        /* <DEDUP_REMOVED lines=13> */
[----:B--2---:R-:W-:-:S05]  /*33a80*/  IADD3 R29, P4, R29, R5, RZ ;  /* 0x000000051d1d7210 */ /* 0x004fca0007f9e0ff */
        /* <DEDUP_REMOVED lines=12> */
[----:B------:R-:W3:Y:S02]  /*33b50*/  LDL.LU R18, [R1+0xb10] ;  /* 0x000b100001127983 */ /* 0x000ee40000300800 */
[----:B------:R-:W3:Y:S01]  /*33b60*/  LDL.LU R13, [R1+0xb34] ;  /* 0x000b3400010d7983 */ /* 0x000ee20000300800 */
[----:B----4-:R-:W-:-:S05]  /*33b70*/  IADD3 R28, P5, R28, R5, RZ ;  /* 0x000000051c1c7210 */ /* 0x010fca0007fbe0ff */
[----:B------:R0:W-:Y:S01]  /*33b80*/  STL [R1+0xb68], R28 ;  /* 0x000b681c01007387 */ /* 0x0001e20000100800 */
[----:B------:R-:W4:Y:S03]  /*33b90*/  LDL.LU R17, [R1+0xb08] ;  /* 0x000b080001117983 */ /* 0x000f260000300800 */
[----:B0-----:R-:W4:Y:S01]  /*33ba0*/  LDL.LU R28, [R1+0xb2c] ;  /* 0x000b2c00011c7983 */ /* 0x001f220000300800 */
[----:B------:R-:W4:Y:S02]  /*33bb0*/  LDL.LU R12, [R1+0xb00] ;  /* 0x000b0000010c7983 */ /* 0x000f240000300800 */
[----:B------:R-:W4:Y:S02]  /*33bc0*/  LDL.LU R16, [R1+0xb24] ;  /* 0x000b240001107983 */ /* 0x000f240000300800 */
[--C-:B------:R-:W-:Y:S01]  /*33bd0*/  IMAD.X R24, R24, 0x1, R0.reuse, P6 ;  /* 0x0000000118187824 */ /* 0x100fe200030e0600 */
        /* <DEDUP_REMOVED lines=18> */
[----:B------:R-:W-:Y:S01]  /*33d00*/  STL [R1+0xb48], R27 ;  /* 0x000b481b01007387 */ /* 0x000fe20000100800 */
[----:B0-----:R-:W4:Y:S01]  /*33d10*/  LDL.LU R2, [R1+0xb1c] ;  /* 0x000b1c0001027983 */ /* 0x001f220000300800 */
[--C-:B------:R-:W-:Y:S01]  /*33d20*/  IMAD.X R21, R21, 0x1, R0.reuse, P5 ;  /* 0x0000000115157824 */ /* 0x100fe200028e0600 */
[-C--:B------:R-:W-:Y:S01]  /*33d30*/  IADD3 R22, P5, R22, R5.reuse, RZ ;  /* 0x0000000516167210 */ /* 0x080fe20007fbe0ff */
[----:B------:R-:W-:Y:S02]  /*33d40*/  STL [R1+0xb6c], R20 ;  /* 0x000b6c1401007387 */ /* 0x000fe40000100800 */
[--C-:B--2---:R-:W-:Y:S01]  /*33d50*/  IMAD.X R29, R29, 0x1, R0.reuse, P6 ;  /* 0x000000011d1d7824 */ /* 0x104fe200030e0600 */
[-C--:B------:R-:W-:Y:S01]  /*33d60*/  IADD3 R23, P6, R23, R5.reuse, RZ ;  /* 0x0000000517177210 */ /* 0x080fe20007fde0ff */
[----:B------:R-:W-:Y:S01]  /*33d70*/  IMAD.X R6, R6, 0x1, R0, P1 ;  /* 0x0000000106067824 */ /* 0x000fe200008e0600 */
[----:B------:R-:W-:-:S02]  /*33d80*/  IADD3 R4, P1, R4, R5, RZ ;  /* 0x0000000504047210 */ /* 0x000fc40007f3e0ff */
[----:B------:R0:W-:Y:S01]  /*33d90*/  STL [R1+0xb5c], R29 ;  /* 0x000b5c1d01007387 */ /* 0x0001e20000100800 */
[----:B------:R-:W-:Y:S03]  /*33da0*/  STL [R1+0xb64], R21 ;  /* 0x000b641501007387 */ /* 0x000fe60000100800 */
[----:B0-----:R-:W2:Y:S01]  /*33db0*/  LDL.LU R29, [R1+0xaf0] ;  /* 0x000af000011d7983 */ /* 0x001ea20000300800 */
[----:B------:R-:W-:Y:S02]  /*33dc0*/  STL [R1+0xb38], R22 ;  /* 0x000b381601007387 */ /* 0x000fe40000100800 */
[----:B------:R-:W-:Y:S02]  /*33dd0*/  STL [R1+0xb30], R23 ;  /* 0x000b301701007387 */ /* 0x000fe40000100800 */
[----:B------:R-:W-:Y:S01]  /*33de0*/  STL [R1+0xb54], R6 ;  /* 0x000b540601007387 */ /* 0x000fe20000100800 */
[----:B------:R-:W-:Y:S01]  /*33df0*/  STL [R1+0xb28], R4 ;  /* 0x000b280401007387 */ /* 0x000fe20000100800 */
[----:B---3--:R-:W-:-:S02]  /*33e00*/  IMAD.X R3, R3, 0x1, R0, P2 ;  /* 0x0000000103037824 */ /* 0x008fc400010e0600 */
[--C-:B------:R-:W-:Y:S01]  /*33e10*/  IMAD.X R19, R19, 0x1, R0.reuse, P3 ;  /* 0x0000000113137824 */ /* 0x100fe200018e0600 */
[-C--:B------:R-:W-:Y:S02]  /*33e20*/  IADD3 R15, P2, R15, R5.reuse, RZ ;  /* 0x000000050f0f7210 */ /* 0x080fe40007f5e0ff */
[----:B------:R-:W-:Y:S01]  /*33e30*/  STL [R1+0xb4c], R3 ;  /* 0x000b4c0301007387 */ /* 0x000fe20000100800 */
[-C--:B------:R-:W-:Y:S01]  /*33e40*/  IADD3 R25, P3, R25, R5.reuse, RZ ;  /* 0x0000000519197210 */ /* 0x080fe20007f7e0ff */
[--C-:B------:R-:W-:Y:S01]  /*33e50*/  IMAD.X R14, R14, 0x1, R0.reuse, P4 ;  /* 0x000000010e0e7824 */ /* 0x100fe200020e0600 */
[-C--:B------:R-:W-:Y:S01]  /*33e60*/  IADD3 R18, P4, R18, R5.reuse, RZ ;  /* 0x0000000512127210 */ /* 0x080fe20007f9e0ff */
[----:B------:R-:W-:Y:S02]  /*33e70*/  IMAD.X R13, R13, 0x1, R0, P5 ;  /* 0x000000010d0d7824 */ /* 0x000fe400028e0600 */
[----:B------:R0:W-:Y:S01]  /*33e80*/  STL [R1+0xb18], R25 ;  /* 0x000b181901007387 */ /* 0x0001e20000100800 */
[----:B------:R-:W-:Y:S01]  /*33e90*/  STL [R1+0xb20], R15 ;  /* 0x000b200f01007387 */ /* 0x000fe20000100800 */
[----:B----4-:R-:W-:-:S02]  /*33ea0*/  IADD3 R17, P5, R17, R5, RZ ;  /* 0x0000000511117210 */ /* 0x010fc40007fbe0ff */
[----:B0-----:R-:W3:Y:S01]  /*33eb0*/  LDL.LU R25, [R1+0xb14] ;  /* 0x000b140001197983 */ /* 0x001ee20000300800 */
[----:B------:R-:W-:Y:S02]  /*33ec0*/  STL [R1+0xb44], R19 ;  /* 0x000b441301007387 */ /* 0x000fe40000100800 */
[----:B------:R-:W-:Y:S02]  /*33ed0*/  STL [R1+0xb3c], R14 ;  /* 0x000b3c0e01007387 */ /* 0x000fe40000100800 */
[--C-:B------:R-:W-:Y:S01]  /*33ee0*/  IMAD.X R28, R28, 0x1, R0.reuse, P6 ;  /* 0x000000011c1c7824 */ /* 0x100fe200030e0600 */
[----:B------:R-:W-:Y:S01]  /*33ef0*/  STL [R1+0xb10], R18 ;  /* 0x000b101201007387 */ /* 0x000fe20000100800 */
[-C--:B------:R-:W-:Y:S01]  /*33f00*/  IADD3 R12, P6, R12, R5.reuse, RZ ;  /* 0x000000050c0c7210 */ /* 0x080fe20007fde0ff */
[--C-:B------:R-:W-:Y:S02]  /*33f10*/  IMAD.X R16, R16, 0x1, R0.reuse, P1 ;  /* 0x0000000110107824 */ /* 0x100fe400008e0600 */
[----:B------:R0:W-:Y:S01]  /*33f20*/  STL [R1+0xb2c], R28 ;  /* 0x000b2c1c01007387 */ /* 0x0001e20000100800 */
[----:B------:R-:W-:Y:S03]  /*33f30*/  STL [R1+0xb34], R13 ;  /* 0x000b340d01007387 */ /* 0x000fe60000100800 */
[----:B0-----:R-:W4:Y:S01]  /*33f40*/  LDL.LU R28, [R1+0xae8] ;  /* 0x000ae800011c7983 */ /* 0x001f220000300800 */
[----:B------:R-:W-:Y:S02]  /*33f50*/  STL [R1+0xb08], R17 ;  /* 0x000b081101007387 */ /* 0x000fe40000100800 */
[----:B------:R-:W4:Y:S02]  /*33f60*/  LDL.LU R8, [R1+0xb0c] ;  /* 0x000b0c0001087983 */ /* 0x000f240000300800 */
[----:B------:R-:W-:Y:S01]  /*33f70*/  STL [R1+0xb00], R12 ;  /* 0x000b000c01007387 */ /* 0x000fe20000100800 */
[----:B------:R-:W4:Y:S01]  /*33f80*/  LDL.LU R7, [R1+0xae0] ;  /* 0x000ae00001077983 */ /* 0x000f220000300800 */
[----:B------:R-:W-:Y:S01]  /*33f90*/  IADD3 R24, P1, R24, R5, RZ ;  /* 0x0000000518187210 */ /* 0x000fe20007f3e0ff */
[----:B------:R-:W-:Y:S02]  /*33fa0*/  STL [R1+0xb24], R16 ;  /* 0x000b241001007387 */ /* 0x000fe40000100800 */
[----:B------:R-:W4:Y:S02]  /*33fb0*/  LDL.LU R9, [R1+0xb04] ;  /* 0x000b040001097983 */ /* 0x000f240000300800 */
        /* <DEDUP_REMOVED lines=12> */
[----:B------:R-:W4:Y:S02]  /*34080*/  LDL.LU R23, [R1+0xadc] ;  /* 0x000adc0001177983 */ /* 0x000f240000300800 */
[----:B------:R-:W4:Y:S02]  /*34090*/  LDL.LU R6, [R1+0xab0] ;  /* 0x000ab00001067983 */ /* 0x000f240000300800 */
[----:B------:R-:W4:Y:S01]  /*340a0*/  LDL.LU R4, [R1+0xad4] ;  /* 0x000ad40001047983 */ /* 0x000f220000300800 */
[----:B--2---:R-:W-:-:S05]  /*340b0*/  IADD3 R29, P2, R29, R5, RZ ;  /* 0x000000051d1d7210 */ /* 0x004fca0007f5e0ff */
[----:B------:R0:W-:Y:S01]  /*340c0*/  STL [R1+0xaf0], R29 ;  /* 0x000af01d01007387 */ /* 0x0001e20000100800 */
[----:B------:R-:W2:Y:S02]  /*340d0*/  LDL.LU R3, [R1+0xaa8] ;  /* 0x000aa80001037983 */ /* 0x000ea40000300800 */
[----:B------:R-:W2:Y:S02]  /*340e0*/  LDL.LU R15, [R1+0xacc] ;  /* 0x000acc00010f7983 */ /* 0x000ea40000300800 */
[----:B------:R-:W2:Y:S01]  /*340f0*/  LDL.LU R19, [R1+0xaa0] ;  /* 0x000aa00001137983 */ /* 0x000ea20000300800 */
        /* <DEDUP_REMOVED lines=10> */
[-C--:B----4-:R-:W-:Y:S01]  /*341a0*/  IADD3 R28, P3, R28, R5.reuse, RZ ;  /* 0x000000051c1c7210 */ /* 0x090fe20007f7e0ff */
[----:B------:R-:W-:Y:S01]  /*341b0*/  IMAD.X R8, R8, 0x1, R0, P4 ;  /* 0x0000000108087824 */ /* 0x000fe200020e0600 */
[----:B------:R-:W-:-:S03]  /*341c0*/  IADD3 R7, P4, R7, R5, RZ ;  /* 0x0000000507077210 */ /* 0x000fc60007f9e0ff */
[----:B------:R0:W-:Y:S01]  /*341d0*/  STL [R1+0xae8], R28 ;  /* 0x000ae81c01007387 */ /* 0x0001e20000100800 */
[--C-:B------:R-:W-:Y:S01]  /*341e0*/  IMAD.X R9, R9, 0x1, R0.reuse, P5 ;  /* 0x0000000109097824 */ /* 0x100fe200028e0600 */
[-C--:B------:R-:W-:Y:S01]  /*341f0*/  IADD3 R10, P5, R10, R5.reuse, RZ ;  /* 0x000000050a0a7210 */ /* 0x080fe20007fbe0ff */
[--C-:B------:R-:W-:Y:S01]  /*34200*/  IMAD.X R11, R11, 0x1, R0.reuse, P6 ;  /* 0x000000010b0b7824 */ /* 0x100fe200030e0600 */
[----:B------:R-:W-:Y:S01]  /*34210*/  IADD3 R26, P6, R26, R5, RZ ;  /* 0x000000051a1a7210 */ /* 0x000fe20007fde0ff */
[----:B0-----:R-:W4:Y:S01]  /*34220*/  LDL.LU R28, [R1+0xaa4] ;  /* 0x000aa400011c7983 */ /* 0x001f220000300800 */
        /* <DEDUP_REMOVED lines=15> */
[----:B------:R-:W-:Y:S04]  /*34320*/  STL [R1+0xac8], R20 ;  /* 0x000ac81401007387 */ /* 0x000fe80000100800 */
[----:B------:R0:W-:Y:S01]  /*34330*/  STL [R1+0xab8], R2 ;  /* 0x000ab80201007387 */ /* 0x0001e20000100800 */
[----:B------:R-:W-:Y:S03]  /*34340*/  STL [R1+0xac0], R21 ;  /* 0x000ac01501007387 */ /* 0x000fe60000100800 */
[----:B0-----:R-:W4:Y:S01]  /*34350*/  LDL.LU R2, [R1+0xa9c] ;  /* 0x000a9c0001027983 */ /* 0x001f220000300800 */
[--C-:B------:R-:W-:Y:S01]  /*34360*/  IMAD.X R23, R23, 0x1, R0.reuse, P4 ;  /* 0x0000000117177824 */ /* 0x100fe200020e0600 */
[-C--:B------:R-:W-:Y:S01]  /*34370*/  IADD3 R6, P4, R6, R5.reuse, RZ ;  /* 0x0000000506067210 */ /* 0x080fe20007f9e0ff */
[--C-:B------:R-:W-:Y:S01]  /*34380*/  IMAD.X R4, R4, 0x1, R0.reuse, P5 ;  /* 0x0000000104047824 */ /* 0x100fe200028e0600 */
[----:B--2---:R-:W-:Y:S01]  /*34390*/  IADD3 R3, P5, R3, R5, RZ ;  /* 0x0000000503037210 */ /* 0x004fe20007fbe0ff */
[----:B------:R-:W-:Y:S01]  /*343a0*/  STL [R1+0xae4], R22 ;  /* 0x000ae41601007387 */ /* 0x000fe20000100800 */
[----:B------:R-:W-:Y:S02]  /*343b0*/  STL [R1+0xadc], R23 ;  /* 0x000adc1701007387 */ /* 0x000fe40000100800 */
[----:B------:R-:W-:-:S02]  /*343c0*/  IMAD.X R15, R15, 0x1, R0, P6 ;  /* 0x000000010f0f7824 */ /* 0x000fc400030e0600 */
[----:B------:R-:W-:Y:S02]  /*343d0*/  STL [R1+0xab0], R6 ;  /* 0x000ab00601007387 */ /* 0x000fe40000100800 */
[--C-:B------:R-:W-:Y:S01]  /*343e0*/  IMAD.X R29, R29, 0x1, R0.reuse, P1 ;  /* 0x000000011d1d7824 */ /* 0x100fe200008e0600 */
[-C--:B------:R-:W-:Y:S01]  /*343f0*/  IADD3 R19, P6, R19, R5.reuse, RZ ;  /* 0x0000000513137210 */ /* 0x080fe20007fde0ff */
[----:B------:R-:W-:Y:S01]  /*34400*/  STL [R1+0xad4], R4 ;  /* 0x000ad40401007387 */ /* 0x000fe20000100800 */
        /* <DEDUP_REMOVED lines=19> */
[----:B------:R-:W-:Y:S01]  /*34540*/  STL [R1+0xaac], R12 ;  /* 0x000aac0c01007387 */ /* 0x000fe20000100800 */
[----:B------:R-:W3:Y:S01]  /*34550*/  LDL.LU R7, [R1+0xa8c] ;  /* 0x000a8c0001077983 */ /* 0x000ee20000300800 */
[----:B----4-:R-:W-:-:S03]  /*34560*/  IMAD.X R28, R28, 0x1, R0, P5 ;  /* 0x000000011c1c7824 */ /* 0x010fc600028e0600 */
        /* <DEDUP_REMOVED lines=16> */
[----:B------:R-:W-:Y:S01]  /*34670*/  IMAD.X R2, R2, 0x1, R0, P6 ;  /* 0x0000000102027824 */ /* 0x000fe200030e0600 */
        /* <DEDUP_REMOVED lines=17> */
[----:B------:R-:W-:-:S03]  /*34790*/  IMAD.X R7, R7, 0x1, R0, P2 ;  /* 0x0000000107077824 */ /* 0x000fc600010e0600 */
[----:B------:R0:W-:Y:S01]  /*347a0*/  STL [R1+0xa94], R25 ;  /* 0x000a941901007387 */ /* 0x0001e20000100800 */
[-C--:B----4-:R-:W-:Y:S01]  /*347b0*/  IADD3 R9, P2, R9, R5.reuse, RZ ;  /* 0x0000000509097210 */ /* 0x090fe20007f5e0ff */
[--C-:B------:R-:W-:Y:S01]  /*347c0*/  IMAD.X R10, R10, 0x1, R0.reuse, P3 ;  /* 0x000000010a0a7824 */ /* 0x100fe200018e0600 */
[-C--:B------:R-:W-:Y:S01]  /*347d0*/  IADD3 R11, P3, R11, R5.reuse, RZ ;  /* 0x000000050b0b7210 */ /* 0x080fe20007f7e0ff */
[--C-:B------:R-:W-:Y:S02]  /*347e0*/  IMAD.X R26, R26, 0x1, R0.reuse, P4 ;  /* 0x000000011a1a7824 */ /* 0x100fe400020e0600 */
[----:B------:R-:W-:Y:S01]  /*347f0*/  IMAD.X R20, R20, 0x1, R0, P5 ;  /* 0x0000000114147824 */ /* 0x000fe200028e0600 */
[----:B0-----:R-:W3:Y:S01]  /*34800*/  LDL.LU R25, [R1+0xa00] ;  /* 0x000a000001197983 */ /* 0x001ee20000300800 */
[----:B------:R-:W-:Y:S02]  /*34810*/  STL [R1+0xa68], R8 ;  /* 0x000a680801007387 */ /* 0x000fe40000100800 */
[----:B------:R-:W-:Y:S02]  /*34820*/  STL [R1+0xa8c], R7 ;  /* 0x000a8c0701007387 */ /* 0x000fe40000100800 */
[----:B------:R-:W-:Y:S01]  /*34830*/  STL [R1+0xa60], R9 ;  /* 0x000a600901007387 */ /* 0x000fe20000100800 */
[----:B------:R-:W-:-:S02]  /*34840*/  IADD3 R28, P5, R28, R5, RZ ;  /* 0x000000051c1c7210 */ /* 0x000fc40007fbe0ff */
[-C--:B------:R-:W-:Y:S01]  /*34850*/  IADD3 R27, P4, R27, R5.reuse, RZ ;  /* 0x000000051b1b7210 */ /* 0x080fe20007f9e0ff */
[----:B------:R-:W-:Y:S01]  /*34860*/  STL [R1+0xa84], R10 ;  /* 0x000a840a01007387 */ /* 0x000fe20000100800 */
[----:B------:R-:W-:Y:S02]  /*34870*/  STL [R1+0xa58], R11 ;  /* 0x000a580b01007387 */ /* 0x000fe40000100800 */
[----:B------:R-:W-:Y:S02]  /*34880*/  STL [R1+0xa7c], R26 ;  /* 0x000a7c1a01007387 */ /* 0x000fe40000100800 */
[----:B------:R0:W-:Y:S01]  /*34890*/  STL [R1+0xa48], R28 ;  /* 0x000a481c01007387 */ /* 0x0001e20000100800 */
[----:B------:R-:W-:Y:S01]  /*348a0*/  STL [R1+0xa50], R27 ;  /* 0x000a501b01007387 */ /* 0x000fe20000100800 */
[--C-:B------:R-:W-:Y:S01]  /*348b0*/  IMAD.X R21, R21, 0x1, R0.reuse, P6 ;  /* 0x0000000115157824 */ /* 0x100fe200030e0600 */
[-C--:B------:R-:W-:Y:S02]  /*348c0*/  IADD3 R22, P6, R22, R5.reuse, RZ ;  /* 0x0000000516167210 */ /* 0x080fe40007fde0ff */
[----:B0-----:R-:W4:Y:S01]  /*348d0*/  LDL.LU R28, [R1+0xa24] ;  /* 0x000a2400011c7983 */ /* 0x001f220000300800 */
[----:B------:R-:W-:Y:S02]  /*348e0*/  STL [R1+0xa74], R20 ;  /* 0x000a741401007387 */ /* 0x000fe40000100800 */
[--C-:B------:R-:W-:Y:S01]  /*348f0*/  IMAD.X R24, R24, 0x1, R0.reuse, P1 ;  /* 0x0000000118187824 */ /* 0x100fe200008e0600 */
        /* <DEDUP_REMOVED lines=16> */
[----:B------:R-:W-:Y:S03]  /*34a00*/  STL [R1+0xa28], R15 ;  /* 0x000a280f01007387 */ /* 0x000fe60000100800 */
[----:B0-----:R-:W4:Y:S01]  /*34a10*/  LDL.LU R2, [R1+0xa1c] ;  /* 0x000a1c0001027983 */ /* 0x001f220000300800 */
[--C-:B------:R-:W-:Y:S01]  /*34a20*/  IMAD.X R14, R14, 0x1, R0.reuse, P5 ;  /* 0x000000010e0e7824 */ /* 0x100fe200028e0600 */
[-C--:B------:R-:W-:Y:S01]  /*34a30*/  IADD3 R18, P5, R18, R5.reuse, RZ ;  /* 0x0000000512127210 */ /* 0x080fe20007fbe0ff */
[--C-:B------:R-:W-:Y:S01]  /*34a40*/  IMAD.X R13, R13, 0x1, R0.reuse, P6 ;  /* 0x000000010d0d7824 */ /* 0x100fe200030e0600 */
[----:B------:R-:W-:Y:S01]  /*34a50*/  STL [R1+0xa4c], R19 ;  /* 0x000a4c1301007387 */ /* 0x000fe20000100800 */
[-C--:B--2---:R-:W-:Y:S01]  /*34a60*/  IADD3 R17, P6, R17, R5.reuse, RZ ;  /* 0x0000000511117210 */ /* 0x084fe20007fde0ff */
[----:B------:R-:W-:Y:S02]  /*34a70*/  STL [R1+0xa44], R14 ;  /* 0x000a440e01007387 */ /* 0x000fe40000100800 */
[--C-:B------:R-:W-:Y:S01]  /*34a80*/  IMAD.X R29, R29, 0x1, R0.reuse, P1 ;  /* 0x000000011d1d7824 */ /* 0x100fe200008e0600 */
[----:B------:R-:W-:Y:S01]  /*34a90*/  STL [R1+0xa18], R18 ;  /* 0x000a181201007387 */ /* 0x000fe20000100800 */
[----:B------:R-:W-:Y:S01]  /*34aa0*/  IADD3 R12, P1, R12, R5, RZ ;  /* 0x000000050c0c7210 */ /* 0x000fe20007f3e0ff */
[----:B------:R-:W-:-:S02]  /*34ab0*/  IMAD.X R16, R16, 0x1, R0, P2 ;  /* 0x0000000110107824 */ /* 0x000fc400010e0600 */
        /* <DEDUP_REMOVED lines=23> */
[----:B------:R-:W4:Y:S02]  /*34c30*/  LDL.LU R6, [R1+0x9b8] ;  /* 0x0009b80001067983 */ /* 0x000f240000300800 */
[----:B------:R-:W4:Y:S01]  /*34c40*/  LDL.LU R4, [R1+0x9dc] ;  /* 0x0009dc0001047983 */ /* 0x000f220000300800 */
[----:B------:R-:W-:-:S05]  /*34c50*/  IADD3 R24, P3, R24, R5, RZ ;  /* 0x0000000518187210 */ /* 0x000fca0007f7e0ff */
        /* <DEDUP_REMOVED lines=26> */
[--C-:B------:R-:W-:Y:S01]  /*34e00*/  IMAD.X R27, R27, 0x1, R0.reuse, P2 ;  /* 0x000000011b1b7824 */ /* 0x100fe200010e0600 */
[-C--:B------:R-:W-:Y:S01]  /*34e10*/  IADD3 R20, P2, R20, R5.reuse, RZ ;  /* 0x0000000514147210 */ /* 0x080fe20007f5e0ff */
[----:B------:R-:W-:Y:S01]  /*34e20*/  STL [R1+0x9e0], R10 ;  /* 0x0009e00a01007387 */ /* 0x000fe20000100800 */
[----:B------:R-:W-:Y:S02]  /*34e30*/  STL [R1+0xa04], R11 ;  /* 0x000a040b01007387 */ /* 0x000fe40000100800 */
[--C-:B------:R-:W-:Y:S01]  /*34e40*/  IMAD.X R25, R25, 0x1, R0.reuse, P3 ;  /* 0x0000000119197824 */ /* 0x100fe200018e0600 */
[----:B------:R-:W-:Y:S01]  /*34e50*/  STL [R1+0x9d8], R26 ;  /* 0x0009d81a01007387 */ /* 0x000fe20000100800 */
[----:B------:R-:W-:Y:S01]  /*34e60*/  IMAD.X R22, R22, 0x1, R0, P4 ;  /* 0x0000000116167824 */ /* 0x000fe200020e0600 */
[----:B------:R-:W-:-:S02]  /*34e70*/  IADD3 R21, P3, R21, R5, RZ ;  /* 0x0000000515157210 */ /* 0x000fc40007f7e0ff */
[----:B------:R0:W-:Y:S01]  /*34e80*/  STL [R1+0x9f4], R25 ;  /* 0x0009f41901007387 */ /* 0x0001e20000100800 */
[----:B------:R-:W-:Y:S03]  /*34e90*/  STL [R1+0x9fc], R27 ;  /* 0x0009fc1b01007387 */ /* 0x000fe60000100800 */
[----:B0-----:R-:W3:Y:S01]  /*34ea0*/  LDL.LU R25, [R1+0x980] ;  /* 0x0009800001197983 */ /* 0x001ee20000300800 */
[----:B----4-:R-:W-:-:S03]  /*34eb0*/  IADD3 R28, P4, R28, R5, RZ ;  /* 0x000000051c1c7210 */ /* 0x010fc60007f9e0ff */
[----:B------:R-:W-:Y:S01]  /*34ec0*/  STL [R1+0x9d0], R20 ;  /* 0x0009d01401007387 */ /* 0x000fe20000100800 */
[--C-:B------:R-:W-:Y:S01]  /*34ed0*/  IMAD.X R23, R23, 0x1, R0.reuse, P5 ;  /* 0x0000000117177824 */ /* 0x100fe200028e0600 */
[-C--:B------:R-:W-:Y:S01]  /*34ee0*/  IADD3 R6, P5, R6, R5.reuse, RZ ;  /* 0x0000000506067210 */ /* 0x080fe20007fbe0ff */
[--C-:B------:R-:W-:Y:S01]  /*34ef0*/  IMAD.X R4, R4, 0x1, R0.reuse, P6 ;  /* 0x0000000104047824 */ /* 0x100fe200030e0600 */
[----:B------:R0:W-:Y:S01]  /*34f00*/  STL [R1+0x9c0], R28 ;  /* 0x0009c01c01007387 */ /* 0x0001e20000100800 */
[----:B------:R-:W-:Y:S01]  /*34f10*/  STL [R1+0x9c8], R21 ;  /* 0x0009c81501007387 */ /* 0x000fe20000100800 */
[-C--:B------:R-:W-:Y:S02]  /*34f20*/  IADD3 R3, P6, R3, R5.reuse, RZ ;  /* 0x0000000503037210 */ /* 0x080fe40007fde0ff */
[----:B0-----:R-:W4:Y:S01]  /*34f30*/  LDL.LU R28, [R1+0x9a4] ;  /* 0x0009a400011c7983 */ /* 0x001f220000300800 */
[----:B------:R-:W-:Y:S02]  /*34f40*/  STL [R1+0x9ec], R22 ;  /* 0x0009ec1601007387 */ /* 0x000fe40000100800 */
[----:B------:R-:W-:Y:S02]  /*34f50*/  STL [R1+0x9e4], R23 ;  /* 0x0009e41701007387 */ /* 0x000fe40000100800 */
[--C-:B------:R-:W-:Y:S01]  /*34f60*/  IMAD.X R15, R15, 0x1, R0.reuse, P1 ;  /* 0x000000010f0f7824 */ /* 0x100fe200008e0600 */
[----:B------:R-:W-:Y:S01]  /*34f70*/  STL [R1+0x9b8], R6 ;  /* 0x0009b80601007387 */ /* 0x000fe20000100800 */
[----:B------:R-:W-:Y:S01]  /*34f80*/  IADD3 R19, P1, R19, R5, RZ ;  /* 0x0000000513137210 */ /* 0x000fe20007f3e0ff */
[----:B------:R-:W-:-:S02]  /*34f90*/  IMAD.X R24, R24, 0x1, R0, P2 ;  /* 0x0000000118187824 */ /* 0x000fc400010e0600 */
[----:B------:R-:W-:Y:S01]  /*34fa0*/  STL [R1+0x9dc], R4 ;  /* 0x0009dc0401007387 */ /* 0x000fe20000100800 */
[----:B------:R-:W-:Y:S01]  /*34fb0*/  STL [R1+0x9b0], R3 ;  /* 0x0009b00301007387 */ /* 0x000fe20000100800 */
[-C--:B------:R-:W-:Y:S01]  /*34fc0*/  IADD3 R14, P2, R14, R5.reuse, RZ ;  /* 0x000000050e0e7210 */ /* 0x080fe20007f5e0ff */
[--C-:B------:R-:W-:Y:S01]  /*34fd0*/  IMAD.X R18, R18, 0x1, R0.reuse, P3 ;  /* 0x0000000112127824 */ /* 0x100fe200018e0600 */
[----:B------:R0:W-:Y:S01]  /*34fe0*/  STL [R1+0x9cc], R24 ;  /* 0x0009cc1801007387 */ /* 0x0001e20000100800 */
[----:B------:R-:W-:Y:S01]  /*34ff0*/  STL [R1+0x9d4], R15 ;  /* 0x0009d40f01007387 */ /* 0x000fe20000100800 */
[-C--:B------:R-:W-:Y:S01]  /*35000*/  IADD3 R13, P3, R13, R5.reuse, RZ ;  /* 0x000000050d0d7210 */ /* 0x080fe20007f7e0ff */
[----:B------:R-:W-:Y:S01]  /*35010*/  IMAD.X R17, R17, 0x1, R0, P4 ;  /* 0x0000000111117824 */ /* 0x000fe200020e0600 */
[----:B0-----:R-:W4:Y:S01]  /*35020*/  LDL.LU R24, [R1+0x978] ;  /* 0x0009780001187983 */ /* 0x001f220000300800 */
[----:B------:R-:W-:Y:S01]  /*35030*/  STL [R1+0x9a8], R19 ;  /* 0x0009a81301007387 */ /* 0x000fe20000100800 */
[----:B------:R-:W-:-:S02]  /*35040*/  IADD3 R2, P4, R2, R5, RZ ;  /* 0x0000000502027210 */ /* 0x000fc40007f9e0ff */
[----:B------:R-:W-:Y:S01]  /*35050*/  STL [R1+0x9a0], R14 ;  /* 0x0009a00e01007387 */ /* 0x000fe20000100800 */
[----:B------:R-:W-:Y:S03]  /*35060*/  STL [R1+0x9c4], R18 ;  /* 0x0009c41201007387 */ /* 0x000fe60000100800 */
[----:B------:R0:W-:Y:S01]  /*35070*/  STL [R1+0x990], R2 ;  /* 0x0009900201007387 */ /* 0x0001e20000100800 */
[----:B------:R-:W-:Y:S03]  /*35080*/  STL [R1+0x998], R13 ;  /* 0x0009980d01007387 */ /* 0x000fe60000100800 */
[----:B0-----:R-:W4:Y:S01]  /*35090*/  LDL.LU R2, [R1+0x99c] ;  /* 0x00099c0001027983 */ /* 0x001f220000300800 */
[--C-:B------:R-:W-:Y:S01]  /*350a0*/  IMAD.X R12, R12, 0x1, R0.reuse, P5 ;  /* 0x000000010c0c7824 */ /* 0x100fe200028e0600 */
[----:B------:R-:W-:Y:S01]  /*350b0*/  IADD3 R16, P5, R16, R5, RZ ;  /* 0x0000000510107210 */ /* 0x000fe20007fbe0ff */
[----:B------:R-:W-:Y:S01]  /*350c0*/  STL [R1+0x9bc], R17 ;  /* 0x0009bc1101007387 */ /* 0x000fe20000100800 */
[----:B------:R-:W4:Y:S02]  /*350d0*/  LDL.LU R8, [R1+0x970] ;  /* 0x0009700001087983 */ /* 0x000f240000300800 */
[----:B------:R-:W-:Y:S02]  /*350e0*/  STL [R1+0x9b4], R12 ;  /* 0x0009b40c01007387 */ /* 0x000fe40000100800 */
[----:B------:R-:W4:Y:S02]  /*350f0*/  LDL.LU R7, [R1+0x994] ;  /* 0x0009940001077983 */ /* 0x000f240000300800 */
[----:B------:R-:W-:Y:S01]  /*35100*/  STL [R1+0x988], R16 ;  /* 0x0009881001007387 */ /* 0x000fe20000100800 */
[----:B------:R-:W4:Y:S01]  /*35110*/  LDL.LU R9, [R1+0x968] ;  /* 0x0009680001097983 */ /* 0x000f220000300800 */
[----:B--2---:R-:W-:-:S05]  /*35120*/  IMAD.X R29, R29, 0x1, R0, P6 ;  /* 0x000000011d1d7824 */ /* 0x004fca00030e0600 */
        /* <DEDUP_REMOVED lines=24> */
[----:B------:R-:W-:-:S05]  /*352b0*/  IADD3 R24, P1, R24, R5, RZ ;  /* 0x0000000518187210 */ /* 0x000fca0007f3e0ff */
        /* <DEDUP_REMOVED lines=10> */
[-C--:B------:R-:W-:Y:S01]  /*35360*/  IADD3 R9, P3, R9, R5.reuse, RZ ;  /* 0x0000000509097210 */ /* 0x080fe20007f7e0ff */
[--C-:B--2---:R-:W-:Y:S01]  /*35370*/  IMAD.X R10, R10, 0x1, R0.reuse, P4 ;  /* 0x000000010a0a7824 */ /* 0x104fe200020e0600 */
[----:B------:R-:W-:Y:S01]  /*35380*/  IADD3 R11, P4, R11, R5, RZ ;  /* 0x000000050b0b7210 */ /* 0x000fe20007f9e0ff */
[----:B------:R-:W-:Y:S01]  /*35390*/  STL [R1+0x970], R8 ;  /* 0x0009700801007387 */ /* 0x000fe20000100800 */
[----:B------:R-:W-:-:S02]  /*353a0*/  IMAD.X R26, R26, 0x1, R0, P5 ;  /* 0x000000011a1a7824 */ /* 0x000fc400028e0600 */
[--C-:B------:R-:W-:Y:S02]  /*353b0*/  IMAD.X R20, R20, 0x1, R0.reuse, P6 ;  /* 0x0000000114147824 */ /* 0x100fe400030e0600 */
        /* <DEDUP_REMOVED lines=8> */
[----:B------:R-:W-:-:S02]  /*35440*/  IMAD.X R21, R21, 0x1, R0, P1 ;  /* 0x0000000115157824 */ /* 0x000fc400008e0600 */
[----:B------:R-:W-:Y:S01]  /*35450*/  STL [R1+0x958], R27 ;  /* 0x0009581b01007387 */ /* 0x000fe20000100800 */
[-C--:B------:R-:W-:Y:S01]  /*35460*/  IADD3 R22, P1, R22, R5.reuse, RZ ;  /* 0x0000000516167210 */ /* 0x080fe20007f3e0ff */
[----:B0-----:R-:W2:Y:S01]  /*35470*/  LDL.LU R29, [R1+0x92c] ;  /* 0x00092c00011d7983 */ /* 0x001ea20000300800 */
[----:B------:R-:W-:Y:S02]  /*35480*/  STL [R1+0x97c], R20 ;  /* 0x00097c1401007387 */ /* 0x000fe40000100800 */
[--C-:B---3--:R-:W-:Y:S01]  /*35490*/  IMAD.X R25, R25, 0x1, R0.reuse, P2 ;  /* 0x0000000119197824 */ /* 0x108fe200010e0600 */
[-C--:B------:R-:W-:Y:S01]  /*354a0*/  IADD3 R23, P2, R23, R5.reuse, RZ ;  /* 0x0000000517177210 */ /* 0x080fe20007f5e0ff */
[--C-:B------:R-:W-:Y:S01]  /*354b0*/  IMAD.X R6, R6, 0x1, R0.reuse, P3 ;  /* 0x0000000106067824 */ /* 0x100fe200018e0600 */
[----:B------:R-:W-:Y:S02]  /*354c0*/  IADD3 R4, P3, R4, R5, RZ ;  /* 0x0000000504047210 */ /* 0x000fe40007f7e0ff */
[----:B------:R0:W-:Y:S01]  /*354d0*/  STL [R1+0x96c], R25 ;  /* 0x00096c1901007387 */ /* 0x0001e20000100800 */
[----:B------:R-:W-:Y:S02]  /*354e0*/  STL [R1+0x974], R21 ;  /* 0x0009741501007387 */ /* 0x000fe40000100800 */
[----:B----4-:R-:W-:-:S02]  /*354f0*/  IMAD.X R3, R3, 0x1, R0, P4 ;  /* 0x0000000103037824 */ /* 0x010fc400020e0600 */
[--C-:B------:R-:W-:Y:S01]  /*35500*/  IMAD.X R19, R19, 0x1, R0.reuse, P5 ;  /* 0x0000000113137824 */ /* 0x100fe200028e0600 */
[-C--:B------:R-:W-:Y:S01]  /*35510*/  IADD3 R15, P4, R15, R5.reuse, RZ ;  /* 0x000000050f0f7210 */ /* 0x080fe20007f9e0ff */
[----:B0-----:R-:W3:Y:S01]  /*35520*/  LDL.LU R25, [R1+0x900] ;  /* 0x0009000001197983 */ /* 0x001ee20000300800 */
[----:B------:R-:W-:Y:S02]  /*35530*/  STL [R1+0x948], R22 ;  /* 0x0009481601007387 */ /* 0x000fe40000100800 */
[----:B------:R-:W-:Y:S01]  /*35540*/  STL [R1+0x940], R23 ;  /* 0x0009401701007387 */ /* 0x000fe20000100800 */
        /* <DEDUP_REMOVED lines=9> */
[----:B0-----:R-:W4:Y:S01]  /*355e0*/  LDL.LU R28, [R1+0x924] ;  /* 0x00092400011c7983 */ /* 0x001f220000300800 */
[----:B------:R-:W-:Y:S01]  /*355f0*/  STL [R1+0x954], R19 ;  /* 0x0009541301007387 */ /* 0x000fe20000100800 */
[----:B------:R-:W-:Y:S01]  /*35600*/  IADD3 R17, P1, R17, R5, RZ ;  /* 0x0000000511117210 */ /* 0x000fe20007f3e0ff */
[----:B------:R-:W-:Y:S01]  /*35610*/  STL [R1+0x94c], R14 ;  /* 0x00094c0e01007387 */ /* 0x000fe20000100800 */
[----:B------:R-:W-:Y:S01]  /*35620*/  STL [R1+0x920], R18 ;  /* 0x0009201201007387 */ /* 0x000fe20000100800 */
[----:B------:R-:W-:-:S02]  /*35630*/  IMAD.X R24, R24, 0x1, R0, P2 ;  /* 0x0000000118187824 */ /* 0x000fc400010e0600 */
[----:B------:R-:W-:Y:S01]  /*35640*/  IMAD.X R16, R16, 0x1, R0, P3 ;  /* 0x0000000110107824 */ /* 0x000fe200018e0600 */
[-C--:B------:R-:W-:Y:S02]  /*35650*/  IADD3 R12, P2, R12, R5.reuse, RZ ;  /* 0x000000050c0c7210 */ /* 0x080fe40007f5e0ff */
[----:B------:R0:W-:Y:S01]  /*35660*/  STL [R1+0x93c], R24 ;  /* 0x00093c1801007387 */ /* 0x0001e20000100800 */
[----:B------:R-:W-:Y:S03]  /*35670*/  STL [R1+0x944], R13 ;  /* 0x0009440d01007387 */ /* 0x000fe60000100800 */
[----:B0-----:R-:W4:Y:S01]  /*35680*/  LDL.LU R24, [R1+0x8f8] ;  /* 0x0008f80001187983 */ /* 0x001f220000300800 */
[----:B------:R-:W-:-:S03]  /*35690*/  IADD3 R2, P3, R2, R5, RZ ;  /* 0x0000000502027210 */ /* 0x000fc60007f7e0ff */
[----:B------:R-:W-:Y:S04]  /*356a0*/  STL [R1+0x918], R17 ;  /* 0x0009181101007387 */ /* 0x000fe80000100800 */
[----:B------:R0:W-:Y:S01]  /*356b0*/  STL [R1+0x908], R2 ;  /* 0x0009080201007387 */ /* 0x0001e20000100800 */
[----:B------:R1:W-:Y:S03]  /*356c0*/  STL [R1+0x910], R12 ;  /* 0x0009100c01007387 */ /* 0x0003e60000100800 */
[----:B0-----:R-:W4:Y:S01]  /*356d0*/  LDL.LU R2, [R1+0x91c] ;  /* 0x00091c0001027983 */ /* 0x001f220000300800 */
[----:B------:R0:W-:Y:S02]  /*356e0*/  STL [R1+0x934], R16 ;  /* 0x0009341001007387 */ /* 0x0001e40000100800 */
        /* <DEDUP_REMOVED lines=9> */
[----:B--2---:R-:W-:Y:S01]  /*35780*/  IMAD.X R29, R29, 0x1, R0, P4 ;  /* 0x000000011d1d7824 */ /* 0x004fe200020e0600 */
[----:B------:R-:W4:Y:S01]  /*35790*/  LDL.LU R21, [R1+0x8f4] ;  /* 0x0008f40001157983 */ /* 0x000f220000300800 */
[----:B------:R-:W4:Y:S03]  /*357a0*/  LDL.LU R22, [R1+0x8c8] ;  /* 0x0008c80001167983 */ /* 0x000f260000300800 */
[----:B------:R0:W-:Y:S01]  /*357b0*/  STL [R1+0x92c], R29 ;  /* 0x00092c1d01007387 */ /* 0x0001e20000100800 */
[----:B------:R-:W4:Y:S02]  /*357c0*/  LDL.LU R6, [R1+0x8ec] ;  /* 0x0008ec0001067983 */ /* 0x000f240000300800 */
[----:B------:R-:W4:Y:S02]  /*357d0*/  LDL.LU R4, [R1+0x8c0] ;  /* 0x0008c00001047983 */ /* 0x000f240000300800 */
[----:B------:R-:W4:Y:S01]  /*357e0*/  LDL.LU R3, [R1+0x8e4] ;  /* 0x0008e40001037983 */ /* 0x000f220000300800 */
[----:B---3--:R-:W-:-:S05]  /*357f0*/  IADD3 R25, P4, R25, R5, RZ ;  /* 0x0000000519197210 */ /* 0x008fca0007f9e0ff */
[----:B------:R3:W-:Y:S01]  /*35800*/  STL [R1+0x900], R25 ;  /* 0x0009001901007387 */ /* 0x0007e20000100800 */
[----:B------:R-:W2:Y:S02]  /*35810*/  LDL.LU R15, [R1+0x8b8] ;  /* 0x0008b800010f7983 */ /* 0x000ea40000300800 */
[----:B------:R-:W2:Y:S02]  /*35820*/  LDL.LU R19, [R1+0x8dc] ;  /* 0x0008dc0001137983 */ /* 0x000ea40000300800 */
[----:B------:R-:W2:Y:S01]  /*35830*/  LDL.LU R14, [R1+0x8b0] ;  /* 0x0008b000010e7983 */ /* 0x000ea20000300800 */
[----:B------:R-:W2:Y:S01]  /*35840*/  LDL.LU R18, [R1+0x8d4] ;  /* 0x0008d40001127983 */ /* 0x000ea20000300800 */
[----:B------:R-:W2:Y:S02]  /*35850*/  LDL.LU R13, [R1+0x8cc] ;  /* 0x0008cc00010d7983 */ /* 0x000ea40000300800 */
[----:B------:R-:W2:Y:S02]  /*35860*/  LDL.LU R17, [R1+0x8a0] ;  /* 0x0008a00001117983 */ /* 0x000ea40000300800 */
[----:B-1----:R-:W2:Y:S02]  /*35870*/  LDL.LU R12, [R1+0x8c4] ;  /* 0x0008c400010c7983 */ /* 0x002ea40000300800 */
[----:B----4-:R-:W-:-:S05]  /*35880*/  IMAD.X R28, R28, 0x1, R0, P5 ;  /* 0x000000011c1c7824 */ /* 0x010fca00028e0600 */
[----:B------:R1:W-:Y:S01]  /*35890*/  STL [R1+0x924], R28 ;  /* 0x0009241c01007387 */ /* 0x0003e20000100800 */
[----:B0-----:R-:W4:Y:S02]  /*358a0*/  LDL.LU R16, [R1+0x898] ;  /* 0x0008980001107983 */ /* 0x001f240000300800 */
[----:B------:R-:W4:Y:S02]  /*358b0*/  LDL.LU R29, [R1+0x8bc] ;  /* 0x0008bc00011d7983 */ /* 0x000f240000300800 */
[----:B---3--:R-:W3:Y:S01]  /*358c0*/  LDL.LU R25, [R1+0x890] ;  /* 0x0008900001197983 */ /* 0x008ee20000300800 */
[----:B-1----:R-:W3:Y:S01]  /*358d0*/  LDL.LU R28, [R1+0x8b4] ;  /* 0x0008b400011c7983 */ /* 0x002ee20000300800 */
[----:B------:R-:W-:-:S05]  /*358e0*/  IADD3 R24, P5, R24, R5, RZ ;  /* 0x0000000518187210 */ /* 0x000fca0007fbe0ff */
[----:B------:R0:W-:Y:S04]  /*358f0*/  STL [R1+0x8f8], R24 ;  /* 0x0008f81801007387 */ /* 0x0001e80000100800 */
[----:B0-----:R-:W3:Y:S01]  /*35900*/  LDL.LU R24, [R1+0x888] ;  /* 0x0008880001187983 */ /* 0x001ee20000300800 */
[----:B------:R-:W-:-:S05]  /*35910*/  IMAD.X R2, R2, 0x1, R0, P6 ;  /* 0x0000000102027824 */ /* 0x000fca00030e0600 */
[----:B------:R0:W-:Y:S04]  /*35920*/  STL [R1+0x91c], R2 ;  /* 0x00091c0201007387 */ /* 0x0001e80000100800 */
[----:B0-----:R-:W3:Y:S01]  /*35930*/  LDL.LU R2, [R1+0x13ac] ;  /* 0x0013ac0001027983 */ /* 0x001ee20000300800 */
[-C--:B------:R-:W-:Y:S01]  /*35940*/  IADD3 R8, P6, R8, R5.reuse, RZ ;  /* 0x0000000508087210 */ /* 0x080fe20007fde0ff */
[--C-:B------:R-:W-:Y:S01]  /*35950*/  IMAD.X R7, R7, 0x1, R0.reuse, P1 ;  /* 0x0000000107077824 */ /* 0x100fe200008e0600 */
[-C--:B------:R-:W-:Y:S01]  /*35960*/  IADD3 R9, P1, R9, R5.reuse, RZ ;  /* 0x0000000509097210 */ /* 0x080fe20007f3e0ff */
[--C-:B------:R-:W-:Y:S01]  /*35970*/  IMAD.X R10, R10, 0x1, R0.reuse, P2 ;  /* 0x000000010a0a7824 */ /* 0x100fe200010e0600 */
[----:B------:R-:W-:Y:S01]  /*35980*/  IADD3 R11, P2, R11, R5, RZ ;  /* 0x000000050b0b7210 */ /* 0x000fe20007f5e0ff */
[----:B------:R-:W-:Y:S01]  /*35990*/  STL [R1+0x8f0], R8 ;  /* 0x0008f00801007387 */ /* 0x000fe20000100800 */
[----:B------:R-:W-:-:S02]  /*359a0*/  IMAD.X R23, R23, 0x1, R0, P4 ;  /* 0x0000000117177824 */ /* 0x000fc400020e0600 */
[----:B------:R-:W-:Y:S02]  /*359b0*/  STL [R1+0x914], R7 ;  /* 0x0009140701007387 */ /* 0x000fe40000100800 */
[----:B------:R-:W-:Y:S01]  /*359c0*/  STL [R1+0x8e8], R9 ;  /* 0x0008e80901007387 */ /* 0x000fe20000100800 */
[----:B------:R-:W-:Y:S01]  /*359d0*/  STL [R1+0x90c], R10 ;  /* 0x00090c0a01007387 */ /* 0x000fe20000100800 */
[----:B------:R-:W-:Y:S02]  /*359e0*/  STL [R1+0x8e0], R11 ;  /* 0x0008e00b01007387 */ /* 0x000fe40000100800 */
[----:B------:R0:W-:Y:S02]  /*359f0*/  STL [R1+0x8fc], R23 ;  /* 0x0008fc1701007387 */ /* 0x0001e40000100800 */
[----:B------:R-:W-:Y:S01]  /*35a00*/  IMAD.X R26, R26, 0x1, R0, P3 ;  /* 0x000000011a1a7824 */ /* 0x000fe200018e0600 */
[-C--:B------:R-:W-:Y:S02]  /*35a10*/  IADD3 R27, P3, R27, R5.reuse, RZ ;  /* 0x000000051b1b7210 */ /* 0x080fe40007f7e0ff */
[----:B------:R-:W-:Y:S01]  /*35a20*/  IADD3 R20, P4, R20, R5, RZ ;  /* 0x0000000514147210 */ /* 0x000fe20007f9e0ff */
[----:B0-----:R-:W-:-:S04]  /*35a30*/  IMAD.MOV.U32 R23, RZ, RZ, c[0x0][0x18c] ;  /* 0x00006300ff177624 */ /* 0x001fc800078e00ff */
[----:B------:R-:W-:Y:S02]  /*35a40*/  IMAD.SHL.U32 R9, R23, 0x80, RZ ;  /* 0x0000008017097824 */ /* 0x000fe400078e00ff */
[--C-:B------:R-:W-:Y:S01]  /*35a50*/  IMAD.X R21, R21, 0x1, R0.reuse, P5 ;  /* 0x0000000115157824 */ /* 0x100fe200028e0600 */
[-C--:B------:R-:W-:Y:S01]  /*35a60*/  IADD3 R22, P5, R22, R5.reuse, RZ ;  /* 0x0000000516167210 */ /* 0x080fe20007fbe0ff */
[----:B------:R-:W-:Y:S01]  /*35a70*/  IMAD.SHL.U32 R9, R9, 0x2, RZ ;  /* 0x0000000209097824 */ /* 0x000fe200078e00ff */
[----:B------:R-:W-:Y:S01]  /*35a80*/  STL [R1+0x904], R26 ;  /* 0x0009041a01007387 */ /* 0x000fe20000100800 */
[--C-:B------:R-:W-:Y:S02]  /*35a90*/  IMAD.X R6, R6, 0x1, R0.reuse, P6 ;  /* 0x0000000106067824 */ /* 0x100fe400030e0600 */
[----:B------:R-:W-:Y:S01]  /*35aa0*/  STL [R1+0x8d8], R27 ;  /* 0x0008d81b01007387 */ /* 0x000fe20000100800 */
[----:B------:R-:W-:Y:S01]  /*35ab0*/  IADD3 R4, P6, R4, R5, RZ ;  /* 0x0000000504047210 */ /* 0x000fe20007fde0ff */
[----:B------:R-:W-:Y:S01]  /*35ac0*/  STL [R1+0x8d0], R20 ;  /* 0x0008d01401007387 */ /* 0x000fe20000100800 */
[----:B------:R-:W-:-:S02]  /*35ad0*/  IMAD.X R3, R3, 0x1, R0, P1 ;  /* 0x0000000103037824 */ /* 0x000fc400008e0600 */
[----:B------:R-:W-:Y:S02]  /*35ae0*/  STL [R1+0x8f4], R21 ;  /* 0x0008f41501007387 */ /* 0x000fe40000100800 */
[----:B------:R-:W-:Y:S01]  /*35af0*/  STL [R1+0x8c8], R22 ;  /* 0x0008c81601007387 */ /* 0x000fe20000100800 */
[----:B------:R-:W-:Y:S01]  /*35b00*/  STL [R1+0x8ec], R6 ;  /* 0x0008ec0601007387 */ /* 0x000fe20000100800 */
[----:B------:R-:W-:Y:S02]  /*35b10*/  STL [R1+0x8c0], R4 ;  /* 0x0008c00401007387 */ /* 0x000fe40000100800 */
[----:B------:R-:W-:Y:S01]  /*35b20*/  STL [R1+0x8e4], R3 ;  /* 0x0008e40301007387 */ /* 0x000fe20000100800 */
[-C--:B--2---:R-:W-:Y:S01]  /*35b30*/  IADD3 R15, P1, R15, R9.reuse, RZ ;  /* 0x000000090f0f7210 */ /* 0x084fe20007f3e0ff */
[--C-:B------:R-:W-:Y:S02]  /*35b40*/  IMAD.X R19, R19, 0x1, R0.reuse, P2 ;  /* 0x0000000113137824 */ /* 0x100fe400010e0600 */
[----:B------:R-:W-:Y:S01]  /*35b50*/  IMAD.X R18, R18, 0x1, R0, P3 ;  /* 0x0000000112127824 */ /* 0x000fe200018e0600 */
[-C--:B------:R-:W-:Y:S01]  /*35b60*/  IADD3 R14, P2, R14, R9.reuse, RZ ;  /* 0x000000090e0e7210 */ /* 0x080fe20007f5e0ff */
[----:B------:R-:W-:Y:S01]  /*35b70*/  STL [R1+0x8b8], R15 ;  /* 0x0008b80f01007387 */ /* 0x000fe20000100800 */
[----:B------:R-:W-:Y:S01]  /*35b80*/  STL [R1+0x8dc], R19 ;  /* 0x0008dc1301007387 */ /* 0x000fe20000100800 */
[----:B---3--:R-:W-:-:S05]  /*35b90*/  IADD3 R2, P3, R2, R9, RZ ;  /* 0x0000000902027210 */ /* 0x008fca0007f7e0ff */
[----:B------:R0:W-:Y:S01]  /*35ba0*/  STL [R1+0x8a8], R2 ;  /* 0x0008a80201007387 */ /* 0x0001e20000100800 */
[----:B------:R-:W-:Y:S03]  /*35bb0*/  STL [R1+0x8b0], R14 ;  /* 0x0008b00e01007387 */ /* 0x000fe60000100800 */
[----:B0-----:R-:W2:Y:S01]  /*35bc0*/  LDL.LU R2, [R1+0x13a8] ;  /* 0x0013a80001027983 */ /* 0x001ea20000300800 */
[--C-:B------:R-:W-:Y:S01]  /*35bd0*/  IMAD.X R13, R13, 0x1, R0.reuse, P4 ;  /* 0x000000010d0d7824 */ /* 0x100fe200020e0600 */
[-C--:B------:R-:W-:Y:S01]  /*35be0*/  IADD3 R17, P4, R17, R9.reuse, RZ ;  /* 0x0000000911117210 */ /* 0x080fe20007f9e0ff */
[--C-:B------:R-:W-:Y:S01]  /*35bf0*/  IMAD.X R12, R12, 0x1, R0.reuse, P5 ;  /* 0x000000010c0c7824 */ /* 0x100fe200028e0600 */
[----:B------:R-:W-:Y:S01]  /*35c00*/  STL [R1+0x8d4], R18 ;  /* 0x0008d41201007387 */ /* 0x000fe20000100800 */
[-C--:B----4-:R-:W-:Y:S01]  /*35c10*/  IADD3 R16, P5, R16, R9.reuse, RZ ;  /* 0x0000000910107210 */ /* 0x090fe20007fbe0ff */
[----:B------:R-:W-:Y:S02]  /*35c20*/  STL [R1+0x8cc], R13 ;  /* 0x0008cc0d01007387 */ /* 0x000fe40000100800 */
[----:B------:R-:W-:Y:S01]  /*35c30*/  IMAD.X R29, R29, 0x1, R0, P6 ;  /* 0x000000011d1d7824 */ /* 0x000fe200030e0600 */
[----:B------:R-:W-:Y:S01]  /*35c40*/  STL [R1+0x8a0], R17 ;  /* 0x0008a01101007387 */ /* 0x000fe20000100800 */
[----:B------:R-:W-:Y:S01]  /*35c50*/  STL [R1+0x1324], R0 ;  /* 0x0013240001007387 */ /* 0x000fe20000100800 */
[-C--:B------:R-:W-:Y:S01]  /*35c60*/  IADD3 R25, P6, R25, R9.reuse, RZ ;  /* 0x0000000919197210 */ /* 0x080fe20007fde0ff */
[----:B------:R-:W-:Y:S01]  /*35c70*/  STL [R1+0x8c4], R12 ;  /* 0x0008c40c01007387 */ /* 0x000fe20000100800 */
[----:B------:R-:W-:Y:S01]  /*35c80*/  STL [R1+0x898], R16 ;  /* 0x0008981001007387 */ /* 0x000fe20000100800 */
[----:B------:R-:W-:Y:S02]  /*35c90*/  STL [R1+0x8bc], R29 ;  /* 0x0008bc1d01007387 */ /* 0x000fe40000100800 */
[----:B------:R0:W-:Y:S02]  /*35ca0*/  STL [R1+0x13a4], R9 ;  /* 0x0013a40901007387 */ /* 0x0001e40000100800 */
[----:B------:R-:W-:Y:S02]  /*35cb0*/  STL [R1+0x890], R25 ;  /* 0x0008901901007387 */ /* 0x000fe40000100800 */
[----:B--2---:R-:W-:Y:S01]  /*35cc0*/  IMAD.X R28, R28, 0x1, R2, P1 ;  /* 0x000000011c1c7824 */ /* 0x004fe200008e0602 */
[----:B------:R-:W-:-:S02]  /*35cd0*/  IADD3 R24, P1, R24, R9, RZ ;  /* 0x0000000918187210 */ /* 0x000fc40007f3e0ff */
[----:B0-----:R-:W2:Y:S02]  /*35ce0*/  LDL.LU R9, [R1+0x8ac] ;  /* 0x0008ac0001097983 */ /* 0x001ea40000300800 */
[----:B------:R-:W-:Y:S02]  /*35cf0*/  STL [R1+0x8b4], R28 ;  /* 0x0008b41c01007387 */ /* 0x000fe40000100800 */
[----:B------:R-:W3:Y:S02]  /*35d00*/  LDL.LU R0, [R1+0x89c] ;  /* 0x00089c0001007983 */ /* 0x000ee40000300800 */
[----:B------:R-:W-:Y:S01]  /*35d10*/  STL [R1+0x888], R24 ;  /* 0x0008881801007387 */ /* 0x000fe20000100800 */
[----:B---3--:R0:W-:Y:S04]  /*35d20*/  STL [R1+0x1398], R0 ;  /* 0x0013980001007387 */ /* 0x0081e80000100800 */
[----:B0-----:R-:W3:Y:S04]  /*35d30*/  LDL.LU R0, [R1+0x878] ;  /* 0x0008780001007983 */ /* 0x001ee80000300800 */
[----:B---3--:R0:W-:Y:S04]  /*35d40*/  STL [R1+0x139c], R0 ;  /* 0x00139c0001007387 */ /* 0x0081e80000100800 */
[----:B0-----:R-:W3:Y:S01]  /*35d50*/  LDL.LU R0, [R1+0x8a4] ;  /* 0x0008a40001007983 */ /* 0x001ee20000300800 */
[----:B--2---:R-:W-:-:S03]  /*35d60*/  IMAD.X R9, R9, 0x1, R2, P2 ;  /* 0x0000000109097824 */ /* 0x004fc600010e0602 */
[----:B---3--:R0:W-:Y:S04]  /*35d70*/  STL [R1+0x13a0], R0 ;  /* 0x0013a00001007387 */ /* 0x0081e80000100800 */
[----:B0-----:R-:W2:Y:S01]  /*35d80*/  LDL.LU R0, [R1+0x880] ;  /* 0x0008800001007983 */ /* 0x001ea20000300800 */
[----:B------:R-:W3:Y:S02]  /*35d90*/  LDL.LU R8, [R1+0x870] ;  /* 0x0008700001087983 */ /* 0x000ee40000300800 */
[----:B------:R-:W4:Y:S02]  /*35da0*/  LDL.LU R7, [R1+0x894] ;  /* 0x0008940001077983 */ /* 0x000f240000300800 */
        /* <DEDUP_REMOVED lines=24> */
[----:B------:R0:W-:Y:S02]  /*35f30*/  STL [R1+0x8ac], R9 ;  /* 0x0008ac0901007387 */ /* 0x0001e40000100800 */
[----:B0-----:R-:W2:Y:S02]  /*35f40*/  LDL.LU R9, [R1+0x13a4] ;  /* 0x0013a40001097983 */ /* 0x001ea40000300800 */
[----:B--2---:R-:W-:-:S05]  /*35f50*/  IADD3 R0, P2, R0, R9, RZ ;  /* 0x0000000900007210 */ /* 0x004fca0007f5e0ff */
[----:B------:R0:W-:Y:S04]  /*35f60*/  STL [R1+0x880], R0 ;  /* 0x0008800001007387 */ /* 0x0001e80000100800 */
[----:B0-----:R-:W2:Y:S02]  /*35f70*/  LDL.LU R0, [R1+0x13a0] ;  /* 0x0013a00001007983 */ /* 0x001ea40000300800 */
[----:B--2---:R-:W-:-:S05]  /*35f80*/  IMAD.X R0, R0, 0x1, R2, P3 ;  /* 0x0000000100007824 */ /* 0x004fca00018e0602 */
[----:B------:R0:W-:Y:S04]  /*35f90*/  STL [R1+0x8a4], R0 ;  /* 0x0008a40001007387 */ /* 0x0001e80000100800 */
[----:B0-----:R-:W2:Y:S02]  /*35fa0*/  LDL.LU R0, [R1+0x139c] ;  /* 0x00139c0001007983 */ /* 0x001ea40000300800 */
[----:B--2---:R-:W-:-:S05]  /*35fb0*/  IADD3 R0, P3, R0, R9, RZ ;  /* 0x0000000900007210 */ /* 0x004fca0007f7e0ff */
[----:B------:R0:W-:Y:S04]  /*35fc0*/  STL [R1+0x878], R0 ;  /* 0x0008780001007387 */ /* 0x0001e80000100800 */
[----:B0-----:R-:W2:Y:S01]  /*35fd0*/  LDL.LU R0, [R1+0x1398] ;  /* 0x0013980001007983 */ /* 0x001ea20000300800 */
[--C-:B----4-:R-:W-:Y:S01]  /*35fe0*/  IMAD.X R7, R7, 0x1, R2.reuse, P5 ;  /* 0x0000000107077824 */ /* 0x110fe200028e0602 */
[-C--:B------:R-:W-:Y:S01]  /*35ff0*/  IADD3 R10, P5, R10, R9.reuse, RZ ;  /* 0x000000090a0a7210 */ /* 0x080fe20007fbe0ff */
[--C-:B------:R-:W-:Y:S01]  /*36000*/  IMAD.X R11, R11, 0x1, R2.reuse, P6 ;  /* 0x000000010b0b7824 */ /* 0x100fe200030e0602 */
        /* <DEDUP_REMOVED lines=16> */
[----:B------:R-:W-:Y:S01]  /*36110*/  IADD3 R29, P3, R29, R9, RZ ;  /* 0x000000091d1d7210 */ /* 0x000fe20007f7e0ff */
[----:B------:R-:W-:-:S02]  /*36120*/  IMAD.X R24, R24, 0x1, R2, P5 ;  /* 0x0000000118187824 */ /* 0x000fc400028e0602 */
[----:B--2---:R-:W-:Y:S01]  /*36130*/  IMAD.X R0, R0, 0x1, R2, P4 ;  /* 0x0000000100007824 */ /* 0x004fe200020e0602 */
[----:B---3--:R-:W-:-:S04]  /*36140*/  IADD3 R8, P4, R8, R9, RZ ;  /* 0x0000000908087210 */ /* 0x008fc80007f9e0ff */
[----:B------:R-:W-:Y:S01]  /*36150*/  STL [R1+0x89c], R0 ;  /* 0x00089c0001007387 */ /* 0x000fe20000100800 */
[----:B------:R-:W-:Y:S02]  /*36160*/  STL [R1+0x870], R8 ;  /* 0x0008700801007387 */ /* 0x000fe40000100800 */
[----:B------:R-:W-:Y:S02]  /*36170*/  STL [R1+0x894], R7 ;  /* 0x0008940701007387 */ /* 0x000fe40000100800 */
[----:B------:R-:W-:Y:S01]  /*36180*/  STL [R1+0x868], R10 ;  /* 0x0008680a01007387 */ /* 0x000fe20000100800 */
[----:B------:R-:W-:Y:S01]  /*36190*/  STL [R1+0x88c], R11 ;  /* 0x00088c0b01007387 */ /* 0x000fe20000100800 */
[----:B------:R-:W-:Y:S02]  /*361a0*/  STL [R1+0x860], R26 ;  /* 0x0008601a01007387 */ /* 0x000fe40000100800 */
[----:B------:R-:W-:Y:S02]  /*361b0*/  STL [R1+0x884], R27 ;  /* 0x0008841b01007387 */ /* 0x000fe40000100800 */
[----:B------:R-:W-:Y:S02]  /*361c0*/  STL [R1+0x858], R20 ;  /* 0x0008581401007387 */ /* 0x000fe40000100800 */
[--C-:B------:R-:W-:Y:S01]  /*361d0*/  IMAD.X R5, R5, 0x1, R2.reuse, P4 ;  /* 0x0000000105057824 */ /* 0x100fe200020e0602 */
[----:B------:R-:W-:Y:S01]  /*361e0*/  STL [R1+0x87c], R21 ;  /* 0x00087c1501007387 */ /* 0x000fe20000100800 */
[----:B------:R-:W-:Y:S01]  /*361f0*/  IADD3 R4, P4, R4, R9, RZ ;  /* 0x0000000904047210 */ /* 0x000fe20007f9e0ff */
        /* <DEDUP_REMOVED lines=12> */
[----:B------:R-:W-:-:S02]  /*362c0*/  IMAD.X R25, R25, 0x1, R2, P4 ;  /* 0x0000000119197824 */ /* 0x000fc400020e0602 */
[----:B------:R-:W-:Y:S01]  /*362d0*/  STL [R1+0x820], R12 ;  /* 0x0008200c01007387 */ /* 0x000fe20000100800 */
[-C--:B------:R-:W-:Y:S01]  /*362e0*/  IADD3 R28, P4, R28, R9.reuse, RZ ;  /* 0x000000091c1c7210 */ /* 0x080fe20007f9e0ff */
[----:B------:R-:W-:Y:S01]  /*362f0*/  STL [R1+0x844], R16 ;  /* 0x0008441001007387 */ /* 0x000fe20000100800 */
[----:B------:R-:W-:Y:S02]  /*36300*/  STL [R1+0x818], R29 ;  /* 0x0008181d01007387 */ /* 0x000fe40000100800 */
[----:B------:R0:W-:Y:S02]  /*36310*/  STL [R1+0x1394], R2 ;  /* 0x0013940201007387 */ /* 0x0001e40000100800 */
[----:B------:R-:W-:Y:S01]  /*36320*/  STL [R1+0x83c], R25 ;  /* 0x00083c1901007387 */ /* 0x000fe20000100800 */
[----:B0-----:R-:W2:Y:S01]  /*36330*/  LDL.LU R2, [R1+0x808] ;  /* 0x0008080001027983 */ /* 0x001ea20000300800 */
[----:B------:R-:W-:Y:S02]  /*36340*/  STL [R1+0x810], R28 ;  /* 0x0008101c01007387 */ /* 0x000fe40000100800 */
[----:B------:R-:W3:Y:S02]  /*36350*/  LDL.LU R0, [R1+0x7f8] ;  /* 0x0007f80001007983 */ /* 0x000ee40000300800 */
[----:B------:R-:W-:Y:S01]  /*36360*/  STL [R1+0x834], R24 ;  /* 0x0008341801007387 */ /* 0x000fe20000100800 */
[----:B---3--:R0:W-:Y:S04]  /*36370*/  STL [R1+0x1388], R0 ;  /* 0x0013880001007387 */ /* 0x0081e80000100800 */
[----:B0-----:R-:W3:Y:S04]  /*36380*/  LDL.LU R0, [R1+0x824] ;  /* 0x0008240001007983 */ /* 0x001ee80000300800 */
[----:B---3--:R0:W-:Y:S04]  /*36390*/  STL [R1+0x138c], R0 ;  /* 0x00138c0001007387 */ /* 0x0081e80000100800 */
[----:B0-----:R-:W3:Y:S01]  /*363a0*/  LDL.LU R0, [R1+0x800] ;  /* 0x0008000001007983 */ /* 0x001ee20000300800 */
[----:B--2---:R-:W-:-:S03]  /*363b0*/  IADD3 R2, P5, R2, R9, RZ ;  /* 0x0000000902027210 */ /* 0x004fc60007fbe0ff */
        /* <DEDUP_REMOVED lines=30> */
[----:B--2---:R-:W-:-:S05]  /*365a0*/  IMAD.X R0, R0, 0x1, R2, P6 ;  /* 0x0000000100007824 */ /* 0x004fca00030e0602 */
[----:B------:R0:W-:Y:S04]  /*365b0*/  STL [R1+0x82c], R0 ;  /* 0x00082c0001007387 */ /* 0x0001e80000100800 */
[----:B0-----:R-:W2:Y:S02]  /*365c0*/  LDL.LU R0, [R1+0x1390] ;  /* 0x0013900001007983 */ /* 0x001ea40000300800 */
[----:B--2---:R-:W-:-:S05]  /*365d0*/  IADD3 R0, P6, R0, R9, RZ ;  /* 0x0000000900007210 */ /* 0x004fca0007fde0ff */
[----:B------:R0:W-:Y:S04]  /*365e0*/  STL [R1+0x800], R0 ;  /* 0x0008000001007387 */ /* 0x0001e80000100800 */
[----:B0-----:R-:W2:Y:S02]  /*365f0*/  LDL.LU R0, [R1+0x138c] ;  /* 0x00138c0001007983 */ /* 0x001ea40000300800 */
[----:B--2---:R-:W-:-:S05]  /*36600*/  IMAD.X R0, R0, 0x1, R2, P1 ;  /* 0x0000000100007824 */ /* 0x004fca00008e0602 */
[----:B------:R0:W-:Y:S04]  /*36610*/  STL [R1+0x824], R0 ;  /* 0x0008240001007387 */ /* 0x0001e80000100800 */
[----:B0-----:R-:W2:Y:S01]  /*36620*/  LDL.LU R0, [R1+0x1388] ;  /* 0x0013880001007983 */ /* 0x001ea20000300800 */
[--C-:B---3--:R-:W-:Y:S01]  /*36630*/  IMAD.X R8, R8, 0x1, R2.reuse, P2 ;  /* 0x0000000108087824 */ /* 0x108fe200010e0602 */
[-C--:B----4-:R-:W-:Y:S01]  /*36640*/  IADD3 R7, P2, R7, R9.reuse, RZ ;  /* 0x0000000907077210 */ /* 0x090fe20007f5e0ff */
        /* <DEDUP_REMOVED lines=18> */
[----:B------:R-:W-:Y:S01]  /*36770*/  IMAD.X R28, R28, 0x1, R2, P2 ;  /* 0x000000011c1c7824 */ /* 0x000fe200010e0602 */
[----:B------:R-:W-:-:S02]  /*36780*/  IADD3 R24, P2, R24, R9, RZ ;  /* 0x0000000918187210 */ /* 0x000fc40007f5e0ff */
[----:B--2---:R-:W-:-:S05]  /*36790*/  IADD3 R0, P1, R0, R9, RZ ;  /* 0x0000000900007210 */ /* 0x004fca0007f3e0ff */
[----:B------:R-:W-:Y:S01]  /*367a0*/  STL [R1+0x7f8], R0 ;  /* 0x0007f80001007387 */ /* 0x000fe20000100800 */
[----:B------:R-:W-:Y:S02]  /*367b0*/  STL [R1+0x81c], R8 ;  /* 0x00081c0801007387 */ /* 0x000fe40000100800 */
[----:B------:R-:W-:Y:S02]  /*367c0*/  STL [R1+0x7f0], R7 ;  /* 0x0007f00701007387 */ /* 0x000fe40000100800 */
[----:B------:R-:W-:Y:S01]  /*367d0*/  STL [R1+0x814], R10 ;  /* 0x0008140a01007387 */ /* 0x000fe20000100800 */
[----:B------:R-:W-:Y:S01]  /*367e0*/  STL [R1+0x7e8], R11 ;  /* 0x0007e80b01007387 */ /* 0x000fe20000100800 */
        /* <DEDUP_REMOVED lines=16> */
[----:B------:R-:W-:-:S02]  /*368f0*/  IMAD.X R29, R29, 0x1, R2, P1 ;  /* 0x000000011d1d7824 */ /* 0x000fc400008e0602 */
[----:B------:R-:W-:Y:S02]  /*36900*/  STL [R1+0x7d4], R13 ;  /* 0x0007d40d01007387 */ /* 0x000fe40000100800 */
[----:B------:R-:W-:Y:S01]  /*36910*/  STL [R1+0x7a8], R17 ;  /* 0x0007a81101007387 */ /* 0x000fe20000100800 */
[----:B------:R-:W-:Y:S01]  /*36920*/  IADD3 R25, P1, R25, R9, RZ ;  /* 0x0000000919197210 */ /* 0x000fe20007f3e0ff */
[----:B------:R-:W-:Y:S01]  /*36930*/  STL [R1+0x7cc], R12 ;  /* 0x0007cc0c01007387 */ /* 0x000fe20000100800 */
[----:B------:R-:W-:Y:S02]  /*36940*/  STL [R1+0x7a0], R16 ;  /* 0x0007a01001007387 */ /* 0x000fe40000100800 */
[----:B------:R-:W-:Y:S02]  /*36950*/  STL [R1+0x7c4], R29 ;  /* 0x0007c41d01007387 */ /* 0x000fe40000100800 */
[----:B------:R0:W-:Y:S01]  /*36960*/  STL [R1+0x1384], R9 ;  /* 0x0013840901007387 */ /* 0x0001e20000100800 */
[----:B------:R-:W-:Y:S04]  /*36970*/  STL [R1+0x798], R25 ;  /* 0x0007981901007387 */ /* 0x000fe80000100800 */
        /* <DEDUP_REMOVED lines=564> */
[----:B------:R0:W-:Y:S04]  /*38cc0*/  STL [R1+0x1168], R0 ;  /* 0x0011680001007387 */ /* 0x0001e80000100800 */
[----:B0-----:R0:W5:Y:S01]  /*38cd0*/  LDL.LU R0, [R1+0x1324] ;  /* 0x0013240001007983 */ /* 0x0011620000300800 */
[----:B------:R1:W-:Y:S03]  /*38ce0*/  STL [R1+0x1134], R7 ;  /* 0x0011340701007387 */ /* 0x0003e60000100800 */
[----:B-1----:R0:W5:Y:S01]  /*38cf0*/  LDL.LU R7, [R1+0x1320] ;  /* 0x0013200001077983 */ /* 0x0021620000300800 */
[----:B------:R1:W-:Y:S03]  /*38d00*/  STL [R1+0x1170], R8 ;  /* 0x0011700801007387 */ /* 0x0003e60000100800 */
[----:B-1----:R0:W5:Y:S01]  /*38d10*/  LDL.LU R8, [R1+0x131c] ;  /* 0x00131c0001087983 */ /* 0x0021620000300800 */
[----:B------:R1:W-:Y:S03]  /*38d20*/  STL [R1+0x113c], R6 ;  /* 0x00113c0601007387 */ /* 0x0003e60000100800 */
[----:B-1----:R-:W2:Y:S01]  /*38d30*/  LDL.LU R6, [R1+0x1318] ;  /* 0x0013180001067983 */ /* 0x002ea20000300800 */
[----:B------:R1:W-:Y:S03]  /*38d40*/  STL [R1+0x1178], R5 ;  /* 0x0011780501007387 */ /* 0x0003e60000100800 */
[----:B-1----:R-:W3:Y:S01]  /*38d50*/  LDL.LU R5, [R1+0x1314] ;  /* 0x0013140001057983 */ /* 0x002ee20000300800 */
[----:B------:R1:W-:Y:S03]  /*38d60*/  STL [R1+0x1144], R4 ;  /* 0x0011440401007387 */ /* 0x0003e60000100800 */
[----:B-1----:R-:W4:Y:S01]  /*38d70*/  LDL.LU R4, [R1+0x1310] ;  /* 0x0013100001047983 */ /* 0x002f220000300800 */
[----:B------:R1:W-:Y:S03]  /*38d80*/  STL [R1+0x1180], R3 ;  /* 0x0011800301007387 */ /* 0x0003e60000100800 */
[----:B-1----:R-:W4:Y:S01]  /*38d90*/  LDL.LU R3, [R1+0x130c] ;  /* 0x00130c0001037983 */ /* 0x002f220000300800 */
[----:B------:R1:W-:Y:S02]  /*38da0*/  STL [R1+0x114c], R19 ;  /* 0x00114c1301007387 */ /* 0x0003e40000100800 */
[--C-:B------:R-:W-:Y:S01]  /*38db0*/  IMAD.X R17, R17, 0x1, R2.reuse, P4 ;  /* 0x0000000111117824 */ /* 0x100fe200020e0602 */
[-C--:B------:R-:W-:Y:S01]  /*38dc0*/  IADD3 R13, P4, R13, R9.reuse, RZ ;  /* 0x000000090d0d7210 */ /* 0x080fe20007f9e0ff */
[--C-:B------:R-:W-:Y:S01]  /*38dd0*/  IMAD.X R16, R16, 0x1, R2.reuse, P5 ;  /* 0x0000000110107824 */ /* 0x100fe200028e0602 */
[----:B-1----:R0:W5:Y:S01]  /*38de0*/  LDL.LU R19, [R1+0x1308] ;  /* 0x0013080001137983 */ /* 0x0021620000300800 */
[----:B------:R1:W-:Y:S01]  /*38df0*/  STL [R1+0x1188], R15 ;  /* 0x0011880f01007387 */ /* 0x0003e20000100800 */
[-C--:B------:R-:W-:Y:S01]  /*38e00*/  IADD3 R12, P5, R12, R9.reuse, RZ ;  /* 0x000000090c0c7210 */ /* 0x080fe20007fbe0ff */
[----:B------:R-:W-:Y:S01]  /*38e10*/  IMAD.X R25, R25, 0x1, R2, P6 ;  /* 0x0000000119197824 */ /* 0x000fe200030e0602 */
[----:B-1----:R0:W5:Y:S01]  /*38e20*/  LDL.LU R15, [R1+0x1304] ;  /* 0x00130400010f7983 */ /* 0x0021620000300800 */
[----:B------:R1:W-:Y:S01]  /*38e30*/  STL [R1+0x1154], R18 ;  /* 0x0011541201007387 */ /* 0x0003e20000100800 */
[----:B------:R-:W-:-:S02]  /*38e40*/  IADD3 R29, P6, R29, R9, RZ ;  /* 0x000000091d1d7210 */ /* 0x000fc40007fde0ff */
[----:B-1----:R0:W5:Y:S01]  /*38e50*/  LDL.LU R18, [R1+0x1300] ;  /* 0x0013000001127983 */ /* 0x0021620000300800 */
[----:B------:R1:W-:Y:S02]  /*38e60*/  STL [R1+0x1190], R14 ;  /* 0x0011900e01007387 */ /* 0x0003e40000100800 */
[--C-:B------:R-:W-:Y:S01]  /*38e70*/  IMAD.X R24, R24, 0x1, R2.reuse, P1 ;  /* 0x0000000118187824 */ /* 0x100fe200008e0602 */
[----:B-1----:R0:W5:Y:S01]  /*38e80*/  LDL.LU R14, [R1+0x12fc] ;  /* 0x0012fc00010e7983 */ /* 0x0021620000300800 */
[----:B------:R1:W-:Y:S01]  /*38e90*/  STL [R1+0x115c], R17 ;  /* 0x00115c1101007387 */ /* 0x0003e20000100800 */
[-C--:B------:R-:W-:Y:S02]  /*38ea0*/  IADD3 R28, P1, R28, R9.reuse, RZ ;  /* 0x000000091c1c7210 */ /* 0x080fe40007f3e0ff */
[----:B-1----:R0:W5:Y:S01]  /*38eb0*/  LDL.LU R17, [R1+0x12f8] ;  /* 0x0012f80001117983 */ /* 0x0021620000300800 */
[----:B------:R1:W-:Y:S02]  /*38ec0*/  STL [R1+0x1198], R13 ;  /* 0x0011980d01007387 */ /* 0x0003e40000100800 */
[----:B------:R-:W-:Y:S01]  /*38ed0*/  IMAD.X R10, R10, 0x1, R2, P2 ;  /* 0x000000010a0a7824 */ /* 0x000fe200010e0602 */
[----:B-1----:R0:W5:Y:S01]  /*38ee0*/  LDL.LU R13, [R1+0x12f4] ;  /* 0x0012f400010d7983 */ /* 0x0021620000300800 */
[----:B------:R1:W-:Y:S01]  /*38ef0*/  STL [R1+0x1164], R16 ;  /* 0x0011641001007387 */ /* 0x0003e20000100800 */
[----:B------:R-:W-:-:S02]  /*38f00*/  IADD3 R11, P2, R11, R9, RZ ;  /* 0x000000090b0b7210 */ /* 0x000fc40007f5e0ff */
[----:B-1----:R0:W5:Y:S01]  /*38f10*/  LDL.LU R16, [R1+0x12f0] ;  /* 0x0012f00001107983 */ /* 0x0021620000300800 */
[----:B------:R1:W-:Y:S02]  /*38f20*/  STL [R1+0x11a0], R12 ;  /* 0x0011a00c01007387 */ /* 0x0003e40000100800 */
[--C-:B------:R-:W-:Y:S02]  /*38f30*/  IMAD.X R26, R26, 0x1, R2.reuse, P3 ;  /* 0x000000011a1a7824 */ /* 0x100fe400018e0602 */
[--C-:B------:R-:W-:Y:S01]  /*38f40*/  IMAD.X R27, R27, 0x1, R2.reuse, P4 ;  /* 0x000000011b1b7824 */ /* 0x100fe200020e0602 */
[----:B-1----:R0:W5:Y:S01]  /*38f50*/  LDL.LU R12, [R1+0x12ec] ;  /* 0x0012ec00010c7983 */ /* 0x0021620000300800 */
[----:B------:R1:W-:Y:S02]  /*38f60*/  STL [R1+0x116c], R25 ;  /* 0x00116c1901007387 */ /* 0x0003e40000100800 */
[--C-:B------:R-:W-:Y:S02]  /*38f70*/  IMAD.X R20, R20, 0x1, R2.reuse, P5 ;  /* 0x0000000114147824 */ /* 0x100fe400028e0602 */
[--C-:B------:R-:W-:Y:S01]  /*38f80*/  IMAD.X R21, R21, 0x1, R2.reuse, P6 ;  /* 0x0000000115157824 */ /* 0x100fe200030e0602 */
[----:B-1----:R0:W5:Y:S01]  /*38f90*/  LDL.LU R25, [R1+0x12e8] ;  /* 0x0012e80001197983 */ /* 0x0021620000300800 */
[----:B------:R1:W-:Y:S02]  /*38fa0*/  STL [R1+0x11a8], R29 ;  /* 0x0011a81d01007387 */ /* 0x0003e40000100800 */
[--C-:B------:R-:W-:Y:S01]  /*38fb0*/  IMAD.X R22, R22, 0x1, R2.reuse, P1 ;  /* 0x0000000116167824 */ /* 0x100fe200008e0602 */
[----:B-1----:R0:W5:Y:S01]  /*38fc0*/  LDL.LU R29, [R1+0x12e4] ;  /* 0x0012e400011d7983 */ /* 0x0021620000300800 */
[----:B------:R1:W-:Y:S02]  /*38fd0*/  STL [R1+0x1174], R24 ;  /* 0x0011741801007387 */ /* 0x0003e40000100800 */
[----:B------:R-:W-:Y:S01]  /*38fe0*/  IMAD.X R23, R23, 0x1, R2, P2 ;  /* 0x0000000117177824 */ /* 0x000fe200010e0602 */
[----:B-1----:R0:W5:Y:S01]  /*38ff0*/  LDL.LU R24, [R1+0x12e0] ;  /* 0x0012e00001187983 */ /* 0x0021620000300800 */
[----:B------:R1:W-:Y:S03]  /*39000*/  STL [R1+0x11b0], R28 ;  /* 0x0011b01c01007387 */ /* 0x0003e60000100800 */
[----:B-1----:R0:W5:Y:S01]  /*39010*/  LDL.LU R28, [R1+0x12dc] ;  /* 0x0012dc00011c7983 */ /* 0x0021620000300800 */
[----:B------:R-:W-:Y:S02]  /*39020*/  STL [R1+0x117c], R10 ;  /* 0x00117c0a01007387 */ /* 0x000fe40000100800 */
[----:B------:R3:W-:Y:S02]  /*39030*/  STL [R1+0x11b4], R11 ;  /* 0x0011b40b01007387 */ /* 0x0007e40000100800 */
[----:B------:R0:W-:Y:S01]  /*39040*/  STL [R1+0x1184], R26 ;  /* 0x0011841a01007387 */ /* 0x0001e20000100800 */
[----:B------:R0:W-:Y:S01]  /*39050*/  STL [R1+0x118c], R27 ;  /* 0x00118c1b01007387 */ /* 0x0001e20000100800 */
[----:B------:R0:W-:Y:S02]  /*39060*/  STL [R1+0x1194], R20 ;  /* 0x0011941401007387 */ /* 0x0001e40000100800 */
[----:B------:R0:W-:Y:S02]  /*39070*/  STL [R1+0x119c], R21 ;  /* 0x00119c1501007387 */ /* 0x0001e40000100800 */
[----:B------:R0:W-:Y:S02]  /*39080*/  STL [R1+0x11a4], R22 ;  /* 0x0011a41601007387 */ /* 0x0001e40000100800 */
[----:B---3--:R-:W-:-:S02]  /*39090*/  IMAD.MOV.U32 R11, RZ, RZ, R5 ;  /* 0x000000ffff0b7224 */ /* 0x008fc400078e0005 */
[----:B--2---:R-:W-:-:S05]  /*390a0*/  IMAD.MOV.U32 R5, RZ, RZ, R6 ;  /* 0x000000ffff057224 */ /* 0x004fca00078e0006 */
[----:B----4-:R0:W-:Y:S01]  /*390b0*/  STL.64 [R1+0x3c0], R4 ;  /* 0x0003c00401007387 */ /* 0x0101e20000100a00 */
[----:B------:R0:W-:Y:S02]  /*390c0*/  STL [R1+0x11ac], R23 ;  /* 0x0011ac1701007387 */ /* 0x0001e40000100800 */
[----:B------:R-:W-:-:S05]  /*390d0*/  IMAD.MOV.U32 R10, RZ, RZ, R3 ;  /* 0x000000ffff0a7224 */ /* 0x000fca00078e0003 */
[----:B------:R0:W-:Y:S01]  /*390e0*/  STL.64 [R1+0x3c8], R10 ;  /* 0x0003c80a01007387 */ /* 0x0001e20000100a00 */
[----:B------:R-:W-:Y:S01]  /*390f0*/  @!P0 CALL.REL.NOINC `(.L_x_2) ;  /* 0x0000001000008944 */ /* 0x000fe20003c00000 */
[----:B------:R-:W-:Y:S05]  /*39100*/  BRA `(.L_x_3) ;  /* 0xfffd5d2000007947 */ /* 0x000fea000383ffff */
.L_x_2:
[----:B-----5:R-:W2:Y:S04]  /*39110*/  LDL.LU R0, [R1+0x1b0] ;  /* 0x0001b00001007983 */ /* 0x020ea80000300800 */
[----:B--2---:R1:W-:Y:S04]  /*39120*/  STL [R1+0x1370], R0 ;  /* 0x0013700001007387 */ /* 0x0043e80000100800 */
[----:B-1----:R-:W2:Y:S04]  /*39130*/  LDL.LU R0, [R1+0x1cc] ;  /* 0x0001cc0001007983 */ /* 0x002ea80000300800 */
        /* <DEDUP_REMOVED lines=31> */
[----:B------:R-:W2:Y:S01]  /*39330*/  LDL.LU R2, [R1+0x1a4] ;  /* 0x0001a40001027983 */ /* 0x000ea20000300800 */
[----:B-1----:R-:W-:-:S03]  /*39340*/  IMAD.MOV.U32 R0, RZ, RZ, R8 ;  /* 0x000000ffff007224 */ /* 0x002fc600078e0008 */
        /* <DEDUP_REMOVED lines=31> */
[----:B0-----:R-:W2:Y:S04]  /*39540*/  LDL.LU R4, [R1+0x1a0] ;  /* 0x0001a00001047983 */ /* 0x001ea80000300800 */
[----:B------:R-:W3:Y:S04]  /*39550*/  LDL.LU R6, [R1+0x2bc] ;  /* 0x0002bc0001067983 */ /* 0x000ee80000300800 */
[----:B------:R-:W3:Y:S04]  /*39560*/  LDL.LU R3, [R1+0x2b8] ;  /* 0x0002b80001037983 */ /* 0x000ee80000300800 */
[----:B------:R-:W4:Y:S04]  /*39570*/  LDL.LU R5, [R1+0x2cc] ;  /* 0x0002cc0001057983 */ /* 0x000f280000300800 */
[----:B------:R-:W4:Y:S04]  /*39580*/  LDL.LU R8, [R1+0x2c8] ;  /* 0x0002c80001087983 */ /* 0x000f280000300800 */
[----:B------:R-:W2:Y:S04]  /*39590*/  LDL.LU R9, [R1+0x29c] ;  /* 0x00029c0001097983 */ /* 0x000ea80000300800 */
[----:B------:R-:W2:Y:S04]  /*395a0*/  LDL.LU R10, [R1+0x298] ;  /* 0x00029800010a7983 */ /* 0x000ea80000300800 */
[----:B------:R-:W2:Y:S04]  /*395b0*/  LDL.LU R11, [R1+0x2ac] ;  /* 0x0002ac00010b7983 */ /* 0x000ea80000300800 */
[----:B------:R-:W2:Y:S04]  /*395c0*/  LDL.LU R26, [R1+0x2a8] ;  /* 0x0002a800011a7983 */ /* 0x000ea80000300800 */
[----:B------:R-:W2:Y:S01]  /*395d0*/  LDL.LU R27, [R1+0x2b4] ;  /* 0x0002b400011b7983 */ /* 0x000ea20000300800 */
[----:B-1----:R-:W-:-:S03]  /*395e0*/  IMAD.MOV.U32 R2, RZ, RZ, R7 ;  /* 0x000000ffff027224 */ /* 0x002fc600078e0007 */
[----:B------:R-:W2:Y:S04]  /*395f0*/  LDL.LU R20, [R1+0x2b0] ;  /* 0x0002b00001147983 */ /* 0x000ea80000300800 */
[----:B------:R-:W2:Y:S04]  /*39600*/  LDL.LU R21, [R1+0x2c4] ;  /* 0x0002c40001157983 */ /* 0x000ea80000300800 */
[----:B------:R-:W2:Y:S04]  /*39610*/  LDL.LU R22, [R1+0x2c0] ;  /* 0x0002c00001167983 */ /* 0x000ea80000300800 */
[----:B------:R-:W2:Y:S04]  /*39620*/  LDL.LU R23, [R1+0x294] ;  /* 0x0002940001177983 */ /* 0x000ea80000300800 */
[----:B------:R-:W2:Y:S04]  /*39630*/  LDL.LU R7, [R1+0x290] ;  /* 0x0002900001077983 */ /* 0x000ea80000300800 */
        /* <DEDUP_REMOVED lines=10> */
[----:B------:R0:W-:Y:S01]  /*396e0*/  STL [R1+0x12f4], R18 ;  /* 0x0012f41201007387 */ /* 0x0001e20000100800 */
[----:B------:R-:W-:-:S03]  /*396f0*/  F2FP.BF16.PACK_AB R0, R2, R0 ;  /* 0x000000000200723e */ /* 0x000fc600000010ff */
        /* <DEDUP_REMOVED lines=13> */
[----:B------:R-:W2:Y:S04]  /*397d0*/  LDL.LU R2, [R1+0x13f0] ;  /* 0x0013f00001027983 */ /* 0x000ea80000300800 */
[----:B------:R0:W-:Y:S04]  /*397e0*/  STL [R1+0x9c], R0 ;  /* 0x00009c0001007387 */ /* 0x0001e80000100800 */
[----:B0-----:R-:W2:Y:S02]  /*397f0*/  LDL.LU R0, [R1+0x13ec] ;  /* 0x0013ec0001007983 */ /* 0x001ea40000300800 */
[----:B--2---:R-:W-:-:S02]  /*39800*/  F2FP.BF16.PACK_AB R0, R2, R0 ;  /* 0x000000000200723e */ /* 0x004fc400000010ff */
        /* <DEDUP_REMOVED lines=58> */
[----:B0-----:R-:W2:Y:S01]  /*39bb0*/  LDL.LU R0, [R1+0x1374] ;  /* 0x0013740001007983 */ /* 0x001ea20000300800 */
[----:B------:R-:W-:Y:S02]  /*39bc0*/  F2FP.BF16.PACK_AB R17, R17, R18 ;  /* 0x000000121111723e */ /* 0x000fe400000010ff */
[----:B--2---:R-:W-:-:S02]  /*39bd0*/  F2FP.BF16.PACK_AB R28, R0, R28 ;  /* 0x0000001c001c723e */ /* 0x004fc400000010ff */
[----:B------:R-:W2:Y:S04]  /*39be0*/  LDL.LU R0, [R1+0x1370] ;  /* 0x0013700001007983 */ /* 0x000ea80000300800 */
[----:B------:R0:W-:Y:S01]  /*39bf0*/  STL [R1+0x5c], R28 ;  /* 0x00005c1c01007387 */ /* 0x0001e20000100800 */
[----:B------:R-:W-:Y:S02]  /*39c00*/  F2FP.BF16.PACK_AB R13, R13, R14 ;  /* 0x0000000e0d0d723e */ /* 0x000fe400000010ff */
[----:B------:R-:W-:Y:S02]  /*39c10*/  F2FP.BF16.PACK_AB R2, R2, R4 ;  /* 0x000000040202723e */ /* 0x000fe400000010ff */
[----:B0-----:R-:W-:Y:S02]  /*39c20*/  F2FP.BF16.PACK_AB R28, R24, R29 ;  /* 0x0000001d181c723e */ /* 0x001fe400000010ff */
[----:B------:R-:W-:-:S02]  /*39c30*/  F2FP.BF16.PACK_AB R24, R25, R16 ;  /* 0x000000101918723e */ /* 0x000fc400000010ff */
[----:B------:R-:W-:Y:S01]  /*39c40*/  F2FP.BF16.PACK_AB R16, R19, R12 ;  /* 0x0000000c1310723e */ /* 0x000fe200000010ff */
[----:B------:R-:W-:Y:S04]  /*39c50*/  STL [R1+0x58], R28 ;  /* 0x0000581c01007387 */ /* 0x000fe80000100800 */
[----:B------:R-:W-:Y:S04]  /*39c60*/  STL [R1+0x54], R24 ;  /* 0x0000541801007387 */ /* 0x000fe80000100800 */
[----:B------:R-:W-:Y:S04]  /*39c70*/  STL [R1+0x50], R17 ;  /* 0x0000501101007387 */ /* 0x000fe80000100800 */
[----:B------:R-:W-:Y:S04]  /*39c80*/  STL [R1+0x4c], R16 ;  /* 0x00004c1001007387 */ /* 0x000fe80000100800 */
[----:B------:R-:W-:Y:S01]  /*39c90*/  STL [R1+0x48], R13 ;  /* 0x0000480d01007387 */ /* 0x000fe20000100800 */
[----:B--2---:R-:W-:-:S02]  /*39ca0*/  F2FP.BF16.PACK_AB R12, R15, R0 ;  /* 0x000000000f0c723e */ /* 0x004fc400000010ff */
[----:B---3--:R-:W-:Y:S02]  /*39cb0*/  F2FP.BF16.PACK_AB R0, R6, R3 ;  /* 0x000000030600723e */ /* 0x008fe400000010ff */
[----:B----4-:R-:W-:Y:S01]  /*39cc0*/  F2FP.BF16.PACK_AB R3, R5, R8 ;  /* 0x000000080503723e */ /* 0x010fe200000010ff */
[----:B------:R-:W-:Y:S04]  /*39cd0*/  STL [R1+0x44], R12 ;  /* 0x0000440c01007387 */ /* 0x000fe80000100800 */
[----:B------:R0:W-:Y:S04]  /*39ce0*/  STL [R1+0x40], R2 ;  /* 0x0000400201007387 */ /* 0x0001e80000100800 */
[----:B------:R1:W-:Y:S04]  /*39cf0*/  STL [R1+0x3c], R0 ;  /* 0x00003c0001007387 */ /* 0x0003e80000100800 */
[----:B------:R2:W-:Y:S01]  /*39d00*/  STL [R1+0x38], R3 ;  /* 0x0000380301007387 */ /* 0x0005e20000100800 */
[----:B0-----:R-:W-:-:S02]  /*39d10*/  F2FP.BF16.PACK_AB R2, R9, R10 ;  /* 0x0000000a0902723e */ /* 0x001fc400000010ff */
[----:B-1----:R-:W-:-:S03]  /*39d20*/  F2FP.BF16.PACK_AB R0, R11, R26 ;  /* 0x0000001a0b00723e */ /* 0x002fc600000010ff */
[----:B------:R-:W-:Y:S01]  /*39d30*/  STL [R1+0x34], R2 ;  /* 0x0000340201007387 */ /* 0x000fe20000100800 */
[----:B--2---:R-:W-:-:S03]  /*39d40*/  F2FP.BF16.PACK_AB R3, R27, R20 ;  /* 0x000000141b03723e */ /* 0x004fc600000010ff */
[----:B------:R0:W-:Y:S04]  /*39d50*/  STL [R1+0x30], R0 ;  /* 0x0000300001007387 */ /* 0x0001e80000100800 */
[----:B------:R-:W-:Y:S01]  /*39d60*/  STL [R1+0x2c], R3 ;  /* 0x00002c0301007387 */ /* 0x000fe20000100800 */
[----:B0-----:R-:W-:-:S03]  /*39d70*/  F2FP.BF16.PACK_AB R0, R23, R7 ;  /* 0x000000071700723e */ /* 0x001fc600000010ff */
[----:B------:R-:W2:Y:S01]  /*39d80*/  LDL.LU R7, [R1+0x368] ;  /* 0x0003680001077983 */ /* 0x000ea20000300800 */
[----:B------:R-:W-:-:S05]  /*39d90*/  F2FP.BF16.PACK_AB R2, R21, R22 ;  /* 0x000000161502723e */ /* 0x000fca00000010ff */
[----:B------:R-:W-:Y:S04]  /*39da0*/  STL [R1+0x28], R2 ;  /* 0x0000280201007387 */ /* 0x000fe80000100800 */
[----:B--2---:R0:W-:Y:S04]  /*39db0*/  STL [R1+0x1328], R7 ;  /* 0x0013280701007387 */ /* 0x0041e80000100800 */
[----:B------:R-:W-:Y:S04]  /*39dc0*/  STL [R1+0x24], R0 ;  /* 0x0000240001007387 */ /* 0x000fe80000100800 */
[----:B0-----:R-:W2:Y:S04]  /*39dd0*/  LDL.LU R7, [R1+0x2d0] ;  /* 0x0002d00001077983 */ /* 0x001ea80000300800 */
[----:B--2---:R0:W-:Y:S04]  /*39de0*/  STL [R1+0x1330], R7 ;  /* 0x0013300701007387 */ /* 0x0041e80000100800 */
        /* <DEDUP_REMOVED lines=15> */
[----:B------:R-:W3:Y:S04]  /*39ee0*/  LDL.LU R6, [R1+0x378] ;  /* 0x0003780001067983 */ /* 0x000ee80000300800 */
[----:B---3--:R0:W-:Y:S04]  /*39ef0*/  STL [R1+0x1324], R6 ;  /* 0x0013240601007387 */ /* 0x0081e80000100800 */
[----:B0-----:R-:W3:Y:S04]  /*39f00*/  LDL.LU R6, [R1+0x36c] ;  /* 0x00036c0001067983 */ /* 0x001ee80000300800 */
        /* <DEDUP_REMOVED lines=17> */
[----:B0-----:R-:W2:Y:S04]  /*3a020*/  LDL.LU R6, [R1+0x2a4] ;  /* 0x0002a40001067983 */ /* 0x001ea80000300800 */
[----:B------:R-:W3:Y:S04]  /*3a030*/  LDL.LU R5, [R1+0x388] ;  /* 0x0003880001057983 */ /* 0x000ee80000300800 */
[----:B---3--:R0:W-:Y:S04]  /*3a040*/  STL [R1+0x1320], R5 ;  /* 0x0013200501007387 */ /* 0x0081e80000100800 */
[----:B0-----:R-:W3:Y:S04]  /*3a050*/  LDL.LU R5, [R1+0x37c] ;  /* 0x00037c0001057983 */ /* 0x001ee80000300800 */
[----:B------:R-:W4:Y:S04]  /*3a060*/  LDL.LU R4, [R1+0x398] ;  /* 0x0003980001047983 */ /* 0x000f280000300800 */
[----:B----4-:R0:W-:Y:S04]  /*3a070*/  STL [R1+0x131c], R4 ;  /* 0x00131c0401007387 */ /* 0x0101e80000100800 */
[----:B0-----:R-:W4:Y:S04]  /*3a080*/  LDL.LU R4, [R1+0x38c] ;  /* 0x00038c0001047983 */ /* 0x001f280000300800 */
[----:B------:R-:W2:Y:S04]  /*3a090*/  LDL.LU R11, [R1+0x360] ;  /* 0x00036000010b7983 */ /* 0x000ea80000300800 */
[----:B--2---:R0:W-:Y:S04]  /*3a0a0*/  STL [R1+0x1318], R11 ;  /* 0x0013180b01007387 */ /* 0x0041e80000100800 */
[----:B0-----:R-:W2:Y:S04]  /*3a0b0*/  LDL.LU R11, [R1+0x39c] ;  /* 0x00039c00010b7983 */ /* 0x001ea80000300800 */
[----:B------:R-:W2:Y:S04]  /*3a0c0*/  LDL.LU R10, [R1+0x370] ;  /* 0x00037000010a7983 */ /* 0x000ea80000300800 */
[----:B--2---:R0:W-:Y:S04]  /*3a0d0*/  STL [R1+0x1314], R10 ;  /* 0x0013140a01007387 */ /* 0x0041e80000100800 */
[----:B0-----:R-:W2:Y:S04]  /*3a0e0*/  LDL.LU R10, [R1+0x364] ;  /* 0x00036400010a7983 */ /* 0x001ea80000300800 */
[----:B------:R-:W2:Y:S04]  /*3a0f0*/  LDL.LU R9, [R1+0x380] ;  /* 0x0003800001097983 */ /* 0x000ea80000300800 */
[----:B--2---:R0:W-:Y:S04]  /*3a100*/  STL [R1+0x1310], R9 ;  /* 0x0013100901007387 */ /* 0x0041e80000100800 */
[----:B0-----:R-:W2:Y:S04]  /*3a110*/  LDL.LU R9, [R1+0x374] ;  /* 0x0003740001097983 */ /* 0x001ea80000300800 */
[----:B------:R-:W2:Y:S01]  /*3a120*/  LDL.LU R15, [R1+0x394] ;  /* 0x00039400010f7983 */ /* 0x000ea20000300800 */
[----:B------:R-:W-:-:S03]  /*3a130*/  F2FP.BF16.PACK_AB R7, R6, R7 ;  /* 0x000000070607723e */ /* 0x000fc600000010ff */
[----:B--2---:R0:W-:Y:S04]  /*3a140*/  STL [R1+0x130c], R15 ;  /* 0x00130c0f01007387 */ /* 0x0041e80000100800 */
[----:B0-----:R-:W2:Y:S04]  /*3a150*/  LDL.LU R15, [R1+0x384] ;  /* 0x00038400010f7983 */ /* 0x001ea80000300800 */
[----:B------:R-:W2:Y:S04]  /*3a160*/  LDL.LU R8, [R1+0x390] ;  /* 0x0003900001087983 */ /* 0x000ea80000300800 */
        /* <DEDUP_REMOVED lines=53> */
[----:B------:R0:W-:Y:S04]  /*3a4c0*/  STL [R1], R7 ;  /* 0x0000000701007387 */ /* 0x0001e80000100800 */
[----:B0-----:R-:W2:Y:S02]  /*3a4d0*/  LDL.LU R7, [R1+0x1328] ;  /* 0x0013280001077983 */ /* 0x001ea40000300800 */
[----:B--2---:R-:W-:-:S02]  /*3a4e0*/  F2FP.BF16.PACK_AB R7, R6, R7 ;  /* 0x000000070607723e */ /* 0x004fc400000010ff */
[----:B------:R-:W3:Y:S02]  /*3a4f0*/  LDL.LU R6, [R1+0x1324] ;  /* 0x0013240001067983 */ /* 0x000ee40000300800 */
[----:B---3--:R-:W-:Y:S02]  /*3a500*/  F2FP.BF16.PACK_AB R6, R5, R6 ;  /* 0x000000060506723e */ /* 0x008fe400000010ff */
[----:B------:R-:W4:Y:S02]  /*3a510*/  LDL.LU R5, [R1+0x1320] ;  /* 0x0013200001057983 */ /* 0x000f240000300800 */
[----:B----4-:R-:W-:Y:S02]  /*3a520*/  F2FP.BF16.PACK_AB R5, R4, R5 ;  /* 0x000000050405723e */ /* 0x010fe400000010ff */
[----:B------:R-:W2:Y:S02]  /*3a530*/  LDL.LU R4, [R1+0x131c] ;  /* 0x00131c0001047983 */ /* 0x000ea40000300800 */
[----:B--2---:R-:W-:-:S02]  /*3a540*/  F2FP.BF16.PACK_AB R4, R11, R4 ;  /* 0x000000040b04723e */ /* 0x004fc400000010ff */
[----:B------:R-:W2:Y:S02]  /*3a550*/  LDL.LU R11, [R1+0x1318] ;  /* 0x00131800010b7983 */ /* 0x000ea40000300800 */
[----:B--2---:R-:W-:Y:S02]  /*3a560*/  F2FP.BF16.PACK_AB R11, R10, R11 ;  /* 0x0000000b0a0b723e */ /* 0x004fe400000010ff */
[----:B------:R-:W2:Y:S02]  /*3a570*/  LDL.LU R10, [R1+0x1314] ;  /* 0x00131400010a7983 */ /* 0x000ea40000300800 */
[----:B--2---:R-:W-:Y:S02]  /*3a580*/  F2FP.BF16.PACK_AB R10, R9, R10 ;  /* 0x0000000a090a723e */ /* 0x004fe400000010ff */
        /* <DEDUP_REMOVED lines=18> */
[----:B------:R-:W2:Y:S01]  /*3a6b0*/  LDL.LU R16, [R1+0x12ec] ;  /* 0x0012ec0001107983 */ /* 0x000ea20000300800 */
[----:B------:R-:W-:Y:S02]  /*3a6c0*/  F2FP.BF16.PACK_AB R23, R29, R23 ;  /* 0x000000171d17723e */ /* 0x000fe400000010ff */
[----:B------:R-:W-:-:S02]  /*3a6d0*/  F2FP.BF16.PACK_AB R22, R24, R22 ;  /* 0x000000161816723e */ /* 0x000fc400000010ff */
[----:B------:R-:W-:Y:S02]  /*3a6e0*/  F2FP.BF16.PACK_AB R21, R28, R21 ;  /* 0x000000151c15723e */ /* 0x000fe400000010ff */
[----:B--2---:R-:W-:Y:S02]  /*3a6f0*/  F2FP.BF16.PACK_AB R16, R25, R16 ;  /* 0x000000101910723e */ /* 0x004fe400000010ff */
[----:B------:R-:W2:Y:S04]  /*3a700*/  LDL.LU R25, [R1+0x12e8] ;  /* 0x0012e80001197983 */ /* 0x000ea80000300800 */
[----:B------:R-:W2:Y:S04]  /*3a710*/  LDL.LU R29, [R1+0x12e4] ;  /* 0x0012e400011d7983 */ /* 0x000ea80000300800 */
[----:B------:R-:W3:Y:S04]  /*3a720*/  LDL.LU R24, [R1+0x12e0] ;  /* 0x0012e00001187983 */ /* 0x000ee80000300800 */
[----:B------:R-:W3:Y:S01]  /*3a730*/  LDL.LU R28, [R1+0x12dc] ;  /* 0x0012dc00011c7983 */ /* 0x000ee20000300800 */
[----:B------:R-:W-:-:S02]  /*3a740*/  F2FP.BF16.PACK_AB R20, R0, R20 ;  /* 0x000000140014723e */ /* 0x000fc400000010ff */
[----:B------:R-:W-:Y:S02]  /*3a750*/  F2FP.BF16.PACK_AB R27, R2, R27 ;  /* 0x0000001b021b723e */ /* 0x000fe400000010ff */
[----:B------:R-:W-:Y:S02]  /*3a760*/  F2FP.BF16.PACK_AB R26, R3, R26 ;  /* 0x0000001a031a723e */ /* 0x000fe400000010ff */
[----:B--2---:R-:W-:Y:S02]  /*3a770*/  F2FP.BF16.PACK_AB R25, R29, R25 ;  /* 0x000000191d19723e */ /* 0x004fe400000010ff */
[----:B---3--:R-:W-:Y:S02]  /*3a780*/  F2FP.BF16.PACK_AB R24, R28, R24 ;  /* 0x000000181c18723e */ /* 0x008fe400000010ff */
.L_x_1:
[----:B0-----:R-:W2:Y:S04]  /*3a790*/  LDL.LU R0, [R1+0x11dc] ;  /* 0x0011dc0001007983 */ /* 0x001ea80000300800 */
[----:B------:R0:W-:Y:S04]  /*3a7a0*/  STL [R1+0x1380], R7 ;  /* 0x0013800701007387 */ /* 0x0001e80000100800 */
[----:B0-----:R-:W3:Y:S04]  /*3a7b0*/  LDL.LU R7, [R1+0x11e0] ;  /* 0x0011e00001077983 */ /* 0x001ee80000300800 */
[----:B------:R-:W0:Y:S02]  /*3a7c0*/  S2R R29, SR_TID.X ;  /* 0x00000000001d7919 */ /* 0x000e240000002100 */
[----:B0-----:R-:W-:-:S02]  /*3a7d0*/  IMAD.SHL.U32 R2, R29, 0x20, RZ ;  /* 0x000000201d027824 */ /* 0x001fc400078e00ff */
[C---:B------:R-:W-:Y:S02]  /*3a7e0*/  IMAD.SHL.U32 R28, R29.reuse, 0x4, RZ ;  /* 0x000000041d1c7824 */ /* 0x040fe400078e00ff */
[----:B------:R-:W-:-:S05]  /*3a7f0*/  IMAD.SHL.U32 R3, R29, 0x8, RZ ;  /* 0x000000081d037824 */ /* 0x000fca00078e00ff */
[----:B------:R-:W-:Y:S01]  /*3a800*/  LOP3.LUT R3, R3, 0x100, RZ, 0xc0, !PT ;  /* 0x0000010003037812 */ /* 0x000fe200078ec0ff */
[----:B------:R-:W-:Y:S01]  /*3a810*/  BAR.SYNC.DEFER_BLOCKING 0x0 ;  /* 0x0000000000007b1d */ /* 0x000fe20000010000 */
[----:B--2---:R-:W-:-:S04]  /*3a820*/  LOP3.LUT R0, R0, 0xc00, RZ, 0xc0, !PT ;  /* 0x00000c0000007812 */ /* 0x004fc800078ec0ff */
[----:B------:R-:W-:Y:S01]  /*3a830*/  LOP3.LUT R0, R0, 0x60, R2, 0xf8, !PT ;  /* 0x0000006000007812 */ /* 0x000fe200078ef802 */
[----:B------:R-:W-:-:S03]  /*3a840*/  IMAD.SHL.U32 R2, R29, 0x200, RZ ;  /* 0x000002001d027824 */ /* 0x000fc600078e00ff */
[----:B------:R-:W-:Y:S02]  /*3a850*/  LOP3.LUT R0, R0, 0x70, R28, 0x78, !PT ;  /* 0x0000007000007812 */ /* 0x000fe400078e781c */
[----:B------:R-:W2:Y:S03]  /*3a860*/  LDL.LU R28, [R1+0x11e4] ;  /* 0x0011e400011c7983 */ /* 0x000ea60000300800 */
[----:B------:R-:W-:Y:S01]  /*3a870*/  IMAD.IADD R0, R3, 0x1, R0 ;  /* 0x0000000103007824 */ /* 0x000fe200078e0200 */
[----:B---3--:R-:W-:Y:S02]  /*3a880*/  ISETP.GE.AND P6, PT, R7, c[0x0][0x17c], PT ;  /* 0x00005f0007007a0c */ /* 0x008fe40003fc6270 */
[----:B------:R-:W3:Y:S01]  /*3a890*/  LDL.LU R7, [R1+0x1380] ;  /* 0x0013800001077983 */ /* 0x000ee20000300800 */
[----:B------:R-:W-:Y:S02]  /*3a8a0*/  LOP3.LUT R2, R2, 0xc00, RZ, 0xc0, !PT ;  /* 0x00000c0002027812 */ /* 0x000fe400078ec0ff */
[----:B------:R-:W-:Y:S01]  /*3a8b0*/  LOP3.LUT R29, R29, 0x3f, RZ, 0xc0, !PT ;  /* 0x0000003f1d1d7812 */ /* 0x000fe200078ec0ff */
[----:B------:R-:W4:Y:S04]  /*3a8c0*/  LDL.LU R3, [R1+0x11e8] ;  /* 0x0011e80001037983 */ /* 0x000f280000300800 */
[----:B------:R-:W-:Y:S04]  /*3a8d0*/  STS.128 [R0], R24 ;  /* 0x0000001800007388 */ /* 0x000fe80000000c00 */
[----:B------:R0:W-:Y:S04]  /*3a8e0*/  STS.128 [R0+0x80], R20 ;  /* 0x0000801400007388 */ /* 0x0001e80000000c00 */
[----:B------:R1:W-:Y:S04]  /*3a8f0*/  STS.128 [R0+0x200], R16 ;  /* 0x0002001000007388 */ /* 0x0003e80000000c00 */
[----:B------:R-:W-:Y:S04]  /*3a900*/  STS.128 [R0+0x280], R12 ;  /* 0x0002800c00007388 */ /* 0x000fe80000000c00 */
[----:B0-----:R-:W5:Y:S04]  /*3a910*/  LDL.LU R20, [R1+0x10] ;  /* 0x0000100001147983 */ /* 0x001f680000300800 */
[----:B------:R-:W5:Y:S04]  /*3a920*/  LDL.LU R21, [R1+0x14] ;  /* 0x0000140001157983 */ /* 0x000f680000300800 */
[----:B------:R-:W5:Y:S04]  /*3a930*/  LDL.LU R22, [R1+0x18] ;  /* 0x0000180001167983 */ /* 0x000f680000300800 */
[----:B------:R-:W5:Y:S04]  /*3a940*/  LDL.LU R23, [R1+0x1c] ;  /* 0x00001c0001177983 */ /* 0x000f680000300800 */
[----:B------:R-:W-:Y:S06]  /*3a950*/  BAR.SYNC.DEFER_BLOCKING 0x0 ;  /* 0x0000000000007b1d */ /* 0x000fec0000010000 */
[----:B-1----:R-:W3:Y:S04]  /*3a960*/  LDL.LU R16, [R1] ;  /* 0x0000000001107983 */ /* 0x002ee80000300800 */
[----:B------:R-:W3:Y:S04]  /*3a970*/  LDL.LU R17, [R1+0x4] ;  /* 0x0000040001117983 */ /* 0x000ee80000300800 */
[----:B------:R-:W3:Y:S04]  /*3a980*/  LDL.LU R18, [R1+0x8] ;  /* 0x0000080001127983 */ /* 0x000ee80000300800 */
[----:B------:R-:W3:Y:S01]  /*3a990*/  LDL.LU R19, [R1+0xc] ;  /* 0x00000c0001137983 */ /* 0x000ee20000300800 */
[----:B--2---:R-:W-:-:S02]  /*3a9a0*/  ISETP.GE.AND P5, PT, R28, c[0x0][0x17c], PT ;  /* 0x00005f001c007a0c */ /* 0x004fc40003fa6270 */
[----:B----4-:R-:W-:Y:S01]  /*3a9b0*/  ISETP.GE.AND P4, PT, R3, c[0x0][0x17c], PT ;  /* 0x00005f0003007a0c */ /* 0x010fe20003f86270 */
[----:B------:R-:W-:-:S05]  /*3a9c0*/  IMAD R3, R29, 0x10, R2 ;  /* 0x000000101d037824 */ /* 0x000fca00078e0202 */
[C---:B------:R-:W-:Y:S01]  /*3a9d0*/  LOP3.LUT R2, R3.reuse, 0x20, RZ, 0x3c, !PT ;  /* 0x0000002003027812 */ /* 0x040fe200078e3cff */
[----:B------:R-:W0:Y:S04]  /*3a9e0*/  LDS.128 R12, [R3] ;  /* 0x00000000030c7984 */ /* 0x000e280000000c00 */
[----:B------:R-:W1:Y:S01]  /*3a9f0*/  LDS.128 R24, [R2] ;  /* 0x0000000002187984 */ /* 0x000e620000000c00 */
[C---:B------:R-:W-:Y:S02]  /*3aa00*/  LOP3.LUT R29, R3.reuse, 0x40, RZ, 0x3c, !PT ;  /* 0x00000040031d7812 */ /* 0x040fe400078e3cff */
[----:B------:R-:W-:Y:S01]  /*3aa10*/  LOP3.LUT R28, R3, 0x60, RZ, 0x3c, !PT ;  /* 0x00000060031c7812 */ /* 0x000fe200078e3cff */
[----:B0-----:R-:W-:Y:S04]  /*3aa20*/  STL.64 [R1+0xb0], R12 ;  /* 0x0000b00c01007387 */ /* 0x001fe80000100a00 */
[----:B------:R-:W-:Y:S04]  /*3aa30*/  STL.64 [R1+0xb8], R14 ;  /* 0x0000b80e01007387 */ /* 0x000fe80000100a00 */
[----:B------:R-:W2:Y:S04]  /*3aa40*/  LDL.LU R3, [R1+0x11ec] ;  /* 0x0011ec0001037983 */ /* 0x000ea80000300800 */
[----:B------:R-:W0:Y:S04]  /*3aa50*/  LDS.128 R12, [R29] ;  /* 0x000000001d0c7984 */ /* 0x000e280000000c00 */
[----:B-1----:R-:W-:Y:S04]  /*3aa60*/  STL.64 [R1+0xa0], R24 ;  /* 0x0000a01801007387 */ /* 0x002fe80000100a00 */
[----:B------:R-:W-:Y:S04]  /*3aa70*/  STL.64 [R1+0xa8], R26 ;  /* 0x0000a81a01007387 */ /* 0x000fe80000100a00 */
[----:B------:R-:W1:Y:S04]  /*3aa80*/  LDS.128 R24, [R28] ;  /* 0x000000001c187984 */ /* 0x000e680000000c00 */
[----:B------:R-:W-:Y:S06]  /*3aa90*/  BAR.SYNC.DEFER_BLOCKING 0x0 ;  /* 0x0000000000007b1d */ /* 0x000fec0000010000 */
[----:B0-----:R-:W-:Y:S04]  /*3aaa0*/  STL.64 [R1+0xc0], R12 ;  /* 0x0000c00c01007387 */ /* 0x001fe80000100a00 */
[----:B------:R-:W-:Y:S04]  /*3aab0*/  STL.64 [R1+0xc8], R14 ;  /* 0x0000c80e01007387 */ /* 0x000fe80000100a00 */
[----:B-1----:R-:W-:Y:S04]  /*3aac0*/  STL [R1+0x1300], R24 ;  /* 0x0013001801007387 */ /* 0x002fe80000100800 */
[----:B------:R-:W-:Y:S04]  /*3aad0*/  STL [R1+0x12fc], R25 ;  /* 0x0012fc1901007387 */ /* 0x000fe80000100800 */
[----:B------:R-:W-:Y:S04]  /*3aae0*/  STL [R1+0x12f8], R26 ;  /* 0x0012f81a01007387 */ /* 0x000fe80000100800 */
[----:B------:R0:W-:Y:S04]  /*3aaf0*/  STL [R1+0x12f0], R27 ;  /* 0x0012f01b01007387 */ /* 0x0001e80000100800 */
[----:B0-----:R-:W4:Y:S04]  /*3ab00*/  LDL R27, [R1+0x5c0] ;  /* 0x0005c000011b7983 */ /* 0x001f280000100800 */
[----:B------:R-:W0:Y:S04]  /*3ab10*/  S2R R14, SR_TID.X ;  /* 0x00000000000e7919 */ /* 0x000e280000002100 */
[----:B------:R-:W-:Y:S04]  /*3ab20*/  STS.128 [R0], R8 ;  /* 0x0000000800007388 */ /* 0x000fe80000000c00 */
[----:B---3--:R-:W-:Y:S04]  /*3ab30*/  STS.128 [R0+0x80], R4 ;  /* 0x0000800400007388 */ /* 0x008fe80000000c00 */
[----:B------:R-:W-:Y:S04]  /*3ab40*/  STS.128 [R0+0x200], R16 ;  /* 0x0002001000007388 */ /* 0x000fe80000000c00 */
[----:B-----5:R-:W-:Y:S04]  /*3ab50*/  STS.128 [R0+0x280], R20 ;  /* 0x0002801400007388 */ /* 0x020fe80000000c00 */
[----:B------:R-:W-:Y:S01]  /*3ab60*/  BAR.SYNC.DEFER_BLOCKING 0x0 ;  /* 0x0000000000007b1d */ /* 0x000fe20000010000 */
[C---:B0-----:R-:W-:Y:S01]  /*3ab70*/  IMAD.SHL.U32 R24, R14.reuse, 0x200, RZ ;  /* 0x000002000e187824 */ /* 0x041fe200078e00ff */
[----:B------:R-:W-:-:S04]  /*3ab80*/  LOP3.LUT R15, R14, 0x3f, RZ, 0xc0, !PT ;  /* 0x0000003f0e0f7812 */ /* 0x000fc800078ec0ff */
[----:B------:R-:W-:-:S05]  /*3ab90*/  LOP3.LUT R24, R24, 0xc00, RZ, 0xc0, !PT ;  /* 0x00000c0018187812 */ /* 0x000fca00078ec0ff */
[----:B------:R-:W-:-:S05]  /*3aba0*/  IMAD R24, R15, 0x10, R24 ;  /* 0x000000100f187824 */ /* 0x000fca00078e0218 */
[----:B------:R-:W0:Y:S04]  /*3abb0*/  LDS.128 R4, [R24] ;  /* 0x0000000018047984 */ /* 0x000e280000000c00 */
[----:B------:R-:W1:Y:S04]  /*3abc0*/  LDS.128 R8, [R2] ;  /* 0x0000000002087984 */ /* 0x000e680000000c00 */
[----:B------:R-:W3:Y:S04]  /*3abd0*/  LDS.128 R12, [R29] ;  /* 0x000000001d0c7984 */ /* 0x000ee80000000c00 */
[----:B------:R-:W-:Y:S04]  /*3abe0*/  LDS.128 R16, [R28] ;  /* 0x000000001c107984 */ /* 0x000fe80000000c00 */
[----:B------:R-:W-:Y:S06]  /*3abf0*/  BAR.SYNC.DEFER_BLOCKING 0x0 ;  /* 0x0000000000007b1d */ /* 0x000fec0000010000 */
[----:B----4-:R-:W-:Y:S04]  /*3ac00*/  STL.64 [R1+0x1358], R26 ;  /* 0x0013581a01007387 */ /* 0x010fe80000100a00 */
[----:B------:R4:W-:Y:S04]  /*3ac10*/  STL.64 [R1+0x1350], R24 ;  /* 0x0013501801007387 */ /* 0x0009e80000100a00 */
[----:B0-----:R-:W-:Y:S04]  /*3ac20*/  STL [R1+0x12f4], R7 ;  /* 0x0012f40701007387 */ /* 0x001fe80000100800 */
[----:B------:R-:W5:Y:S04]  /*3ac30*/  LDL.LU R20, [R1+0x60] ;  /* 0x0000600001147983 */ /* 0x000f680000300800 */
[----:B------:R-:W5:Y:S04]  /*3ac40*/  LDL.LU R21, [R1+0x64] ;  /* 0x0000640001157983 */ /* 0x000f680000300800 */
[----:B------:R-:W2:Y:S04]  /*3ac50*/  LDL.LU R22, [R1+0x68] ;  /* 0x0000680001167983 */ /* 0x000ea80000300800 */
[----:B------:R-:W2:Y:S04]  /*3ac60*/  LDL.LU R23, [R1+0x6c] ;  /* 0x00006c0001177983 */ /* 0x000ea80000300800 */
[----:B----4-:R-:W4:Y:S04]  /*3ac70*/  LDL.LU R24, [R1+0x40] ;  /* 0x0000400001187983 */ /* 0x010f280000300800 */
[----:B------:R-:W4:Y:S04]  /*3ac80*/  LDL.LU R25, [R1+0x44] ;  /* 0x0000440001197983 */ /* 0x000f280000300800 */
[----:B------:R-:W2:Y:S04]  /*3ac90*/  LDL.LU R26, [R1+0x48] ;  /* 0x00004800011a7983 */ /* 0x000ea80000300800 */
[----:B------:R-:W2:Y:S04]  /*3aca0*/  LDL.LU R27, [R1+0x4c] ;  /* 0x00004c00011b7983 */ /* 0x000ea80000300800 */
[----:B--2---:R-:W-:Y:S04]  /*3acb0*/  STL.64 [R1+0x1368], R26 ;  /* 0x0013681a01007387 */ /* 0x004fe80000100a00 */
[----:B----4-:R0:W-:Y:S04]  /*3acc0*/  STL.64 [R1+0x1360], R24 ;  /* 0x0013601801007387 */ /* 0x0101e80000100a00 */
[----:B0-----:R-:W2:Y:S04]  /*3acd0*/  LDL.LU R24, [R1+0x30] ;  /* 0x0000300001187983 */ /* 0x001ea80000300800 */
[----:B------:R-:W2:Y:S04]  /*3ace0*/  LDL.LU R25, [R1+0x34] ;  /* 0x0000340001197983 */ /* 0x000ea80000300800 */
[----:B------:R-:W4:Y:S04]  /*3acf0*/  LDL.LU R26, [R1+0x38] ;  /* 0x00003800011a7983 */ /* 0x000f280000300800 */
[----:B------:R-:W4:Y:S04]  /*3ad00*/  LDL.LU R27, [R1+0x3c] ;  /* 0x00003c00011b7983 */ /* 0x000f280000300800 */
[----:B----4-:R-:W-:Y:S04]  /*3ad10*/  STL.64 [R1+0x1378], R26 ;  /* 0x0013781a01007387 */ /* 0x010fe80000100a00 */
[----:B--2---:R0:W-:Y:S04]  /*3ad20*/  STL.64 [R1+0x1370], R24 ;  /* 0x0013701801007387 */ /* 0x0041e80000100a00 */
[----:B0-----:R-:W2:Y:S04]  /*3ad30*/  LDL.LU R24, [R1+0x20] ;  /* 0x0000200001187983 */ /* 0x001ea80000300800 */
[----:B------:R-:W2:Y:S04]  /*3ad40*/  LDL.LU R25, [R1+0x24] ;  /* 0x0000240001197983 */ /* 0x000ea80000300800 */
[----:B------:R-:W2:Y:S04]  /*3ad50*/  LDL.LU R26, [R1+0x28] ;  /* 0x00002800011a7983 */ /* 0x000ea80000300800 */
[----:B------:R-:W2:Y:S04]  /*3ad60*/  LDL.LU R27, [R1+0x2c] ;  /* 0x00002c00011b7983 */ /* 0x000ea80000300800 */
[----:B------:R-:W-:Y:S04]  /*3ad70*/  STL.64 [R1+0x1348], R22 ;  /* 0x0013481601007387 */ /* 0x000fe80000100a00 */
[----:B-----5:R0:W-:Y:S04]  /*3ad80*/  STL.64 [R1+0x1340], R20 ;  /* 0x0013401401007387 */ /* 0x0201e80000100a00 */
[----:B0-----:R-:W4:Y:S04]  /*3ad90*/  LDL.LU R20, [R1+0x50] ;  /* 0x0000500001147983 */ /* 0x001f280000300800 */
[----:B------:R-:W4:Y:S04]  /*3ada0*/  LDL.LU R21, [R1+0x54] ;  /* 0x0000540001157983 */ /* 0x000f280000300800 */
[----:B------:R-:W4:Y:S04]  /*3adb0*/  LDL.LU R22, [R1+0x58] ;  /* 0x0000580001167983 */ /* 0x000f280000300800 */
[----:B------:R-:W4:Y:S04]  /*3adc0*/  LDL.LU R23, [R1+0x5c] ;  /* 0x00005c0001177983 */ /* 0x000f280000300800 */
[----:B------:R-:W5:Y:S04]  /*3add0*/  LDL R7, [R1+0x5c4] ;  /* 0x0005c40001077983 */ /* 0x000f680000100800 */
[----:B-1----:R0:W-:Y:S04]  /*3ade0*/  STL.64 [R1+0x1308], R10 ;  /* 0x0013080a01007387 */ /* 0x0021e80000100a00 */
[----:B0-----:R-:W2:Y:S04]  /*3adf0*/  LDL.LU R11, [R1+0xb0] ;  /* 0x0000b000010b7983 */ /* 0x001ea80000300800 */
[----:B---3--:R-:W-:Y:S04]  /*3ae00*/  STL.64 [R1+0x1318], R14 ;  /* 0x0013180e01007387 */ /* 0x008fe80000100a00 */
[----:B------:R0:W-:Y:S04]  /*3ae10*/  STL.64 [R1+0x1310], R12 ;  /* 0x0013100c01007387 */ /* 0x0001e80000100a00 */
[----:B0-----:R-:W3:Y:S04]  /*3ae20*/  LDL.LU R12, [R1+0x90] ;  /* 0x00009000010c7983 */ /* 0x001ee80000300800 */
[----:B------:R-:W3:Y:S04]  /*3ae30*/  LDL.LU R13, [R1+0x94] ;  /* 0x00009400010d7983 */ /* 0x000ee80000300800 */
[----:B------:R-:W2:Y:S04]  /*3ae40*/  LDL.LU R14, [R1+0x98] ;  /* 0x00009800010e7983 */ /* 0x000ea80000300800 */
[----:B------:R-:W2:Y:S04]  /*3ae50*/  LDL.LU R15, [R1+0x9c] ;  /* 0x00009c00010f7983 */ /* 0x000ea80000300800 */
[----:B--2---:R-:W-:Y:S04]  /*3ae60*/  STL.64 [R1+0x1328], R14 ;  /* 0x0013280e01007387 */ /* 0x004fe80000100a00 */
[----:B---3--:R0:W-:Y:S04]  /*3ae70*/  STL.64 [R1+0x1320], R12 ;  /* 0x0013200c01007387 */ /* 0x0081e80000100a00 */
[----:B0-----:R-:W2:Y:S04]  /*3ae80*/  LDL.LU R12, [R1+0x80] ;  /* 0x00008000010c7983 */ /* 0x001ea80000300800 */
[----:B------:R-:W2:Y:S04]  /*3ae90*/  LDL.LU R13, [R1+0x84] ;  /* 0x00008400010d7983 */ /* 0x000ea80000300800 */
[----:B------:R-:W3:Y:S04]  /*3aea0*/  LDL.LU R14, [R1+0x88] ;  /* 0x00008800010e7983 */ /* 0x000ee80000300800 */
[----:B------:R-:W3:Y:S04]  /*3aeb0*/  LDL.LU R15, [R1+0x8c] ;  /* 0x00008c00010f7983 */ /* 0x000ee80000300800 */
[----:B------:R-:W-:Y:S04]  /*3aec0*/  STS.128 [R0], R24 ;  /* 0x0000001800007388 */ /* 0x000fe80000000c00 */
[----:B---3--:R-:W-:Y:S04]  /*3aed0*/  STL.64 [R1+0x1338], R14 ;  /* 0x0013380e01007387 */ /* 0x008fe80000100a00 */
[----:B--2---:R0:W-:Y:S04]  /*3aee0*/  STL.64 [R1+0x1330], R12 ;  /* 0x0013300c01007387 */ /* 0x0041e80000100a00 */
[----:B0-----:R-:W2:Y:S04]  /*3aef0*/  LDL.LU R12, [R1+0x70] ;  /* 0x00007000010c7983 */ /* 0x001ea80000300800 */
[----:B------:R-:W2:Y:S04]  /*3af00*/  LDL.LU R13, [R1+0x74] ;  /* 0x00007400010d7983 */ /* 0x000ea80000300800 */
[----:B------:R-:W2:Y:S04]  /*3af10*/  LDL.LU R14, [R1+0x78] ;  /* 0x00007800010e7983 */ /* 0x000ea80000300800 */
[----:B------:R-:W2:Y:S04]  /*3af20*/  LDL.LU R15, [R1+0x7c] ;  /* 0x00007c00010f7983 */ /* 0x000ea80000300800 */
[----:B------:R-:W3:Y:S04]  /*3af30*/  LDL.LU.64 R26, [R1+0x1378] ;  /* 0x00137800011a7983 */ /* 0x000ee80000300a00 */
[----:B------:R-:W3:Y:S04]  /*3af40*/  LDL.LU.64 R24, [R1+0x1370] ;  /* 0x0013700001187983 */ /* 0x000ee80000300a00 */
[----:B---3--:R0:W-:Y:S04]  /*3af50*/  STS.128 [R0+0x80], R24 ;  /* 0x0000801800007388 */ /* 0x0081e80000000c00 */
[----:B0-----:R-:W3:Y:S04]  /*3af60*/  LDL.LU.64 R26, [R1+0x1368] ;  /* 0x00136800011a7983 */ /* 0x001ee80000300a00 */
[----:B------:R-:W3:Y:S04]  /*3af70*/  LDL.LU.64 R24, [R1+0x1360] ;  /* 0x0013600001187983 */ /* 0x000ee80000300a00 */
[----:B------:R-:W2:Y:S04]  /*3af80*/  LDL.LU R10, [R1+0x5bc] ;  /* 0x0005bc00010a7983 */ /* 0x000ea80000300800 */
[----:B----4-:R-:W-:Y:S04]  /*3af90*/  STS.128 [R0+0x280], R20 ;  /* 0x0002801400007388 */ /* 0x010fe80000000c00 */
[----:B---3--:R0:W-:Y:S04]  /*3afa0*/  STS.128 [R0+0x200], R24 ;  /* 0x0002001800007388 */ /* 0x0081e80000000c00 */
[----:B0-----:R-:W3:Y:S04]  /*3afb0*/  LDL.LU.64 R26, [R1+0x1358] ;  /* 0x00135800011a7983 */ /* 0x001ee80000300a00 */
[----:B------:R-:W4:Y:S04]  /*3afc0*/  LDL.LU.64 R24, [R1+0x1350] ;  /* 0x0013500001187983 */ /* 0x000f280000300a00 */
[----:B------:R-:W-:Y:S06]  /*3afd0*/  BAR.SYNC.DEFER_BLOCKING 0x0 ;  /* 0x0000000000007b1d */ /* 0x000fec0000010000 */
[----:B----4-:R-:W0:Y:S04]  /*3afe0*/  LDS.128 R20, [R24] ;  /* 0x0000000018147984 */ /* 0x010e280000000c00 */
[----:B0-----:R-:W-:Y:S04]  /*3aff0*/  STL.64 [R1+0x40], R20 ;  /* 0x0000401401007387 */ /* 0x001fe80000100a00 */
[----:B------:R-:W-:Y:S04]  /*3b000*/  STL.64 [R1+0x48], R22 ;  /* 0x0000481601007387 */ /* 0x000fe80000100a00 */
[----:B------:R-:W0:Y:S04]  /*3b010*/  LDS.128 R20, [R2] ;  /* 0x0000000002147984 */ /* 0x000e280000000c00 */
[----:B0-----:R-:W-:Y:S04]  /*3b020*/  STL.64 [R1+0x30], R20 ;  /* 0x0000301401007387 */ /* 0x001fe80000100a00 */
[----:B------:R-:W-:Y:S04]  /*3b030*/  STL.64 [R1+0x38], R22 ;  /* 0x0000381601007387 */ /* 0x000fe80000100a00 */
[----:B------:R-:W0:Y:S04]  /*3b040*/  LDS.128 R20, [R29] ;  /* 0x000000001d147984 */ /* 0x000e280000000c00 */
[----:B0-----:R-:W-:Y:S04]  /*3b050*/  STL.64 [R1+0x20], R20 ;  /* 0x0000201401007387 */ /* 0x001fe80000100a00 */
[----:B------:R-:W-:Y:S04]  /*3b060*/  STL.64 [R1+0x28], R22 ;  /* 0x0000281601007387 */ /* 0x000fe80000100a00 */
[----:B------:R-:W0:Y:S04]  /*3b070*/  LDS.128 R20, [R28] ;  /* 0x000000001c147984 */ /* 0x000e280000000c00 */
[----:B------:R-:W-:Y:S06]  /*3b080*/  BAR.SYNC.DEFER_BLOCKING 0x0 ;  /* 0x0000000000007b1d */ /* 0x000fec0000010000 */
[----:B--2---:R-:W-:Y:S04]  /*3b090*/  STS.128 [R0+0x80], R12 ;  /* 0x0000800c00007388 */ /* 0x004fe80000000c00 */
[----:B0-----:R-:W-:Y:S04]  /*3b0a0*/  STL.64 [R1+0x10], R20 ;  /* 0x0000101401007387 */ /* 0x001fe80000100a00 */
[----:B------:R0:W-:Y:S04]  /*3b0b0*/  STL.64 [R1+0x18], R22 ;  /* 0x0000181601007387 */ /* 0x0001e80000100a00 */
[----:B0-----:R-:W2:Y:S04]  /*3b0c0*/  LDL.LU.64 R22, [R1+0x1348] ;  /* 0x0013480001167983 */ /* 0x001ea80000300a00 */
[----:B------:R-:W2:Y:S04]  /*3b0d0*/  LDL.LU.64 R20, [R1+0x1340] ;  /* 0x0013400001147983 */ /* 0x000ea80000300a00 */
[----:B------:R-:W4:Y:S04]  /*3b0e0*/  LDL.LU.64 R14, [R1+0x1338] ;  /* 0x00133800010e7983 */ /* 0x000f280000300a00 */
[----:B------:R-:W4:Y:S04]  /*3b0f0*/  LDL.LU.64 R12, [R1+0x1330] ;  /* 0x00133000010c7983 */ /* 0x000f280000300a00 */
[----:B----4-:R0:W-:Y:S04]  /*3b100*/  STS.128 [R0+0x200], R12 ;  /* 0x0002000c00007388 */ /* 0x0101e80000000c00 */
[----:B0-----:R-:W4:Y:S04]  /*3b110*/  LDL.LU.64 R14, [R1+0x1328] ;  /* 0x00132800010e7983 */ /* 0x001f280000300a00 */
[----:B------:R-:W4:Y:S04]  /*3b120*/  LDL.LU.64 R12, [R1+0x1320] ;  /* 0x00132000010c7983 */ /* 0x000f280000300a00 */
[----:B--2---:R0:W-:Y:S01]  /*3b130*/  STS.128 [R0], R20 ;  /* 0x0000001400007388 */ /* 0x0041e20000000c00 */
[----:B------:R-:W-:Y:S01]  /*3b140*/  ISETP.GE.AND P1, PT, R3, c[0x0][0x17c], PT ;  /* 0x00005f0003007a0c */ /* 0x000fe20003f26270 */
[C---:B---3--:R-:W-:Y:S01]  /*3b150*/  IMAD R3, R27.reuse, c[0x0][0x194], RZ ;  /* 0x000065001b037a24 */ /* 0x048fe200078e02ff */
[----:B------:R-:W-:-:S02]  /*3b160*/  ISETP.GE.AND P0, PT, R27, c[0x0][0x178], PT ;  /* 0x00005e001b007a0c */ /* 0x000fc40003f06270 */
[----:B-----5:R-:W-:Y:S02]  /*3b170*/  ISETP.GE.AND P3, PT, R7, c[0x0][0x178], PT ;  /* 0x00005e0007007a0c */ /* 0x020fe40003f66270 */
[C---:B------:R-:W-:Y:S02]  /*3b180*/  LEA R2, P2, R3.reuse, c[0x0][0x170], 0x1 ;  /* 0x00005c0003027a11 */ /* 0x040fe400078408ff */
[C---:B------:R-:W-:Y:S02]  /*3b190*/  ISETP.LT.AND P0, PT, R10.reuse, c[0x0][0x17c], !P0 ;  /* 0x00005f000a007a0c */ /* 0x040fe40004701270 */
[----:B------:R-:W-:Y:S01]  /*3b1a0*/  LEA.HI.X.SX32 R3, R3, c[0x0][0x174], 0x1, P2 ;  /* 0x00005d0003037a11 */ /* 0x000fe200010f0eff */
[----:B0-----:R-:W-:Y:S01]  /*3b1b0*/  IMAD R21, R7, c[0x0][0x194], RZ ;  /* 0x0000650007157a24 */ /* 0x001fe200078e02ff */
[C---:B------:R-:W-:Y:S01]  /*3b1c0*/  ISETP.LT.AND P3, PT, R10.reuse, c[0x0][0x17c], !P3 ;  /* 0x00005f000a007a0c */ /* 0x040fe20005f61270 */
[----:B------:R-:W-:-:S03]  /*3b1d0*/  IMAD R10, R10, c[0x0][0x198], RZ ;  /* 0x000066000a0a7a24 */ /* 0x000fc600078e02ff */
[C---:B------:R-:W-:Y:S01]  /*3b1e0*/  LEA R20, P2, R21.reuse, c[0x0][0x170], 0x1 ;  /* 0x00005c0015147a11 */ /* 0x040fe200078408ff */
[----:B------:R-:W-:Y:S01]  /*3b1f0*/  IMAD.WIDE R28, R10, 0x2, R2 ;  /* 0x000000020a1c7825 */ /* 0x000fe200078e0202 */
[----:B----4-:R0:W-:Y:S04]  /*3b200*/  STS.128 [R0+0x280], R12 ;  /* 0x0002800c00007388 */ /* 0x0101e80000000c00 */
[----:B------:R-:W-:Y:S06]  /*3b210*/  BAR.SYNC.DEFER_BLOCKING 0x0 ;  /* 0x0000000000007b1d */ /* 0x000fec0000010000 */
[----:B0-----:R-:W2:Y:S04]  /*3b220*/  LDL.LU.64 R14, [R1+0x1318] ;  /* 0x00131800010e7983 */ /* 0x001ea80000300a00 */
[----:B------:R-:W3:Y:S04]  /*3b230*/  LDL.LU.64 R12, [R1+0x1310] ;  /* 0x00131000010c7983 */ /* 0x000ee80000300a00 */
[----:B------:R-:W4:Y:S01]  /*3b240*/  LDL.LU R24, [R1+0x11f4] ;  /* 0x0011f40001187983 */ /* 0x000f220000300800 */
[----:B------:R-:W-:-:S02]  /*3b250*/  LEA.HI.X.SX32 R21, R21, c[0x0][0x174], 0x1, P2 ;  /* 0x00005d0015157a11 */ /* 0x000fc400010f0eff */
[----:B------:R-:W-:Y:S01]  /*3b260*/  ISETP.LT.AND P2, PT, R27, c[0x0][0x178], !P6 ;  /* 0x00005e001b007a0c */ /* 0x000fe20007741270 */
[----:B------:R0:W-:Y:S02]  /*3b270*/  @P0 STG.E.U16 [R28.64], R11 ;  /* 0x0000000b1c000986 */ /* 0x0001e4000c101504 */
[----:B------:R-:W-:-:S05]  /*3b280*/  IMAD.WIDE R22, R10, 0x2, R20 ;  /* 0x000000020a167825 */ /* 0x000fca00078e0214 */
[----:B------:R1:W-:Y:S01]  /*3b290*/  @P3 STG.E.U16 [R22.64], R4 ;  /* 0x0000000416003986 */ /* 0x0003e2000c101504 */
[----:B0-----:R-:W-:-:S03]  /*3b2a0*/  IADD3 R28, R10, c[0x0][0x198], RZ ;  /* 0x000066000a1c7a10 */ /* 0x001fc60007ffe0ff */
[----:B------:R-:W5:Y:S01]  /*3b2b0*/  LDL.LU R29, [R1+0x11f0] ;  /* 0x0011f000011d7983 */ /* 0x000f620000300800 */
[----:B-1----:R-:W-:Y:S01]  /*3b2c0*/  PRMT R4, R11, 0x7632, R4 ;  /* 0x000076320b047816 */ /* 0x002fe20000000004 */
[----:B------:R-:W-:Y:S01]  /*3b2d0*/  IMAD.WIDE R22, R28, 0x2, R2 ;  /* 0x000000021c167825 */ /* 0x000fe200078e0202 */
[----:B------:R-:W-:Y:S02]  /*3b2e0*/  ISETP.LT.AND P0, PT, R7, c[0x0][0x178], !P6 ;  /* 0x00005e0007007a0c */ /* 0x000fe40007701270 */
[----:B------:R-:W-:Y:S02]  /*3b2f0*/  PRMT R25, R4, 0x7632, R25 ;  /* 0x0000763204197816 */ /* 0x000fe40000000019 */
[----:B------:R0:W-:Y:S01]  /*3b300*/  @P2 STG.E.U16 [R22.64], R4 ;  /* 0x0000000416002986 */ /* 0x0001e2000c101504 */
[----:B------:R-:W-:-:S03]  /*3b310*/  IMAD.WIDE R10, R28, 0x2, R20 ;  /* 0x000000021c0a7825 */ /* 0x000fc600078e0214 */
[----:B0-----:R-:W2:Y:S05]  /*3b320*/  LDL.LU R4, [R1+0xa0] ;  /* 0x0000a00001047983 */ /* 0x001eaa0000300800 */
[----:B------:R0:W-:Y:S01]  /*3b330*/  @P0 STG.E.U16 [R10.64], R25 ;  /* 0x000000190a000986 */ /* 0x0001e2000c101504 */
[----:B----4-:R-:W-:-:S03]  /*3b340*/  ISETP.GE.AND P2, PT, R24, c[0x0][0x17c], PT ;  /* 0x00005f0018007a0c */ /* 0x010fc60003f46270 */
[----:B------:R-:W4:Y:S04]  /*3b350*/  LDL.LU R24, [R1+0x11f8] ;  /* 0x0011f80001187983 */ /* 0x000f280000300800 */
[----:B0-----:R-:W3:Y:S04]  /*3b360*/  LDL.LU.64 R10, [R1+0x1308] ;  /* 0x00130800010a7983 */ /* 0x001ee80000300a00 */
[----:B------:R-:W3:Y:S01]  /*3b370*/  LDL.LU R25, [R1+0x11fc] ;  /* 0x0011fc0001197983 */ /* 0x000ee20000300800 */
[----:B------:R-:W-:Y:S02]  /*3b380*/  ISETP.LT.AND P6, PT, R27, c[0x0][0x178], !P4 ;  /* 0x00005e001b007a0c */ /* 0x000fe400067c1270 */
[----:B------:R-:W-:-:S02]  /*3b390*/  ISETP.LT.AND P4, PT, R7, c[0x0][0x178], !P4 ;  /* 0x00005e0007007a0c */ /* 0x000fc40006781270 */
[----:B------:R-:W-:Y:S02]  /*3b3a0*/  IADD3 R0, R28, c[0x0][0x198], RZ ;  /* 0x000066001c007a10 */ /* 0x000fe40007ffe0ff */
[----:B-----5:R-:W-:-:S03]  /*3b3b0*/  ISETP.GE.AND P3, PT, R29, c[0x0][0x17c], PT ;  /* 0x00005f001d007a0c */ /* 0x020fc60003f66270 */
[----:B------:R-:W-:-:S04]  /*3b3c0*/  IMAD.WIDE R28, R0, 0x2, R2 ;  /* 0x00000002001c7825 */ /* 0x000fc800078e0202 */
[C-C-:B------:R-:W-:Y:S01]  /*3b3d0*/  IMAD.WIDE R22, R0.reuse, 0x2, R20.reuse ;  /* 0x0000000200167825 */ /* 0x140fe200078e0214 */
[----:B------:R-:W-:Y:S02]  /*3b3e0*/  IADD3 R0, R0, c[0x0][0x198], RZ ;  /* 0x0000660000007a10 */ /* 0x000fe40007ffe0ff */
[----:B------:R-:W-:Y:S02]  /*3b3f0*/  ISETP.LT.AND P0, PT, R27, c[0x0][0x178], !P5 ;  /* 0x00005e001b007a0c */ /* 0x000fe40006f01270 */
[----:B------:R-:W-:Y:S01]  /*3b400*/  ISETP.LT.AND P5, PT, R7, c[0x0][0x178], !P5 ;  /* 0x00005e0007007a0c */ /* 0x000fe20006fa1270 */
[----:B--2---:R0:W-:Y:S04]  /*3b410*/  @P6 STG.E.U16 [R28.64], R4 ;  /* 0x000000041c006986 */ /* 0x0041e8000c101504 */
[----:B------:R1:W-:Y:S01]  /*3b420*/  @P4 STG.E.U16 [R22.64], R8 ;  /* 0x0000000816004986 */ /* 0x0003e2000c101504 */
[----:B0-----:R-:W-:Y:S01]  /*3b430*/  IMAD.WIDE R28, R0, 0x2, R20 ;  /* 0x00000002001c7825 */ /* 0x001fe200078e0214 */
[----:B-1----:R-:W-:-:S03]  /*3b440*/  PRMT R8, R4, 0x7632, R8 ;  /* 0x0000763204087816 */ /* 0x002fc60000000008 */
[C---:B------:R-:W-:Y:S01]  /*3b450*/  IMAD.WIDE R22, R0.reuse, 0x2, R2 ;  /* 0x0000000200167825 */ /* 0x040fe200078e0202 */
[----:B------:R-:W-:Y:S02]  /*3b460*/  IADD3 R4, R0, c[0x0][0x198], RZ ;  /* 0x0000660000047a10 */ /* 0x000fe40007ffe0ff */
[----:B------:R-:W2:Y:S01]  /*3b470*/  LDL.LU R0, [R1+0xc0] ;  /* 0x0000c00001007983 */ /* 0x000ea20000300800 */
[----:B------:R-:W-:-:S03]  /*3b480*/  PRMT R26, R8, 0x7632, R26 ;  /* 0x00007632081a7816 */ /* 0x000fc6000000001a */
[----:B------:R-:W-:Y:S04]  /*3b490*/  @P0 STG.E.U16 [R22.64], R8 ;  /* 0x0000000816000986 */ /* 0x000fe8000c101504 */
[----:B------:R0:W-:Y:S01]  /*3b4a0*/  @P5 STG.E.U16 [R28.64], R26 ;  /* 0x0000001a1c005986 */ /* 0x0001e2000c101504 */
[----:B----4-:R-:W-:-:S03]  /*3b4b0*/  ISETP.GE.AND P4, PT, R24, c[0x0][0x17c], PT ;  /* 0x00005f0018007a0c */ /* 0x010fc60003f86270 */
[----:B------:R-:W4:Y:S01]  /*3b4c0*/  LDL.LU R24, [R1+0x1300] ;  /* 0x0013000001187983 */ /* 0x000f220000300800 */
[----:B---3--:R-:W-:-:S03]  /*3b4d0*/  ISETP.GE.AND P0, PT, R25, c[0x0][0x17c], PT ;  /* 0x00005f0019007a0c */ /* 0x008fc60003f06270 */
[----:B------:R-:W3:Y:S04]  /*3b4e0*/  LDL.LU R25, [R1+0x12fc] ;  /* 0x0012fc0001197983 */ /* 0x000ee80000300800 */
[----:B0-----:R-:W5:Y:S01]  /*3b4f0*/  LDL.LU R26, [R1+0x1204] ;  /* 0x00120400011a7983 */ /* 0x001f620000300800 */
[----:B------:R-:W-:Y:S02]  /*3b500*/  ISETP.LT.AND P6, PT, R27, c[0x0][0x178], !P1 ;  /* 0x00005e001b007a0c */ /* 0x000fe40004fc1270 */
[----:B------:R-:W-:Y:S01]  /*3b510*/  ISETP.LT.AND P1, PT, R7, c[0x0][0x178], !P1 ;  /* 0x00005e0007007a0c */ /* 0x000fe20004f21270 */
[C---:B------:R-:W-:Y:S01]  /*3b520*/  IMAD.WIDE R22, R4.reuse, 0x2, R2 ;  /* 0x0000000204167825 */ /* 0x040fe200078e0202 */
[----:B------:R-:W-:Y:S02]  /*3b530*/  ISETP.LT.AND P5, PT, R27, c[0x0][0x178], !P3 ;  /* 0x00005e001b007a0c */ /* 0x000fe40005fa1270 */
[----:B------:R-:W-:Y:S01]  /*3b540*/  ISETP.LT.AND P3, PT, R7, c[0x0][0x178], !P3 ;  /* 0x00005e0007007a0c */ /* 0x000fe20005f61270 */
[C---:B------:R-:W-:Y:S01]  /*3b550*/  IMAD.WIDE R28, R4.reuse, 0x2, R20 ;  /* 0x00000002041c7825 */ /* 0x040fe200078e0214 */
[----:B------:R-:W-:-:S05]  /*3b560*/  IADD3 R4, R4, c[0x0][0x198], RZ ;  /* 0x0000660004047a10 */ /* 0x000fca0007ffe0ff */
[----:B--2---:R0:W-:Y:S01]  /*3b570*/  @P6 STG.E.U16 [R22.64], R0 ;  /* 0x0000000016006986 */ /* 0x0041e2000c101504 */
[----:B------:R-:W-:Y:S02]  /*3b580*/  PRMT R8, R0, 0x7632, R8 ;  /* 0x0000763200087816 */ /* 0x000fe40000000008 */
[----:B------:R-:W-:Y:S01]  /*3b590*/  ISETP.LT.AND P6, PT, R27, c[0x0][0x178], !P2 ;  /* 0x00005e001b007a0c */ /* 0x000fe200057c1270 */
[----:B------:R1:W-:Y:S01]  /*3b5a0*/  @P1 STG.E.U16 [R28.64], R12 ;  /* 0x0000000c1c001986 */ /* 0x0003e2000c101504 */
[----:B------:R-:W-:Y:S02]  /*3b5b0*/  ISETP.LT.AND P2, PT, R7, c[0x0][0x178], !P2 ;  /* 0x00005e0007007a0c */ /* 0x000fe40005741270 */
[C---:B0-----:R-:W-:Y:S01]  /*3b5c0*/  IADD3 R0, R4.reuse, c[0x0][0x198], RZ ;  /* 0x0000660004007a10 */ /* 0x041fe20007ffe0ff */
[----:B------:R-:W-:-:S04]  /*3b5d0*/  IMAD.WIDE R22, R4, 0x2, R20 ;  /* 0x0000000204167825 */ /* 0x000fc800078e0214 */
[----:B-1----:R-:W-:Y:S01]  /*3b5e0*/  IMAD.WIDE R28, R4, 0x2, R2 ;  /* 0x00000002041c7825 */ /* 0x002fe200078e0202 */
[----:B------:R-:W-:Y:S01]  /*3b5f0*/  PRMT R12, R12, 0x7632, R12 ;  /* 0x000076320c0c7816 */ /* 0x000fe2000000000c */
[----:B------:R-:W2:Y:S04]  /*3b600*/  LDL.LU R4, [R1+0x1200] ;  /* 0x0012000001047983 */ /* 0x000ea80000300800 */
[----:B------:R0:W-:Y:S04]  /*3b610*/  @P5 STG.E.U16 [R28.64], R8 ;  /* 0x000000081c005986 */ /* 0x0001e8000c101504 */
[----:B------:R1:W-:Y:S01]  /*3b620*/  @P3 STG.E.U16 [R22.64], R12 ;  /* 0x0000000c16003986 */ /* 0x0003e2000c101504 */
[----:B0-----:R-:W-:-:S04]  /*3b630*/  IMAD.WIDE R28, R0, 0x2, R2 ;  /* 0x00000002001c7825 */ /* 0x001fc800078e0202 */
[----:B-1----:R-:W-:Y:S01]  /*3b640*/  IMAD.WIDE R22, R0, 0x2, R20 ;  /* 0x0000000200167825 */ /* 0x002fe200078e0214 */
[----:B------:R-:W-:Y:S01]  /*3b650*/  PRMT R12, R16, 0x7632, R12 ;  /* 0x00007632100c7816 */ /* 0x000fe2000000000c */
[----:B----4-:R0:W-:Y:S01]  /*3b660*/  @P6 STG.E.U16 [R28.64], R24 ;  /* 0x000000181c006986 */ /* 0x0101e2000c101504 */
[----:B------:R-:W-:-:S03]  /*3b670*/  PRMT R8, R24, 0x7632, R8 ;  /* 0x0000763218087816 */ /* 0x000fc60000000008 */
[----:B------:R1:W-:Y:S01]  /*3b680*/  @P2 STG.E.U16 [R22.64], R16 ;  /* 0x0000001016002986 */ /* 0x0003e2000c101504 */
[----:B-----5:R-:W-:-:S03]  /*3b690*/  ISETP.GE.AND P5, PT, R26, c[0x0][0x17c], PT ;  /* 0x00005f001a007a0c */ /* 0x020fc60003fa6270 */
[----:B------:R-:W4:Y:S04]  /*3b6a0*/  LDL.LU R26, [R1+0x120c] ;  /* 0x00120c00011a7983 */ /* 0x000f280000300800 */
[----:B0-----:R-:W5:Y:S04]  /*3b6b0*/  LDL.LU R24, [R1+0xb4] ;  /* 0x0000b40001187983 */ /* 0x001f680000300800 */
[----:B-1----:R-:W3:Y:S01]  /*3b6c0*/  LDL.LU R16, [R1+0x1208] ;  /* 0x0012080001107983 */ /* 0x002ee20000300800 */
[----:B------:R-:W-:Y:S02]  /*3b6d0*/  ISETP.LT.AND P3, PT, R27, c[0x0][0x178], !P4 ;  /* 0x00005e001b007a0c */ /* 0x000fe40006761270 */
[----:B--2---:R-:W-:-:S02]  /*3b6e0*/  ISETP.GE.AND P1, PT, R4, c[0x0][0x17c], PT ;  /* 0x00005f0004007a0c */ /* 0x004fc40003f26270 */
[----:B------:R-:W-:-:S05]  /*3b6f0*/  IADD3 R4, R0, c[0x0][0x198], RZ ;  /* 0x0000660000047a10 */ /* 0x000fca0007ffe0ff */
[----:B------:R-:W-:-:S05]  /*3b700*/  IMAD.WIDE R28, R4, 0x2, R2 ;  /* 0x00000002041c7825 */ /* 0x000fca00078e0202 */
[----:B------:R0:W-:Y:S01]  /*3b710*/  @P3 STG.E.U16 [R28.64], R8 ;  /* 0x000000081c003986 */ /* 0x0001e2000c101504 */
[----:B----4-:R-:W-:-:S03]  /*3b720*/  ISETP.GE.AND P3, PT, R26, c[0x0][0x17c], PT ;  /* 0x00005f001a007a0c */ /* 0x010fc60003f66270 */
[----:B------:R-:W2:Y:S01]  /*3b730*/  LDL.LU R26, [R1+0x1210] ;  /* 0x00121000011a7983 */ /* 0x000ea20000300800 */
[----:B---3--:R-:W-:-:S03]  /*3b740*/  ISETP.GE.AND P2, PT, R16, c[0x0][0x17c], PT ;  /* 0x00005f0010007a0c */ /* 0x008fc60003f46270 */
[----:B------:R-:W3:Y:S01]  /*3b750*/  LDL.LU R16, [R1+0x1214] ;  /* 0x0012140001107983 */ /* 0x000ee20000300800 */
[----:B------:R-:W-:Y:S02]  /*3b760*/  ISETP.LT.AND P4, PT, R7, c[0x0][0x178], !P4 ;  /* 0x00005e0007007a0c */ /* 0x000fe40006781270 */
[----:B------:R-:W-:Y:S02]  /*3b770*/  ISETP.LT.AND P6, PT, R27, c[0x0][0x178], !P0 ;  /* 0x00005e001b007a0c */ /* 0x000fe400047c1270 */
[----:B------:R-:W-:Y:S01]  /*3b780*/  ISETP.LT.AND P0, PT, R7, c[0x0][0x178], !P0 ;  /* 0x00005e0007007a0c */ /* 0x000fe20004701270 */
[C---:B------:R-:W-:Y:S01]  /*3b790*/  IMAD.WIDE R22, R4.reuse, 0x2, R20 ;  /* 0x0000000204167825 */ /* 0x040fe200078e0214 */
[----:B------:R-:W-:-:S05]  /*3b7a0*/  IADD3 R0, R4, c[0x0][0x198], RZ ;  /* 0x0000660004007a10 */ /* 0x000fca0007ffe0ff */
[C---:B0-----:R-:W-:Y:S02]  /*3b7b0*/  IMAD.WIDE R28, R0.reuse, 0x2, R2 ;  /* 0x00000002001c7825 */ /* 0x041fe400078e0202 */
[----:B------:R0:W-:Y:S04]  /*3b7c0*/  @P4 STG.E.U16 [R22.64], R12 ;  /* 0x0000000c16004986 */ /* 0x0001e8000c101504 */
[----:B-----5:R1:W-:Y:S01]  /*3b7d0*/  @P6 STG.E.U16 [R28.64], R24 ;  /* 0x000000181c006986 */ /* 0x0203e2000c101504 */
[C---:B0-----:R-:W-:Y:S01]  /*3b7e0*/  IMAD.WIDE R22, R0.reuse, 0x2, R20 ;  /* 0x0000000200167825 */ /* 0x041fe200078e0214 */
[----:B------:R-:W-:-:S04]  /*3b7f0*/  IADD3 R0, R0, c[0x0][0x198], RZ ;  /* 0x0000660000007a10 */ /* 0x000fc80007ffe0ff */
[----:B------:R0:W-:Y:S01]  /*3b800*/  @P0 STG.E.U16 [R22.64], R5 ;  /* 0x0000000516000986 */ /* 0x0001e2000c101504 */
[C---:B-1----:R-:W-:Y:S01]  /*3b810*/  IMAD.WIDE R28, R0.reuse, 0x2, R2 ;  /* 0x00000002001c7825 */ /* 0x042fe200078e0202 */
[----:B------:R-:W-:Y:S02]  /*3b820*/  IADD3 R4, R0, c[0x0][0x198], RZ ;  /* 0x0000660000047a10 */ /* 0x000fe40007ffe0ff */
[----:B0-----:R-:W-:Y:S01]  /*3b830*/  PRMT R5, R24, 0x7632, R5 ;  /* 0x0000763218057816 */ /* 0x001fe20000000005 */
[----:B------:R-:W-:Y:S01]  /*3b840*/  IMAD.WIDE R22, R0, 0x2, R20 ;  /* 0x0000000200167825 */ /* 0x000fe200078e0214 */
[----:B------:R-:W4:Y:S04]  /*3b850*/  LDL.LU R24, [R1+0xc4] ;  /* 0x0000c40001187983 */ /* 0x000f280000300800 */
[----:B------:R-:W5:Y:S01]  /*3b860*/  LDL.LU R0, [R1+0xa4] ;  /* 0x0000a40001007983 */ /* 0x000f620000300800 */
[----:B------:R-:W-:-:S13]  /*3b870*/  ISETP.LT.AND P4, PT, R27, c[0x0][0x178], !P1 ;  /* 0x00005e001b007a0c */ /* 0x000fda0004f81270 */
[----:B------:R0:W-:Y:S01]  /*3b880*/  @P4 STG.E.U16 [R28.64], R5 ;  /* 0x000000051c004986 */ /* 0x0001e2000c101504 */
[----:B--2---:R-:W-:-:S03]  /*3b890*/  ISETP.GE.AND P0, PT, R26, c[0x0][0x17c], PT ;  /* 0x00005f001a007a0c */ /* 0x004fc60003f06270 */
[----:B------:R-:W2:Y:S01]  /*3b8a0*/  LDL.LU R26, [R1+0x12f8] ;  /* 0x0012f800011a7983 */ /* 0x000ea20000300800 */
[----:B---3--:R-:W-:-:S03]  /*3b8b0*/  ISETP.GE.AND P4, PT, R16, c[0x0][0x17c], PT ;  /* 0x00005f0010007a0c */ /* 0x008fc60003f86270 */
[----:B------:R-:W3:Y:S01]  /*3b8c0*/  LDL.LU R16, [R1+0x121c] ;  /* 0x00121c0001107983 */ /* 0x000ee20000300800 */
[----:B------:R-:W-:Y:S02]  /*3b8d0*/  ISETP.LT.AND P1, PT, R7, c[0x0][0x178], !P1 ;  /* 0x00005e0007007a0c */ /* 0x000fe40004f21270 */
[----:B------:R-:W-:Y:S02]  /*3b8e0*/  ISETP.LT.AND P6, PT, R27, c[0x0][0x178], !P5 ;  /* 0x00005e001b007a0c */ /* 0x000fe40006fc1270 */
[----:B------:R-:W-:Y:S02]  /*3b8f0*/  ISETP.LT.AND P5, PT, R7, c[0x0][0x178], !P5 ;  /* 0x00005e0007007a0c */ /* 0x000fe40006fa1270 */
[----:B------:R-:W-:Y:S01]  /*3b900*/  PRMT R8, R5, 0x7632, R8 ;  /* 0x0000763205087816 */ /* 0x000fe20000000008 */
[----:B0-----:R-:W-:-:S06]  /*3b910*/  IMAD.WIDE R28, R4, 0x2, R2 ;  /* 0x00000002041c7825 */ /* 0x001fcc00078e0202 */
[----:B------:R0:W-:Y:S01]  /*3b920*/  @P1 STG.E.U16 [R22.64], R8 ;  /* 0x0000000816001986 */ /* 0x0001e2000c101504 */
[----:B------:R-:W-:Y:S01]  /*3b930*/  ISETP.LT.AND P1, PT, R27, c[0x0][0x178], !P2 ;  /* 0x00005e001b007a0c */ /* 0x000fe20005721270 */
[C---:B0-----:R-:W-:Y:S01]  /*3b940*/  IMAD.WIDE R22, R4.reuse, 0x2, R20 ;  /* 0x0000000204167825 */ /* 0x041fe200078e0214 */
[----:B------:R-:W-:Y:S01]  /*3b950*/  IADD3 R4, R4, c[0x0][0x198], RZ ;  /* 0x0000660004047a10 */ /* 0x000fe20007ffe0ff */
[----:B-----5:R0:W-:Y:S01]  /*3b960*/  @P6 STG.E.U16 [R28.64], R0 ;  /* 0x000000001c006986 */ /* 0x0201e2000c101504 */
[----:B------:R-:W-:-:S03]  /*3b970*/  PRMT R8, R0, 0x7632, R8 ;  /* 0x0000763200087816 */ /* 0x000fc60000000008 */
[----:B------:R1:W-:Y:S04]  /*3b980*/  @P5 STG.E.U16 [R22.64], R9 ;  /* 0x0000000916005986 */ /* 0x0003e8000c101504 */
[----:B0-----:R-:W5:Y:S01]  /*3b990*/  LDL.LU R29, [R1+0x1218] ;  /* 0x00121800011d7983 */ /* 0x001f620000300800 */
[----:B-1----:R-:W-:-:S03]  /*3b9a0*/  IMAD.WIDE R22, R4, 0x2, R2 ;  /* 0x0000000204167825 */ /* 0x002fc600078e0202 */
[----:B------:R-:W2:Y:S04]  /*3b9b0*/  LDL.LU R28, [R1+0x1220] ;  /* 0x00122000011c7983 */ /* 0x000ea80000300800 */
[----:B------:R0:W-:Y:S04]  /*3b9c0*/  @P1 STG.E.U16 [R22.64], R8 ;  /* 0x0000000816001986 */ /* 0x0001e8000c101504 */
[----:B0-----:R-:W2:Y:S04]  /*3b9d0*/  LDL.LU R23, [R1+0x1224] ;  /* 0x0012240001177983 */ /* 0x001ea80000300800 */
[----:B------:R-:W2:Y:S01]  /*3b9e0*/  LDL.LU R22, [R1+0x1228] ;  /* 0x0012280001167983 */ /* 0x000ea20000300800 */
[----:B------:R-:W-:-:S02]  /*3b9f0*/  ISETP.LT.AND P2, PT, R7, c[0x0][0x178], !P2 ;  /* 0x00005e0007007a0c */ /* 0x000fc40005741270 */
[----:B------:R-:W-:Y:S02]  /*3ba00*/  ISETP.LT.AND P5, PT, R27, c[0x0][0x178], !P3 ;  /* 0x00005e001b007a0c */ /* 0x000fe40005fa1270 */
[C---:B------:R-:W-:Y:S01]  /*3ba10*/  IADD3 R0, R4.reuse, c[0x0][0x198], RZ ;  /* 0x0000660004007a10 */ /* 0x040fe20007ffe0ff */
[----:B------:R-:W-:Y:S01]  /*3ba20*/  IMAD.WIDE R4, R4, 0x2, R20 ;  /* 0x0000000204047825 */ /* 0x000fe200078e0214 */
[----:B------:R-:W-:-:S03]  /*3ba30*/  PRMT R12, R9, 0x7632, R12 ;  /* 0x00007632090c7816 */ /* 0x000fc6000000000c */
[----:B------:R-:W-:-:S04]  /*3ba40*/  IMAD.WIDE R8, R0, 0x2, R2 ;  /* 0x0000000200087825 */ /* 0x000fc800078e0202 */
[----:B------:R0:W-:Y:S04]  /*3ba50*/  @P2 STG.E.U16 [R4.64], R12 ;  /* 0x0000000c04002986 */ /* 0x0001e8000c101504 */
[----:B----4-:R1:W-:Y:S01]  /*3ba60*/  @P5 STG.E.U16 [R8.64], R24 ;  /* 0x0000001808005986 */ /* 0x0103e2000c101504 */
[----:B0-----:R-:W-:Y:S02]  /*3ba70*/  PRMT R12, R24, 0x7632, R12 ;  /* 0x00007632180c7816 */ /* 0x001fe4000000000c */
[----:B---3--:R-:W-:Y:S02]  /*3ba80*/  ISETP.GE.AND P1, PT, R16, c[0x0][0x17c], PT ;  /* 0x00005f0010007a0c */ /* 0x008fe40003f26270 */
[----:B------:R-:W3:Y:S04]  /*3ba90*/  LDL.LU R16, [R1+0x122c] ;  /* 0x00122c0001107983 */ /* 0x000ee80000300800 */
[----:B-1----:R-:W4:Y:S01]  /*3baa0*/  LDL.LU R24, [R1+0xb8] ;  /* 0x0000b80001187983 */ /* 0x002f220000300800 */
[----:B------:R-:W-:-:S02]  /*3bab0*/  ISETP.LT.AND P3, PT, R7, c[0x0][0x178], !P3 ;  /* 0x00005e0007007a0c */ /* 0x000fc40005f61270 */
[----:B------:R-:W-:Y:S01]  /*3bac0*/  ISETP.LT.AND P2, PT, R27, c[0x0][0x178], !P0 ;  /* 0x00005e001b007a0c */ /* 0x000fe20004741270 */
[C---:B------:R-:W-:Y:S01]  /*3bad0*/  IMAD.WIDE R4, R0.reuse, 0x2, R20 ;  /* 0x0000000200047825 */ /* 0x040fe200078e0214 */
[----:B------:R-:W-:Y:S02]  /*3bae0*/  ISETP.LT.AND P0, PT, R7, c[0x0][0x178], !P0 ;  /* 0x00005e0007007a0c */ /* 0x000fe40004701270 */
[----:B------:R-:W-:Y:S02]  /*3baf0*/  IADD3 R8, R0, c[0x0][0x198], RZ ;  /* 0x0000660000087a10 */ /* 0x000fe40007ffe0ff */
[----:B------:R-:W-:Y:S02]  /*3bb00*/  ISETP.LT.AND P5, PT, R27, c[0x0][0x178], !P4 ;  /* 0x00005e001b007a0c */ /* 0x000fe400067a1270 */
[----:B------:R-:W-:Y:S02]  /*3bb10*/  ISETP.LT.AND P4, PT, R7, c[0x0][0x178], !P4 ;  /* 0x00005e0007007a0c */ /* 0x000fe40006781270 */
[C---:B------:R-:W-:Y:S01]  /*3bb20*/  IADD3 R0, R8.reuse, c[0x0][0x198], RZ ;  /* 0x0000660008007a10 */ /* 0x040fe20007ffe0ff */
[----:B------:R0:W-:Y:S02]  /*3bb30*/  @P3 STG.E.U16 [R4.64], R13 ;  /* 0x0000000d04003986 */ /* 0x0001e4000c101504 */
[----:B0-----:R-:W-:Y:S01]  /*3bb40*/  IMAD.WIDE R4, R8, 0x2, R2 ;  /* 0x0000000208047825 */ /* 0x001fe200078e0202 */
[----:B------:R-:W-:-:S03]  /*3bb50*/  PRMT R13, R13, 0x7632, R13 ;  /* 0x000076320d0d7816 */ /* 0x000fc6000000000d */
[----:B------:R-:W-:Y:S01]  /*3bb60*/  IMAD.WIDE R8, R8, 0x2, R20 ;  /* 0x0000000208087825 */ /* 0x000fe200078e0214 */
[----:B------:R0:W-:Y:S04]  /*3bb70*/  @P2 STG.E.U16 [R4.64], R12 ;  /* 0x0000000c04002986 */ /* 0x0001e8000c101504 */
[----:B------:R1:W-:Y:S01]  /*3bb80*/  @P0 STG.E.U16 [R8.64], R13 ;  /* 0x0000000d08000986 */ /* 0x0003e2000c101504 */
[----:B0-----:R-:W-:-:S04]  /*3bb90*/  IMAD.WIDE R4, R0, 0x2, R2 ;  /* 0x0000000200047825 */ /* 0x001fc800078e0202 */
[----:B-1----:R-:W-:Y:S01]  /*3bba0*/  IMAD.WIDE R8, R0, 0x2, R20 ;  /* 0x0000000200087825 */ /* 0x002fe200078e0214 */
[----:B------:R0:W-:Y:S04]  /*3bbb0*/  @P5 STG.E.U16 [R4.64], R25 ;  /* 0x0000001904005986 */ /* 0x0001e8000c101504 */
[----:B------:R1:W-:Y:S01]  /*3bbc0*/  @P4 STG.E.U16 [R8.64], R17 ;  /* 0x0000001108004986 */ /* 0x0003e2000c101504 */
[----:B-----5:R-:W-:-:S03]  /*3bbd0*/  ISETP.GE.AND P6, PT, R29, c[0x0][0x17c], PT ;  /* 0x00005f001d007a0c */ /* 0x020fc60003fc6270 */
[----:B------:R-:W5:Y:S01]  /*3bbe0*/  LDL.LU R29, [R1+0xa8] ;  /* 0x0000a800011d7983 */ /* 0x000f620000300800 */
[----:B0-----:R-:W-:-:S03]  /*3bbf0*/  PRMT R5, R25, 0x7632, R5 ;  /* 0x0000763219057816 */ /* 0x001fc60000000005 */
[----:B------:R-:W5:Y:S01]  /*3bc00*/  LDL.LU R25, [R1+0x1230] ;  /* 0x0012300001197983 */ /* 0x000f620000300800 */
[----:B--2---:R-:W-:-:S03]  /*3bc10*/  ISETP.GE.AND P4, PT, R22, c[0x0][0x17c], PT ;  /* 0x00005f0016007a0c */ /* 0x004fc60003f86270 */
[----:B------:R-:W2:Y:S01]  /*3bc20*/  LDL.LU R22, [R1+0x1234] ;  /* 0x0012340001167983 */ /* 0x000ea20000300800 */
[----:B------:R-:W-:Y:S02]  /*3bc30*/  ISETP.LT.AND P0, PT, R27, c[0x0][0x178], !P6 ;  /* 0x00005e001b007a0c */ /* 0x000fe40007701270 */
[----:B------:R-:W-:-:S05]  /*3bc40*/  IADD3 R0, R0, c[0x0][0x198], RZ ;  /* 0x0000660000007a10 */ /* 0x000fca0007ffe0ff */
[----:B-1----:R-:W-:Y:S01]  /*3bc50*/  IMAD.WIDE R8, R0, 0x2, R2 ;  /* 0x0000000200087825 */ /* 0x002fe200078e0202 */
[----:B------:R-:W-:Y:S02]  /*3bc60*/  ISETP.GE.AND P2, PT, R23, c[0x0][0x17c], PT ;  /* 0x00005f0017007a0c */ /* 0x000fe40003f46270 */
[----:B------:R-:W2:Y:S04]  /*3bc70*/  LDL.LU R23, [R1+0x1238] ;  /* 0x0012380001177983 */ /* 0x000ea80000300800 */
[----:B------:R0:W-:Y:S01]  /*3bc80*/  @P0 STG.E.U16 [R8.64], R5 ;  /* 0x0000000508000986 */ /* 0x0001e2000c101504 */
[----:B------:R-:W-:Y:S02]  /*3bc90*/  ISETP.LT.AND P6, PT, R7, c[0x0][0x178], !P6 ;  /* 0x00005e0007007a0c */ /* 0x000fe400077c1270 */
[----:B------:R-:W-:-:S02]  /*3bca0*/  ISETP.LT.AND P5, PT, R27, c[0x0][0x178], !P1 ;  /* 0x00005e001b007a0c */ /* 0x000fc40004fa1270 */
[C---:B------:R-:W-:Y:S01]  /*3bcb0*/  IADD3 R4, R0.reuse, c[0x0][0x198], RZ ;  /* 0x0000660000047a10 */ /* 0x040fe20007ffe0ff */
[----:B------:R-:W-:Y:S01]  /*3bcc0*/  IMAD.WIDE R12, R0, 0x2, R20 ;  /* 0x00000002000c7825 */ /* 0x000fe200078e0214 */
[----:B------:R-:W-:-:S03]  /*3bcd0*/  PRMT R17, R17, 0x7632, R17 ;  /* 0x0000763211117816 */ /* 0x000fc60000000011 */
[----:B0-----:R-:W-:-:S04]  /*3bce0*/  IMAD.WIDE R8, R4, 0x2, R2 ;  /* 0x0000000204087825 */ /* 0x001fc800078e0202 */
[----:B------:R-:W-:Y:S01]  /*3bcf0*/  @P6 STG.E.U16 [R12.64], R17 ;  /* 0x000000110c006986 */ /* 0x000fe2000c101504 */
[----:B---3--:R-:W-:-:S03]  /*3bd00*/  ISETP.GE.AND P0, PT, R16, c[0x0][0x17c], PT ;  /* 0x00005f0010007a0c */ /* 0x008fc60003f06270 */
[----:B------:R-:W3:Y:S01]  /*3bd10*/  LDL.LU R16, [R1+0x123c] ;  /* 0x00123c0001107983 */ /* 0x000ee20000300800 */
[----:B----4-:R-:W-:-:S03]  /*3bd20*/  PRMT R5, R24, 0x7632, R5 ;  /* 0x0000763218057816 */ /* 0x010fc60000000005 */
[----:B------:R0:W-:Y:S04]  /*3bd30*/  @P5 STG.E.U16 [R8.64], R24 ;  /* 0x0000001808005986 */ /* 0x0001e8000c101504 */
[----:B0-----:R-:W4:Y:S01]  /*3bd40*/  LDL.LU R24, [R1+0xc8] ;  /* 0x0000c80001187983 */ /* 0x001f220000300800 */
[----:B------:R-:W-:Y:S02]  /*3bd50*/  ISETP.LT.AND P1, PT, R7, c[0x0][0x178], !P1 ;  /* 0x00005e0007007a0c */ /* 0x000fe40004f21270 */
[----:B------:R-:W-:Y:S01]  /*3bd60*/  ISETP.GE.AND P3, PT, R28, c[0x0][0x17c], PT ;  /* 0x00005f001c007a0c */ /* 0x000fe20003f66270 */
[----:B------:R-:W-:-:S03]  /*3bd70*/  IMAD.WIDE R12, R4, 0x2, R20 ;  /* 0x00000002040c7825 */ /* 0x000fc600078e0214 */
[----:B------:R-:W-:Y:S02]  /*3bd80*/  ISETP.LT.AND P6, PT, R27, c[0x0][0x178], !P3 ;  /* 0x00005e001b007a0c */ /* 0x000fe40005fc1270 */
[----:B------:R-:W-:Y:S02]  /*3bd90*/  ISETP.LT.AND P3, PT, R7, c[0x0][0x178], !P3 ;  /* 0x00005e0007007a0c */ /* 0x000fe40005f61270 */
[----:B------:R-:W-:Y:S02]  /*3bda0*/  IADD3 R0, R4, c[0x0][0x198], RZ ;  /* 0x0000660004007a10 */ /* 0x000fe40007ffe0ff */
[----:B------:R-:W-:Y:S01]  /*3bdb0*/  ISETP.LT.AND P5, PT, R27, c[0x0][0x178], !P2 ;  /* 0x00005e001b007a0c */ /* 0x000fe200057a1270 */
[----:B------:R0:W-:Y:S01]  /*3bdc0*/  @P1 STG.E.U16 [R12.64], R6 ;  /* 0x000000060c001986 */ /* 0x0001e2000c101504 */
[----:B------:R-:W-:Y:S01]  /*3bdd0*/  ISETP.LT.AND P2, PT, R7, c[0x0][0x178], !P2 ;  /* 0x00005e0007007a0c */ /* 0x000fe20005741270 */
[C---:B------:R-:W-:Y:S01]  /*3bde0*/  IMAD.WIDE R8, R0.reuse, 0x2, R2 ;  /* 0x0000000200087825 */ /* 0x040fe200078e0202 */
[----:B------:R-:W-:-:S04]  /*3bdf0*/  IADD3 R4, R0, c[0x0][0x198], RZ ;  /* 0x0000660000047a10 */ /* 0x000fc80007ffe0ff */
[----:B------:R1:W-:Y:S01]  /*3be00*/  @P6 STG.E.U16 [R8.64], R5 ;  /* 0x0000000508006986 */ /* 0x0003e2000c101504 */
[----:B0-----:R-:W-:Y:S01]  /*3be10*/  PRMT R6, R6, 0x7632, R6 ;  /* 0x0000763206067816 */ /* 0x001fe20000000006 */
[----:B------:R-:W-:-:S05]  /*3be20*/  IMAD.WIDE R12, R0, 0x2, R20 ;  /* 0x00000002000c7825 */ /* 0x000fca00078e0214 */
[----:B------:R0:W-:Y:S01]  /*3be30*/  @P3 STG.E.U16 [R12.64], R6 ;  /* 0x000000060c003986 */ /* 0x0001e2000c101504 */
[----:B-1----:R-:W-:-:S04]  /*3be40*/  IMAD.WIDE R8, R4, 0x2, R2 ;  /* 0x0000000204087825 */ /* 0x002fc800078e0202 */
[----:B0-----:R-:W-:Y:S01]  /*3be50*/  IMAD.WIDE R12, R4, 0x2, R20 ;  /* 0x00000002040c7825 */ /* 0x001fe200078e0214 */
[----:B-----5:R-:W-:Y:S04]  /*3be60*/  @P5 STG.E.U16 [R8.64], R29 ;  /* 0x0000001d08005986 */ /* 0x020fe8000c101504 */
[----:B------:R0:W-:Y:S01]  /*3be70*/  @P2 STG.E.U16 [R12.64], R10 ;  /* 0x0000000a0c002986 */ /* 0x0001e2000c101504 */
[----:B--2---:R-:W-:-:S03]  /*3be80*/  ISETP.GE.AND P6, PT, R22, c[0x0][0x17c], PT ;  /* 0x00005f0016007a0c */ /* 0x004fc60003fc6270 */
[----:B------:R-:W2:Y:S04]  /*3be90*/  LDL.LU R22, [R1+0x1240] ;  /* 0x0012400001167983 */ /* 0x000ea80000300800 */
[----:B------:R-:W5:Y:S04]  /*3bea0*/  LDL.LU R17, [R1+0x1244] ;  /* 0x0012440001117983 */ /* 0x000f680000300800 */
[----:B0-----:R-:W2:Y:S01]  /*3beb0*/  LDL.LU R13, [R1+0x1248] ;  /* 0x00124800010d7983 */ /* 0x001ea20000300800 */
[----:B------:R-:W-:Y:S02]  /*3bec0*/  ISETP.LT.AND P3, PT, R27, c[0x0][0x178], !P4 ;  /* 0x00005e001b007a0c */ /* 0x000fe40006761270 */
[----:B------:R-:W-:-:S02]  /*3bed0*/  IADD3 R4, R4, c[0x0][0x198], RZ ;  /* 0x0000660004047a10 */ /* 0x000fc40007ffe0ff */
[----:B------:R-:W-:-:S03]  /*3bee0*/  PRMT R10, R29, 0x7632, R10 ;  /* 0x000076321d0a7816 */ /* 0x000fc6000000000a */
[----:B------:R-:W-:-:S06]  /*3bef0*/  IMAD.WIDE R8, R4, 0x2, R2 ;  /* 0x0000000204087825 */ /* 0x000fcc00078e0202 */
[----:B------:R0:W-:Y:S01]  /*3bf00*/  @P3 STG.E.U16 [R8.64], R10 ;  /* 0x0000000a08003986 */ /* 0x0001e2000c101504 */
[----:B------:R-:W-:Y:S02]  /*3bf10*/  ISETP.LT.AND P4, PT, R7, c[0x0][0x178], !P4 ;  /* 0x00005e0007007a0c */ /* 0x000fe40006781270 */
[----:B------:R-:W-:Y:S02]  /*3bf20*/  ISETP.LT.AND P2, PT, R27, c[0x0][0x178], !P0 ;  /* 0x00005e001b007a0c */ /* 0x000fe40004741270 */
[C---:B------:R-:W-:Y:S01]  /*3bf30*/  IADD3 R0, R4.reuse, c[0x0][0x198], RZ ;  /* 0x0000660004007a10 */ /* 0x040fe20007ffe0ff */
[----:B------:R-:W-:Y:S01]  /*3bf40*/  IMAD.WIDE R4, R4, 0x2, R20 ;  /* 0x0000000204047825 */ /* 0x000fe200078e0214 */
[----:B------:R-:W-:-:S03]  /*3bf50*/  PRMT R6, R10, 0x7632, R6 ;  /* 0x000076320a067816 */ /* 0x000fc60000000006 */
[----:B0-----:R-:W-:-:S04]  /*3bf60*/  IMAD.WIDE R8, R0, 0x2, R2 ;  /* 0x0000000200087825 */ /* 0x001fc800078e0202 */
[----:B------:R-:W-:Y:S01]  /*3bf70*/  @P4 STG.E.U16 [R4.64], R6 ;  /* 0x0000000604004986 */ /* 0x000fe2000c101504 */
[----:B---3--:R-:W-:-:S03]  /*3bf80*/  ISETP.GE.AND P3, PT, R16, c[0x0][0x17c], PT ;  /* 0x00005f0010007a0c */ /* 0x008fc60003f66270 */
[----:B------:R-:W3:Y:S04]  /*3bf90*/  LDL.LU R16, [R1+0x124c] ;  /* 0x00124c0001107983 */ /* 0x000ee80000300800 */
[----:B----4-:R0:W-:Y:S01]  /*3bfa0*/  @P2 STG.E.U16 [R8.64], R24 ;  /* 0x0000001808002986 */ /* 0x0101e2000c101504 */
[----:B------:R-:W-:-:S03]  /*3bfb0*/  PRMT R12, R24, 0x7632, R12 ;  /* 0x00007632180c7816 */ /* 0x000fc6000000000c */
[----:B0-----:R-:W4:Y:S01]  /*3bfc0*/  LDL.LU R24, [R1+0xbc] ;  /* 0x0000bc0001187983 */ /* 0x001f220000300800 */
[----:B------:R-:W-:Y:S02]  /*3bfd0*/  ISETP.LT.AND P0, PT, R7, c[0x0][0x178], !P0 ;  /* 0x00005e0007007a0c */ /* 0x000fe40004701270 */
[----:B------:R-:W-:Y:S01]  /*3bfe0*/  ISETP.GE.AND P1, PT, R25, c[0x0][0x17c], PT ;  /* 0x00005f0019007a0c */ /* 0x000fe20003f26270 */
[----:B------:R-:W-:-:S03]  /*3bff0*/  IMAD.WIDE R4, R0, 0x2, R20 ;  /* 0x0000000200047825 */ /* 0x000fc600078e0214 */
[----:B------:R-:W-:Y:S02]  /*3c000*/  ISETP.LT.AND P4, PT, R27, c[0x0][0x178], !P1 ;  /* 0x00005e001b007a0c */ /* 0x000fe40004f81270 */
[----:B------:R-:W-:Y:S02]  /*3c010*/  ISETP.LT.AND P1, PT, R7, c[0x0][0x178], !P1 ;  /* 0x00005e0007007a0c */ /* 0x000fe40004f21270 */
[----:B------:R-:W-:-:S03]  /*3c020*/  IADD3 R6, R0, c[0x0][0x198], RZ ;  /* 0x0000660000067a10 */ /* 0x000fc60007ffe0ff */
[----:B------:R0:W-:Y:S01]  /*3c030*/  @P0 STG.E.U16 [R4.64], R14 ;  /* 0x0000000e04000986 */ /* 0x0001e2000c101504 */
[----:B------:R-:W-:Y:S01]  /*3c040*/  ISETP.LT.AND P0, PT, R27, c[0x0][0x178], !P6 ;  /* 0x00005e001b007a0c */ /* 0x000fe20007701270 */
[C---:B------:R-:W-:Y:S01]  /*3c050*/  IMAD.WIDE R8, R6.reuse, 0x2, R2 ;  /* 0x0000000206087825 */ /* 0x040fe200078e0202 */
[----:B------:R-:W-:Y:S02]  /*3c060*/  IADD3 R0, R6, c[0x0][0x198], RZ ;  /* 0x0000660006007a10 */ /* 0x000fe40007ffe0ff */
[----:B------:R-:W-:Y:S02]  /*3c070*/  PRMT R10, R14, 0x7632, R10 ;  /* 0x000076320e0a7816 */ /* 0x000fe4000000000a */
[----:B------:R-:W-:Y:S01]  /*3c080*/  ISETP.GE.AND P5, PT, R23, c[0x0][0x17c], PT ;  /* 0x00005f0017007a0c */ /* 0x000fe20003fa6270 */
[----:B------:R1:W-:Y:S01]  /*3c090*/  @P4 STG.E.U16 [R8.64], R12 ;  /* 0x0000000c08004986 */ /* 0x0003e2000c101504 */
[----:B0-----:R-:W-:Y:S01]  /*3c0a0*/  IMAD.WIDE R4, R6, 0x2, R20 ;  /* 0x0000000206047825 */ /* 0x001fe200078e0214 */
[----:B------:R-:W-:-:S04]  /*3c0b0*/  ISETP.LT.AND P6, PT, R7, c[0x0][0x178], !P6 ;  /* 0x00005e0007007a0c */ /* 0x000fc800077c1270 */
[----:B------:R0:W-:Y:S01]  /*3c0c0*/  @P1 STG.E.U16 [R4.64], R10 ;  /* 0x0000000a04001986 */ /* 0x0001e2000c101504 */
[----:B------:R-:W-:Y:S01]  /*3c0d0*/  ISETP.LT.AND P1, PT, R27, c[0x0][0x178], !P5 ;  /* 0x00005e001b007a0c */ /* 0x000fe20006f21270 */
[----:B-1----:R-:W-:Y:S01]  /*3c0e0*/  IMAD.WIDE R8, R0, 0x2, R2 ;  /* 0x0000000200087825 */ /* 0x002fe200078e0202 */
[----:B------:R-:W-:Y:S02]  /*3c0f0*/  ISETP.LT.AND P5, PT, R7, c[0x0][0x178], !P5 ;  /* 0x00005e0007007a0c */ /* 0x000fe40006fa1270 */
[----:B------:R-:W4:Y:S04]  /*3c100*/  LDL.LU R7, [R1+0x12f4] ;  /* 0x0012f40001077983 */ /* 0x000f280000300800 */
[----:B------:R1:W-:Y:S01]  /*3c110*/  @P0 STG.E.U16 [R8.64], R26 ;  /* 0x0000001a08000986 */ /* 0x0003e2000c101504 */
[----:B0-----:R-:W-:-:S02]  /*3c120*/  PRMT R10, R26, 0x7632, R10 ;  /* 0x000076321a0a7816 */ /* 0x001fc4000000000a */
[----:B-----5:R-:W-:Y:S02]  /*3c130*/  ISETP.GE.AND P4, PT, R17, c[0x0][0x17c], PT ;  /* 0x00005f0011007a0c */ /* 0x020fe40003f86270 */
[----:B------:R-:W5:Y:S01]  /*3c140*/  LDL.LU R17, [R1+0x1250] ;  /* 0x0012500001117983 */ /* 0x000f620000300800 */
[----:B--2---:R-:W-:-:S03]  /*3c150*/  ISETP.GE.AND P0, PT, R13, c[0x0][0x17c], PT ;  /* 0x00005f000d007a0c */ /* 0x004fc60003f06270 */
[----:B------:R-:W2:Y:S04]  /*3c160*/  LDL.LU R14, [R1+0x1254] ;  /* 0x00125400010e7983 */ /* 0x000ea80000300800 */
[----:B------:R-:W2:Y:S04]  /*3c170*/  LDL.LU R13, [R1+0x1258] ;  /* 0x00125800010d7983 */ /* 0x000ea80000300800 */
[----:B------:R-:W2:Y:S04]  /*3c180*/  LDL.LU R29, [R1+0xac] ;  /* 0x0000ac00011d7983 */ /* 0x000ea80000300800 */
[----:B-1----:R-:W2:Y:S01]  /*3c190*/  LDL R26, [R1+0x5c4] ;  /* 0x0005c400011a7983 */ /* 0x002ea20000100800 */
[C---:B------:R-:W-:Y:S01]  /*3c1a0*/  IMAD.WIDE R4, R0.reuse, 0x2, R20 ;  /* 0x0000000200047825 */ /* 0x040fe200078e0214 */
[----:B------:R-:W-:-:S04]  /*3c1b0*/  IADD3 R0, R0, c[0x0][0x198], RZ ;  /* 0x0000660000007a10 */ /* 0x000fc80007ffe0ff */
[----:B------:R0:W-:Y:S02]  /*3c1c0*/  @P6 STG.E.U16 [R4.64], R18 ;  /* 0x0000001204006986 */ /* 0x0001e4000c101504 */
[----:B0-----:R-:W-:-:S05]  /*3c1d0*/  IMAD.WIDE R4, R0, 0x2, R2 ;  /* 0x0000000200047825 */ /* 0x001fca00078e0202 */
[----:B------:R0:W-:Y:S01]  /*3c1e0*/  @P1 STG.E.U16 [R4.64], R10 ;  /* 0x0000000a04001986 */ /* 0x0001e2000c101504 */
[----:B------:R-:W-:Y:S02]  /*3c1f0*/  ISETP.LT.AND P6, PT, R27, c[0x0][0x178], !P3 ;  /* 0x00005e001b007a0c */ /* 0x000fe40005fc1270 */
[C---:B------:R-:W-:Y:S01]  /*3c200*/  IADD3 R6, R0.reuse, c[0x0][0x198], RZ ;  /* 0x0000660000067a10 */ /* 0x040fe20007ffe0ff */
[----:B------:R-:W-:Y:S01]  /*3c210*/  IMAD.WIDE R8, R0, 0x2, R20 ;  /* 0x0000000200087825 */ /* 0x000fe200078e0214 */
[----:B------:R-:W-:-:S03]  /*3c220*/  PRMT R12, R18, 0x7632, R12 ;  /* 0x00007632120c7816 */ /* 0x000fc6000000000c */
[----:B0-----:R-:W-:Y:S02]  /*3c230*/  IMAD.WIDE R4, R6, 0x2, R2 ;  /* 0x0000000206047825 */ /* 0x001fe400078e0202 */
[----:B------:R-:W-:Y:S01]  /*3c240*/  @P5 STG.E.U16 [R8.64], R12 ;  /* 0x0000000c08005986 */ /* 0x000fe2000c101504 */
[----:B---3--:R-:W-:-:S03]  /*3c250*/  ISETP.GE.AND P1, PT, R16, c[0x0][0x17c], PT ;  /* 0x00005f0010007a0c */ /* 0x008fc60003f26270 */
[----:B------:R-:W3:Y:S01]  /*3c260*/  LDL.LU R16, [R1+0x125c] ;  /* 0x00125c0001107983 */ /* 0x000ee20000300800 */
[----:B----4-:R-:W-:-:S03]  /*3c270*/  PRMT R0, R24, 0x7632, R0 ;  /* 0x0000763218007816 */ /* 0x010fc60000000000 */
[----:B------:R0:W-:Y:S04]  /*3c280*/  @P6 STG.E.U16 [R4.64], R24 ;  /* 0x0000001804006986 */ /* 0x0001e8000c101504 */
[----:B0-----:R-:W4:Y:S01]  /*3c290*/  LDL.LU R24, [R1+0xcc] ;  /* 0x0000cc0001187983 */ /* 0x001f220000300800 */
[----:B------:R-:W-:Y:S01]  /*3c2a0*/  ISETP.GE.AND P2, PT, R22, c[0x0][0x17c], PT ;  /* 0x00005f0016007a0c */ /* 0x000fe20003f46270 */
[----:B------:R-:W-:-:S03]  /*3c2b0*/  IMAD.WIDE R8, R6, 0x2, R20 ;  /* 0x0000000206087825 */ /* 0x000fc600078e0214 */
[C---:B------:R-:W-:Y:S02]  /*3c2c0*/  ISETP.LT.AND P5, PT, R27.reuse, c[0x0][0x178], !P2 ;  /* 0x00005e001b007a0c */ /* 0x040fe400057a1270 */
[----:B------:R-:W-:Y:S02]  /*3c2d0*/  IADD3 R6, R6, c[0x0][0x198], RZ ;  /* 0x0000660006067a10 */ /* 0x000fe40007ffe0ff */
[----:B------:R-:W-:-:S03]  /*3c2e0*/  ISETP.LT.AND P6, PT, R27, c[0x0][0x178], !P4 ;  /* 0x00005e001b007a0c */ /* 0x000fc600067c1270 */
[C---:B------:R-:W-:Y:S01]  /*3c2f0*/  IMAD.WIDE R4, R6.reuse, 0x2, R2 ;  /* 0x0000000206047825 */ /* 0x040fe200078e0202 */
[----:B------:R-:W-:Y:S02]  /*3c300*/  IADD3 R12, R6, c[0x0][0x198], RZ ;  /* 0x00006600060c7a10 */ /* 0x000fe40007ffe0ff */
[----:B------:R-:W-:Y:S02]  /*3c310*/  PRMT R10, R7, 0x7632, R10 ;  /* 0x00007632070a7816 */ /* 0x000fe4000000000a */
[C---:B--2---:R-:W-:Y:S02]  /*3c320*/  ISETP.LT.AND P3, PT, R26.reuse, c[0x0][0x178], !P3 ;  /* 0x00005e001a007a0c */ /* 0x044fe40005f61270 */
[C---:B------:R-:W-:Y:S02]  /*3c330*/  ISETP.LT.AND P2, PT, R26.reuse, c[0x0][0x178], !P2 ;  /* 0x00005e001a007a0c */ /* 0x040fe40005741270 */
[----:B------:R-:W-:-:S09]  /*3c340*/  ISETP.LT.AND P4, PT, R26, c[0x0][0x178], !P4 ;  /* 0x00005e001a007a0c */ /* 0x000fd20006781270 */
[----:B------:R0:W-:Y:S04]  /*3c350*/  @P3 STG.E.U16 [R8.64], R7 ;  /* 0x0000000708003986 */ /* 0x0001e8000c101504 */
[----:B------:R1:W-:Y:S01]  /*3c360*/  @P5 STG.E.U16 [R4.64], R0 ;  /* 0x0000000004005986 */ /* 0x0003e2000c101504 */
[----:B------:R-:W-:Y:S01]  /*3c370*/  ISETP.LT.AND P5, PT, R27, c[0x0][0x178], !P0 ;  /* 0x00005e001b007a0c */ /* 0x000fe200047a1270 */
[----:B0-----:R-:W-:-:S04]  /*3c380*/  IMAD.WIDE R6, R6, 0x2, R20 ;  /* 0x0000000206067825 */ /* 0x001fc800078e0214 */
[C---:B------:R-:W-:Y:S01]  /*3c390*/  IMAD.WIDE R8, R12.reuse, 0x2, R2 ;  /* 0x000000020c087825 */ /* 0x040fe200078e0202 */
[C---:B-1----:R-:W-:Y:S01]  /*3c3a0*/  IADD3 R0, R12.reuse, c[0x0][0x198], RZ ;  /* 0x000066000c007a10 */ /* 0x042fe20007ffe0ff */
[----:B------:R0:W-:Y:S02]  /*3c3b0*/  @P2 STG.E.U16 [R6.64], R10 ;  /* 0x0000000a06002986 */ /* 0x0001e4000c101504 */
[----:B------:R-:W-:Y:S02]  /*3c3c0*/  IMAD.WIDE R4, R12, 0x2, R20 ;  /* 0x000000020c047825 */ /* 0x000fe400078e0214 */
[----:B------:R1:W-:Y:S04]  /*3c3d0*/  @P6 STG.E.U16 [R8.64], R29 ;  /* 0x0000001d08006986 */ /* 0x0003e8000c101504 */
[----:B------:R2:W-:Y:S01]  /*3c3e0*/  @P4 STG.E.U16 [R4.64], R11 ;  /* 0x0000000b04004986 */ /* 0x0005e2000c101504 */
[----:B0-----:R-:W-:Y:S01]  /*3c3f0*/  IMAD.WIDE R6, R0, 0x2, R2 ;  /* 0x0000000200067825 */ /* 0x001fe200078e0202 */
[----:B-1----:R-:W-:-:S05]  /*3c400*/  PRMT R9, R29, 0x7632, R9 ;  /* 0x000076321d097816 */ /* 0x002fca0000000009 */
[----:B------:R-:W-:Y:S01]  /*3c410*/  @P5 STG.E.U16 [R6.64], R9 ;  /* 0x0000000906005986 */ /* 0x000fe2000c101504 */
[----:B------:R-:W-:Y:S01]  /*3c420*/  ISETP.LT.AND P6, PT, R26, c[0x0][0x178], !P0 ;  /* 0x00005e001a007a0c */ /* 0x000fe200047c1270 */
[----:B--2---:R-:W-:Y:S01]  /*3c430*/  IMAD.WIDE R4, R0, 0x2, R20 ;  /* 0x0000000200047825 */ /* 0x004fe200078e0214 */
[----:B------:R-:W-:-:S11]  /*3c440*/  PRMT R8, R11, 0x7632, R8 ;  /* 0x000076320b087816 */ /* 0x000fd60000000008 */
[----:B------:R-:W-:Y:S01]  /*3c450*/  @P6 STG.E.U16 [R4.64], R8 ;  /* 0x0000000804006986 */ /* 0x000fe2000c101504 */
[----:B-----5:R-:W-:Y:S02]  /*3c460*/  ISETP.GE.AND P3, PT, R17, c[0x0][0x17c], PT ;  /* 0x00005f0011007a0c */ /* 0x020fe40003f66270 */
[----:B------:R-:W-:Y:S02]  /*3c470*/  ISETP.GE.AND P2, PT, R14, c[0x0][0x17c], PT ;  /* 0x00005f000e007a0c */ /* 0x000fe40003f46270 */
[----:B------:R-:W2:Y:S01]  /*3c480*/  LDL.LU R14, [R1+0x1260] ;  /* 0x00126000010e7983 */ /* 0x000ea20000300800 */
[----:B------:R-:W-:Y:S02]  /*3c490*/  ISETP.GE.AND P0, PT, R13, c[0x0][0x17c], PT ;  /* 0x00005f000d007a0c */ /* 0x000fe40003f06270 */
[C---:B------:R-:W-:Y:S01]  /*3c4a0*/  ISETP.LT.AND P4, PT, R27.reuse, c[0x0][0x178], !P1 ;  /* 0x00005e001b007a0c */ /* 0x040fe20004f81270 */
[----:B------:R-:W5:Y:S01]  /*3c4b0*/  LDL.LU R13, [R1+0x1264] ;  /* 0x00126400010d7983 */ /* 0x000f620000300800 */
[----:B------:R-:W-:-:S03]  /*3c4c0*/  ISETP.LT.AND P6, PT, R27, c[0x0][0x178], !P3 ;  /* 0x00005e001b007a0c */ /* 0x000fc60005fc1270 */
[----:B------:R-:W5:Y:S01]  /*3c4d0*/  LDL.LU R27, [R1+0x12f0] ;  /* 0x0012f000011b7983 */ /* 0x000f620000300800 */
[----:B---3--:R-:W-:-:S03]  /*3c4e0*/  ISETP.GE.AND P5, PT, R16, c[0x0][0x17c], PT ;  /* 0x00005f0010007a0c */ /* 0x008fc60003fa6270 */
[----:B------:R-:W0:Y:S02]  /*3c4f0*/  S2R R16, SR_TID.X ;  /* 0x0000000000107919 */ /* 0x000e240000002100 */
[C---:B0-----:R-:W-:Y:S01]  /*3c500*/  LOP3.LUT R29, R16.reuse, 0x3f, RZ, 0xc0, !PT ;  /* 0x0000003f101d7812 */ /* 0x041fe200078ec0ff */
[----:B------:R-:W-:-:S05]  /*3c510*/  IMAD.SHL.U32 R16, R16, 0x200, RZ ;  /* 0x0000020010107824 */ /* 0x000fca00078e00ff */
[----:B------:R-:W-:-:S05]  /*3c520*/  LOP3.LUT R16, R16, 0xc00, RZ, 0xc0, !PT ;  /* 0x00000c0010107812 */ /* 0x000fca00078ec0ff */
[----:B------:R-:W-:-:S05]  /*3c530*/  IMAD R16, R29, 0x10, R16 ;  /* 0x000000101d107824 */ /* 0x000fca00078e0210 */
[----:B------:R-:W0:Y:S04]  /*3c540*/  LDS.128 R4, [R16] ;  /* 0x0000000010047984 */ /* 0x000e280000000c00 */
[----:B0-----:R-:W-:Y:S04]  /*3c550*/  STL [R1+0x12e8], R5 ;  /* 0x0012e80501007387 */ /* 0x001fe80000100800 */
[----:B------:R-:W-:Y:S04]  /*3c560*/  STL [R1+0x12e4], R6 ;  /* 0x0012e40601007387 */ /* 0x000fe80000100800 */
[----:B------:R0:W-:Y:S04]  /*3c570*/  STL [R1+0x12e0], R7 ;  /* 0x0012e00701007387 */ /* 0x0001e80000100800 */
[----:B0-----:R-:W3:Y:S01]  /*3c580*/  LDL R7, [R1+0x5c0] ;  /* 0x0005c00001077983 */ /* 0x001ee20000100800 */
[----:B------:R-:W-:-:S05]  /*3c590*/  IADD3 R0, R0, c[0x0][0x198], RZ ;  /* 0x0000660000007a10 */ /* 0x000fca0007ffe0ff */
[----:B------:R-:W-:Y:S01]  /*3c5a0*/  IMAD.WIDE R8, R0, 0x2, R2 ;  /* 0x0000000200087825 */ /* 0x000fe200078e0202 */
[----:B----4-:R-:W-:-:S04]  /*3c5b0*/  PRMT R12, R24, 0x7632, R12 ;  /* 0x00007632180c7816 */ /* 0x010fc8000000000c */
[----:B------:R0:W-:Y:S04]  /*3c5c0*/  @P4 STG.E.U16 [R8.64], R24 ;  /* 0x0000001808004986 */ /* 0x0001e8000c101504 */
[----:B0-----:R-:W4:Y:S04]  /*3c5d0*/  LDL.LU R24, [R1+0x40] ;  /* 0x0000400001187983 */ /* 0x001f280000300800 */
[----:B------:R-:W4:Y:S04]  /*3c5e0*/  LDL.LU R28, [R1+0x126c] ;  /* 0x00126c00011c7983 */ /* 0x000f280000300800 */
[----:B------:R-:W0:Y:S01]  /*3c5f0*/  S2R R29, SR_TID.X ;  /* 0x00000000001d7919 */ /* 0x000e220000002100 */
[----:B------:R-:W-:Y:S01]  /*3c600*/  ISETP.LT.AND P1, PT, R26, c[0x0][0x178], !P1 ;  /* 0x00005e001a007a0c */ /* 0x000fe20004f21270 */
[C---:B------:R-:W-:Y:S01]  /*3c610*/  IMAD.WIDE R10, R0.reuse, 0x2, R20 ;  /* 0x00000002000a7825 */ /* 0x040fe200078e0214 */
[----:B------:R-:W-:Y:S01]  /*3c620*/  IADD3 R0, R0, c[0x0][0x198], RZ ;  /* 0x0000660000007a10 */ /* 0x000fe20007ffe0ff */
[----:B------:R-:W4:Y:S01]  /*3c630*/  LDL.LU R25, [R1+0x1268] ;  /* 0x0012680001197983 */ /* 0x000f220000300800 */
[----:B------:R-:W-:-:S03]  /*3c640*/  ISETP.LT.AND P3, PT, R26, c[0x0][0x178], !P3 ;  /* 0x00005e001a007a0c */ /* 0x000fc60005f61270 */
[----:B------:R-:W-:-:S06]  /*3c650*/  IMAD.WIDE R8, R0, 0x2, R2 ;  /* 0x0000000200087825 */ /* 0x000fcc00078e0202 */
[----:B------:R1:W-:Y:S01]  /*3c660*/  @P1 STG.E.U16 [R10.64], R15 ;  /* 0x0000000f0a001986 */ /* 0x0003e2000c101504 */
[C---:B0-----:R-:W-:Y:S01]  /*3c670*/  LOP3.LUT R16, R29.reuse, 0x3f, RZ, 0xc0, !PT ;  /* 0x0000003f1d107812 */ /* 0x041fe200078ec0ff */
[----:B------:R-:W-:Y:S01]  /*3c680*/  IMAD.SHL.U32 R29, R29, 0x200, RZ ;  /* 0x000002001d1d7824 */ /* 0x000fe200078e00ff */
[----:B-1----:R-:W-:-:S04]  /*3c690*/  IADD3 R10, R0, c[0x0][0x198], RZ ;  /* 0x00006600000a7a10 */ /* 0x002fc80007ffe0ff */
[----:B------:R-:W-:Y:S01]  /*3c6a0*/  LOP3.LUT R29, R29, 0xc00, RZ, 0xc0, !PT ;  /* 0x00000c001d1d7812 */ /* 0x000fe200078ec0ff */
[----:B------:R0:W-:Y:S01]  /*3c6b0*/  @P6 STG.E.U16 [R8.64], R12 ;  /* 0x0000000c08006986 */ /* 0x0001e2000c101504 */
[----:B------:R-:W-:-:S03]  /*3c6c0*/  PRMT R11, R15, 0x7632, R11 ;  /* 0x000076320f0b7816 */ /* 0x000fc6000000000b */
[----:B------:R-:W-:Y:S01]  /*3c6d0*/  IMAD R29, R16, 0x10, R29 ;  /* 0x00000010101d7824 */ /* 0x000fe200078e021d */
[----:B--2---:R-:W-:Y:S01]  /*3c6e0*/  ISETP.GE.AND P1, PT, R14, c[0x0][0x17c], PT ;  /* 0x00005f000e007a0c */ /* 0x004fe20003f26270 */
[----:B------:R-:W-:-:S03]  /*3c6f0*/  IMAD.WIDE R14, R0, 0x2, R20 ;  /* 0x00000002000e7825 */ /* 0x000fc600078e0214 */
[----:B------:R-:W-:Y:S01]  /*3c700*/  LOP3.LUT R29, R29, 0x20, RZ, 0x3c, !PT ;  /* 0x000000201d1d7812 */ /* 0x000fe200078e3cff */
[C---:B0-----:R-:W-:Y:S01]  /*3c710*/  IMAD.WIDE R8, R10.reuse, 0x2, R2 ;  /* 0x000000020a087825 */ /* 0x041fe200078e0202 */
[----:B-----5:R-:W-:Y:S01]  /*3c720*/  ISETP.GE.AND P6, PT, R13, c[0x0][0x17c], PT ;  /* 0x00005f000d007a0c */ /* 0x020fe20003fc6270 */
[----:B------:R-:W-:Y:S01]  /*3c730*/  @P3 STG.E.U16 [R14.64], R11 ;  /* 0x0000000b0e003986 */ /* 0x000fe2000c101504 */
[C---:B------:R-:W-:Y:S01]  /*3c740*/  IADD3 R13, R10.reuse, c[0x0][0x198], RZ ;  /* 0x000066000a0d7a10 */ /* 0x040fe20007ffe0ff */
[----:B------:R-:W-:Y:S01]  /*3c750*/  IMAD.WIDE R16, R10, 0x2, R20 ;  /* 0x000000020a107825 */ /* 0x000fe200078e0214 */
[----:B------:R-:W-:Y:S02]  /*3c760*/  PRMT R0, R27, 0x7632, R0 ;  /* 0x000076321b007816 */ /* 0x000fe40000000000 */
[----:B---3--:R-:W-:-:S13]  /*3c770*/  ISETP.LT.AND P4, PT, R7, c[0x0][0x178], !P2 ;  /* 0x00005e0007007a0c */ /* 0x008fda0005781270 */
[----:B------:R-:W-:Y:S04]  /*3c780*/  @P4 STG.E.U16 [R8.64], R27 ;  /* 0x0000001b08004986 */ /* 0x000fe8000c101504 */
[----:B------:R0:W1:Y:S01]  /*3c790*/  LDS.128 R8, [R29] ;  /* 0x000000001d087984 */ /* 0x0000620000000c00 */
[----:B------:R-:W-:-:S03]  /*3c7a0*/  ISETP.LT.AND P2, PT, R26, c[0x0][0x178], !P2 ;  /* 0x00005e001a007a0c */ /* 0x000fc60005741270 */
[----:B0-----:R-:W2:Y:S10]  /*3c7b0*/  LDL.LU R29, [R1+0x30] ;  /* 0x00003000011d7983 */ /* 0x001eb40000300800 */
[----:B------:R0:W-:Y:S01]  /*3c7c0*/  @P2 STG.E.U16 [R16.64], R19 ;  /* 0x0000001310002986 */ /* 0x0001e2000c101504 */
[----:B----4-:R-:W-:-:S03]  /*3c7d0*/  ISETP.GE.AND P2, PT, R28, c[0x0][0x17c], PT ;  /* 0x00005f001c007a0c */ /* 0x010fc60003f46270 */
[----:B-1----:R-:W-:Y:S04]  /*3c7e0*/  STL [R1+0x12ec], R11 ;  /* 0x0012ec0b01007387 */ /* 0x002fe80000100800 */
[----:B------:R-:W3:Y:S04]  /*3c7f0*/  LDL.LU R28, [R1+0x1274] ;  /* 0x00127400011c7983 */ /* 0x000ee80000300800 */
[----:B------:R-:W4:Y:S01]  /*3c800*/  LDL.LU R27, [R1+0x1270] ;  /* 0x00127000011b7983 */ /* 0x000f220000300800 */
[----:B------:R-:W-:Y:S02]  /*3c810*/  ISETP.LT.AND P3, PT, R7, c[0x0][0x178], !P0 ;  /* 0x00005e0007007a0c */ /* 0x000fe40004761270 */
[----:B------:R-:W-:-:S02]  /*3c820*/  ISETP.LT.AND P0, PT, R26, c[0x0][0x178], !P0 ;  /* 0x00005e001a007a0c */ /* 0x000fc40004701270 */
[----:B------:R-:W-:Y:S01]  /*3c830*/  ISETP.LT.AND P4, PT, R7, c[0x0][0x178], !P5 ;  /* 0x00005e0007007a0c */ /* 0x000fe20006f81270 */
[----:B0-----:R-:W-:Y:S01]  /*3c840*/  IMAD.WIDE R16, R13, 0x2, R2 ;  /* 0x000000020d107825 */ /* 0x001fe200078e0202 */
[----:B------:R-:W-:Y:S02]  /*3c850*/  ISETP.LT.AND P5, PT, R26, c[0x0][0x178], !P5 ;  /* 0x00005e001a007a0c */ /* 0x000fe40006fa1270 */
[----:B------:R-:W-:Y:S01]  /*3c860*/  PRMT R12, R19, 0x7632, R12 ;  /* 0x00007632130c7816 */ /* 0x000fe2000000000c */
[C---:B------:R-:W-:Y:S01]  /*3c870*/  IMAD.WIDE R18, R13.reuse, 0x2, R20 ;  /* 0x000000020d127825 */ /* 0x040fe200078e0214 */
[----:B------:R-:W-:-:S03]  /*3c880*/  IADD3 R14, R13, c[0x0][0x198], RZ ;  /* 0x000066000d0e7a10 */ /* 0x000fc60007ffe0ff */
[----:B------:R-:W-:Y:S02]  /*3c890*/  @P3 STG.E.U16 [R16.64], R0 ;  /* 0x0000000010003986 */ /* 0x000fe4000c101504 */
[C---:B------:R-:W-:Y:S02]  /*3c8a0*/  IMAD.WIDE R22, R14.reuse, 0x2, R2 ;  /* 0x000000020e167825 */ /* 0x040fe400078e0202 */
[----:B------:R0:W-:Y:S04]  /*3c8b0*/  @P0 STG.E.U16 [R18.64], R12 ;  /* 0x0000000c12000986 */ /* 0x0001e8000c101504 */
[----:B------:R-:W-:Y:S01]  /*3c8c0*/  @P4 STG.E.U16 [R22.64], R24 ;  /* 0x0000001816004986 */ /* 0x000fe2000c101504 */
[----:B0-----:R-:W-:Y:S01]  /*3c8d0*/  IMAD.WIDE R12, R14, 0x2, R20 ;  /* 0x000000020e0c7825 */ /* 0x001fe200078e0214 */
[----:B------:R-:W-:-:S04]  /*3c8e0*/  ISETP.GE.AND P3, PT, R25, c[0x0][0x17c], PT ;  /* 0x00005f0019007a0c */ /* 0x000fc80003f66270 */
[----:B------:R0:W-:Y:S04]  /*3c8f0*/  @P5 STG.E.U16 [R12.64], R4 ;  /* 0x000000040c005986 */ /* 0x0001e8000c101504 */
[----:B------:R-:W1:Y:S01]  /*3c900*/  S2R R25, SR_TID.X ;  /* 0x0000000000197919 */ /* 0x000e620000002100 */
[----:B------:R-:W-:Y:S02]  /*3c910*/  ISETP.LT.AND P0, PT, R7, c[0x0][0x178], !P1 ;  /* 0x00005e0007007a0c */ /* 0x000fe40004f01270 */
[----:B------:R-:W-:Y:S02]  /*3c920*/  IADD3 R14, R14, c[0x0][0x198], RZ ;  /* 0x000066000e0e7a10 */ /* 0x000fe40007ffe0ff */
[----:B------:R-:W-:-:S03]  /*3c930*/  PRMT R0, R24, 0x7632, R0 ;  /* 0x0000763218007816 */ /* 0x000fc60000000000 */
[----:B0-----:R-:W-:-:S06]  /*3c940*/  IMAD.WIDE R12, R14, 0x2, R2 ;  /* 0x000000020e0c7825 */ /* 0x001fcc00078e0202 */
[----:B------:R-:W-:Y:S01]  /*3c950*/  @P0 STG.E.U16 [R12.64], R0 ;  /* 0x000000000c000986 */ /* 0x000fe2000c101504 */
[----:B------:R-:W-:Y:S02]  /*3c960*/  ISETP.LT.AND P1, PT, R26, c[0x0][0x178], !P1 ;  /* 0x00005e001a007a0c */ /* 0x000fe40004f21270 */
[C---:B-1----:R-:W-:Y:S01]  /*3c970*/  LOP3.LUT R15, R25.reuse, 0x3f, RZ, 0xc0, !PT ;  /* 0x0000003f190f7812 */ /* 0x042fe200078ec0ff */
[----:B------:R-:W-:-:S05]  /*3c980*/  IMAD.SHL.U32 R25, R25, 0x200, RZ ;  /* 0x0000020019197824 */ /* 0x000fca00078e00ff */
[----:B------:R-:W-:Y:S02]  /*3c990*/  LOP3.LUT R25, R25, 0xc00, RZ, 0xc0, !PT ;  /* 0x00000c0019197812 */ /* 0x000fe400078ec0ff */
[----:B------:R-:W-:Y:S02]  /*3c9a0*/  IADD3 R22, R14, c[0x0][0x198], RZ ;  /* 0x000066000e167a10 */ /* 0x000fe40007ffe0ff */
[----:B------:R-:W-:Y:S01]  /*3c9b0*/  PRMT R4, R4, 0x7632, R4 ;  /* 0x0000763204047816 */ /* 0x000fe20000000004 */
[----:B------:R-:W-:Y:S02]  /*3c9c0*/  IMAD R25, R15, 0x10, R25 ;  /* 0x000000100f197824 */ /* 0x000fe400078e0219 */
[----:B------:R-:W-:-:S05]  /*3c9d0*/  IMAD.WIDE R14, R14, 0x2, R20 ;  /* 0x000000020e0e7825 */ /* 0x000fca00078e0214 */
[----:B------:R0:W-:Y:S01]  /*3c9e0*/  @P1 STG.E.U16 [R14.64], R4 ;  /* 0x000000040e001986 */ /* 0x0001e2000c101504 */
[----:B------:R-:W-:Y:S02]  /*3c9f0*/  ISETP.LT.AND P4, PT, R7, c[0x0][0x178], !P6 ;  /* 0x00005e0007007a0c */ /* 0x000fe40007781270 */
[----:B------:R-:W-:Y:S02]  /*3ca00*/  LOP3.LUT R25, R25, 0x40, RZ, 0x3c, !PT ;  /* 0x0000004019197812 */ /* 0x000fe400078e3cff */
[----:B------:R-:W-:-:S03]  /*3ca10*/  ISETP.LT.AND P6, PT, R26, c[0x0][0x178], !P6 ;  /* 0x00005e001a007a0c */ /* 0x000fc600077c1270 */
[----:B------:R1:W-:Y:S01]  /*3ca20*/  LDS.128 R16, [R25] ;  /* 0x0000000019107984 */ /* 0x0003e20000000c00 */
[----:B------:R-:W-:Y:S02]  /*3ca30*/  ISETP.LT.AND P1, PT, R7, c[0x0][0x178], !P2 ;  /* 0x00005e0007007a0c */ /* 0x000fe40005721270 */
[C---:B0-----:R-:W-:Y:S01]  /*3ca40*/  IADD3 R4, R22.reuse, c[0x0][0x198], RZ ;  /* 0x0000660016047a10 */ /* 0x041fe20007ffe0ff */
[----:B-1----:R-:W-:Y:S01]  /*3ca50*/  IMAD.WIDE R24, R22, 0x2, R2 ;  /* 0x0000000216187825 */ /* 0x002fe200078e0202 */
[----:B------:R-:W-:-:S03]  /*3ca60*/  ISETP.LT.AND P2, PT, R26, c[0x0][0x178], !P2 ;  /* 0x00005e001a007a0c */ /* 0x000fc60005741270 */
[----:B------:R-:W-:Y:S01]  /*3ca70*/  IMAD.WIDE R22, R22, 0x2, R20 ;  /* 0x0000000216167825 */ /* 0x000fe200078e0214 */
[----:B------:R-:W-:Y:S02]  /*3ca80*/  IADD3 R0, R4, c[0x0][0x198], RZ ;  /* 0x0000660004007a10 */ /* 0x000fe40007ffe0ff */
[----:B---3--:R-:W-:Y:S02]  /*3ca90*/  ISETP.GE.AND P5, PT, R28, c[0x0][0x17c], PT ;  /* 0x00005f001c007a0c */ /* 0x008fe40003fa6270 */
[----:B------:R-:W0:Y:S01]  /*3caa0*/  S2R R28, SR_TID.X ;  /* 0x00000000001c7919 */ /* 0x000e220000002100 */
[----:B----4-:R-:W-:Y:S02]  /*3cab0*/  ISETP.GE.AND P0, PT, R27, c[0x0][0x17c], PT ;  /* 0x00005f001b007a0c */ /* 0x010fe40003f06270 */
[C---:B0-----:R-:W-:Y:S01]  /*3cac0*/  LOP3.LUT R27, R28.reuse, 0x3f, RZ, 0xc0, !PT ;  /* 0x0000003f1c1b7812 */ /* 0x041fe200078ec0ff */
[----:B------:R-:W-:-:S05]  /*3cad0*/  IMAD.SHL.U32 R28, R28, 0x200, RZ ;  /* 0x000002001c1c7824 */ /* 0x000fca00078e00ff */
[----:B------:R-:W-:-:S05]  /*3cae0*/  LOP3.LUT R28, R28, 0xc00, RZ, 0xc0, !PT ;  /* 0x00000c001c1c7812 */ /* 0x000fca00078ec0ff */
[----:B------:R-:W-:-:S05]  /*3caf0*/  IMAD R28, R27, 0x10, R28 ;  /* 0x000000101b1c7824 */ /* 0x000fca00078e021c */
[----:B------:R-:W-:-:S05]  /*3cb00*/  LOP3.LUT R28, R28, 0x60, RZ, 0x3c, !PT ;  /* 0x000000601c1c7812 */ /* 0x000fca00078e3cff */
[----:B------:R-:W0:Y:S01]  /*3cb10*/  LDS.128 R12, [R28] ;  /* 0x000000001c0c7984 */ /* 0x000e220000000c00 */
[----:B------:R-:W-:-:S03]  /*3cb20*/  IMAD.WIDE R26, R4, 0x2, R20 ;  /* 0x00000002041a7825 */ /* 0x000fc600078e0214 */
[----:B--2---:R1:W-:Y:S04]  /*3cb30*/  @P4 STG.E.U16 [R24.64], R29 ;  /* 0x0000001d18004986 */ /* 0x0043e8000c101504 */
[----:B------:R-:W-:Y:S01]  /*3cb40*/  @P6 STG.E.U16 [R22.64], R8 ;  /* 0x0000000816006986 */ /* 0x000fe2000c101504 */
[----:B-1----:R-:W-:-:S03]  /*3cb50*/  IMAD.WIDE R24, R4, 0x2, R2 ;  /* 0x0000000204187825 */ /* 0x002fc600078e0202 */
[----:B0-----:R0:W-:Y:S04]  /*3cb60*/  STL [R1+0x12dc], R15 ;  /* 0x0012dc0f01007387 */ /* 0x0011e80000100800 */
[----:B0-----:R-:W2:Y:S04]  /*3cb70*/  LDL.LU R15, [R1+0x5c4] ;  /* 0x0005c400010f7983 */ /* 0x001ea80000300800 */
[----:B------:R-:W3:Y:S04]  /*3cb80*/  LDL.LU R4, [R1+0x20] ;  /* 0x0000200001047983 */ /* 0x000ee80000300800 */
[----:B------:R-:W4:Y:S04]  /*3cb90*/  LDL.LU R22, [R1+0x1278] ;  /* 0x0012780001167983 */ /* 0x000f280000300800 */
[----:B------:R-:W5:Y:S01]  /*3cba0*/  LDL.LU R23, [R1+0x127c] ;  /* 0x00127c0001177983 */ /* 0x000f620000300800 */
[----:B------:R-:W-:-:S02]  /*3cbb0*/  ISETP.LT.AND P4, PT, R7, c[0x0][0x178], !P3 ;  /* 0x00005e0007007a0c */ /* 0x000fc40005f81270 */
[----:B------:R-:W-:Y:S01]  /*3cbc0*/  PRMT R11, R29, 0x7632, R11 ;  /* 0x000076321d0b7816 */ /* 0x000fe2000000000b */
[----:B------:R-:W-:Y:S01]  /*3cbd0*/  IMAD.WIDE R28, R0, 0x2, R2 ;  /* 0x00000002001c7825 */ /* 0x000fe200078e0202 */
[----:B------:R-:W-:-:S03]  /*3cbe0*/  PRMT R5, R8, 0x7632, R5 ;  /* 0x0000763208057816 */ /* 0x000fc60000000005 */
[----:B------:R0:W-:Y:S01]  /*3cbf0*/  @P1 STG.E.U16 [R24.64], R11 ;  /* 0x0000000b18001986 */ /* 0x0001e2000c101504 */
[----:B------:R-:W-:-:S03]  /*3cc00*/  IADD3 R8, R0, c[0x0][0x198], RZ ;  /* 0x0000660000087a10 */ /* 0x000fc60007ffe0ff */
[----:B------:R1:W-:Y:S04]  /*3cc10*/  @P2 STG.E.U16 [R26.64], R5 ;  /* 0x000000051a002986 */ /* 0x0003e8000c101504 */
[----:B0-----:R-:W3:Y:S04]  /*3cc20*/  LDL.LU R11, [R1+0x12ec] ;  /* 0x0012ec00010b7983 */ /* 0x001ee80000300800 */
[----:B-1----:R-:W3:Y:S01]  /*3cc30*/  LDL.LU R5, [R1+0x12e8] ;  /* 0x0012e80001057983 */ /* 0x002ee20000300800 */
[----:B--2---:R-:W-:Y:S02]  /*3cc40*/  ISETP.LT.AND P3, PT, R15, c[0x0][0x178], !P3 ;  /* 0x00005e000f007a0c */ /* 0x004fe40005f61270 */
[----:B----4-:R-:W-:-:S02]  /*3cc50*/  ISETP.GE.AND P6, PT, R22, c[0x0][0x17c], PT ;  /* 0x00005f0016007a0c */ /* 0x010fc40003fc6270 */
[----:B-----5:R-:W-:Y:S01]  /*3cc60*/  ISETP.GE.AND P1, PT, R23, c[0x0][0x17c], PT ;  /* 0x00005f0017007a0c */ /* 0x020fe20003f26270 */
[----:B------:R-:W-:Y:S01]  /*3cc70*/  IMAD.WIDE R22, R0, 0x2, R20 ;  /* 0x0000000200167825 */ /* 0x000fe200078e0214 */
[----:B---3--:R-:W-:Y:S01]  /*3cc80*/  @P4 STG.E.U16 [R28.64], R4 ;  /* 0x000000041c004986 */ /* 0x008fe2000c101504 */
[----:B------:R-:W-:-:S06]  /*3cc90*/  PRMT R0, R16, 0x7632, R0 ;  /* 0x0000763210007816 */ /* 0x000fcc0000000000 */
[----:B------:R0:W-:Y:S04]  /*3cca0*/  @P3 STG.E.U16 [R22.64], R16 ;  /* 0x0000001016003986 */ /* 0x0001e8000c101504 */
[----:B0-----:R-:W2:Y:S04]  /*3ccb0*/  LDL.LU R16, [R1+0x1280] ;  /* 0x0012800001107983 */ /* 0x001ea80000300800 */
[----:B------:R-:W3:Y:S04]  /*3ccc0*/  LDL.LU R22, [R1+0x1284] ;  /* 0x0012840001167983 */ /* 0x000ee80000300800 */
[----:B------:R-:W4:Y:S01]  /*3ccd0*/  LDL.LU R23, [R1+0x10] ;  /* 0x0000100001177983 */ /* 0x000f220000300800 */
[----:B------:R-:W-:-:S02]  /*3cce0*/  ISETP.LT.AND P2, PT, R7, c[0x0][0x178], !P5 ;  /* 0x00005e0007007a0c */ /* 0x000fc40006f41270 */
[----:B------:R-:W-:Y:S02]  /*3ccf0*/  ISETP.LT.AND P5, PT, R15, c[0x0][0x178], !P5 ;  /* 0x00005e000f007a0c */ /* 0x000fe40006fa1270 */
[----:B------:R-:W-:Y:S02]  /*3cd00*/  ISETP.LT.AND P4, PT, R7, c[0x0][0x178], !P0 ;  /* 0x00005e0007007a0c */ /* 0x000fe40004781270 */
[----:B------:R-:W-:Y:S02]  /*3cd10*/  PRMT R6, R4, 0x7632, R6 ;  /* 0x0000763204067816 */ /* 0x000fe40000000006 */
[C---:B------:R-:W-:Y:S01]  /*3cd20*/  IADD3 R4, R8.reuse, c[0x0][0x198], RZ ;  /* 0x0000660008047a10 */ /* 0x040fe20007ffe0ff */
[----:B------:R-:W-:Y:S01]  /*3cd30*/  IMAD.WIDE R24, R8, 0x2, R2 ;  /* 0x0000000208187825 */ /* 0x000fe200078e0202 */
[----:B------:R-:W-:-:S03]  /*3cd40*/  ISETP.LT.AND P0, PT, R15, c[0x0][0x178], !P0 ;  /* 0x00005e000f007a0c */ /* 0x000fc60004701270 */
[----:B------:R-:W-:Y:S01]  /*3cd50*/  IMAD.WIDE R26, R8, 0x2, R20 ;  /* 0x00000002081a7825 */ /* 0x000fe200078e0214 */
[----:B------:R0:W-:Y:S03]  /*3cd60*/  @P2 STG.E.U16 [R24.64], R6 ;  /* 0x0000000618002986 */ /* 0x0001e6000c101504 */
[----:B------:R-:W-:Y:S01]  /*3cd70*/  IMAD.WIDE R28, R4, 0x2, R2 ;  /* 0x00000002041c7825 */ /* 0x000fe200078e0202 */
[----:B------:R-:W-:Y:S04]  /*3cd80*/  @P5 STG.E.U16 [R26.64], R0 ;  /* 0x000000001a005986 */ /* 0x000fe8000c101504 */
[----:B0-----:R-:W5:Y:S01]  /*3cd90*/  LDL.LU R6, [R1+0x12e4] ;  /* 0x0012e40001067983 */ /* 0x001f620000300800 */
[----:B---3--:R-:W-:-:S03]  /*3cda0*/  ISETP.GE.AND P2, PT, R22, c[0x0][0x17c], PT ;  /* 0x00005f0016007a0c */ /* 0x008fc60003f46270 */
[----:B----4-:R0:W-:Y:S01]  /*3cdb0*/  @P4 STG.E.U16 [R28.64], R23 ;  /* 0x000000171c004986 */ /* 0x0101e2000c101504 */
[----:B------:R-:W-:Y:S02]  /*3cdc0*/  PRMT R8, R23, 0x7632, R8 ;  /* 0x0000763217087816 */ /* 0x000fe40000000008 */
[----:B--2---:R-:W-:Y:S02]  /*3cdd0*/  ISETP.GE.AND P3, PT, R16, c[0x0][0x17c], PT ;  /* 0x00005f0010007a0c */ /* 0x004fe40003f66270 */
[----:B------:R-:W2:Y:S01]  /*3cde0*/  LDL.LU R16, [R1+0x128c] ;  /* 0x00128c0001107983 */ /* 0x000ea20000300800 */
[----:B0-----:R-:W-:-:S05]  /*3cdf0*/  IMAD.WIDE R22, R4, 0x2, R20 ;  /* 0x0000000204167825 */ /* 0x001fca00078e0214 */
[----:B------:R0:W-:Y:S04]  /*3ce00*/  @P0 STG.E.U16 [R22.64], R12 ;  /* 0x0000000c16000986 */ /* 0x0001e8000c101504 */
[----:B0-----:R-:W3:Y:S04]  /*3ce10*/  LDL.LU R22, [R1+0x1288] ;  /* 0x0012880001167983 */ /* 0x001ee80000300800 */
[----:B------:R-:W4:Y:S01]  /*3ce20*/  LDL.LU R23, [R1+0x44] ;  /* 0x0000440001177983 */ /* 0x000f220000300800 */
[----:B------:R-:W-:Y:S02]  /*3ce30*/  ISETP.LT.AND P4, PT, R7, c[0x0][0x178], !P6 ;  /* 0x00005e0007007a0c */ /* 0x000fe40007781270 */
[----:B------:R-:W-:-:S02]  /*3ce40*/  ISETP.LT.AND P6, PT, R15, c[0x0][0x178], !P6 ;  /* 0x00005e000f007a0c */ /* 0x000fc400077c1270 */
[----:B------:R-:W-:Y:S02]  /*3ce50*/  IADD3 R26, R4, c[0x0][0x198], RZ ;  /* 0x00006600041a7a10 */ /* 0x000fe40007ffe0ff */
[----:B------:R-:W-:Y:S02]  /*3ce60*/  ISETP.LT.AND P5, PT, R7, c[0x0][0x178], !P1 ;  /* 0x00005e0007007a0c */ /* 0x000fe40004fa1270 */
[C---:B------:R-:W-:Y:S01]  /*3ce70*/  IADD3 R0, R26.reuse, c[0x0][0x198], RZ ;  /* 0x000066001a007a10 */ /* 0x040fe20007ffe0ff */
[----:B------:R-:W-:Y:S01]  /*3ce80*/  IMAD.WIDE R24, R26, 0x2, R2 ;  /* 0x000000021a187825 */ /* 0x000fe200078e0202 */
[C---:B------:R-:W-:Y:S02]  /*3ce90*/  ISETP.LT.AND P1, PT, R15.reuse, c[0x0][0x178], !P1 ;  /* 0x00005e000f007a0c */ /* 0x040fe40004f21270 */
[----:B------:R-:W-:Y:S01]  /*3cea0*/  PRMT R4, R12, 0x7632, R4 ;  /* 0x000076320c047816 */ /* 0x000fe20000000004 */
[----:B------:R-:W-:Y:S01]  /*3ceb0*/  IMAD.WIDE R26, R26, 0x2, R20 ;  /* 0x000000021a1a7825 */ /* 0x000fe200078e0214 */
[----:B------:R-:W-:Y:S03]  /*3cec0*/  @P4 STG.E.U16 [R24.64], R8 ;  /* 0x0000000818004986 */ /* 0x000fe6000c101504 */
[----:B------:R-:W-:Y:S01]  /*3ced0*/  IMAD.WIDE R28, R0, 0x2, R2 ;  /* 0x00000002001c7825 */ /* 0x000fe200078e0202 */
[----:B------:R0:W-:Y:S01]  /*3cee0*/  @P6 STG.E.U16 [R26.64], R4 ;  /* 0x000000041a006986 */ /* 0x0001e2000c101504 */
[----:B------:R-:W-:-:S02]  /*3cef0*/  ISETP.LT.AND P4, PT, R15, c[0x0][0x178], !P3 ;  /* 0x00005e000f007a0c */ /* 0x000fc40005f81270 */
[----:B0-----:R-:W-:Y:S02]  /*3cf00*/  IADD3 R26, R0, c[0x0][0x198], RZ ;  /* 0x00006600001a7a10 */ /* 0x001fe40007ffe0ff */
[----:B---3--:R-:W-:Y:S01]  /*3cf10*/  ISETP.GE.AND P0, PT, R22, c[0x0][0x17c], PT ;  /* 0x00005f0016007a0c */ /* 0x008fe20003f06270 */
[----:B----4-:R0:W-:Y:S01]  /*3cf20*/  @P5 STG.E.U16 [R28.64], R23 ;  /* 0x000000171c005986 */ /* 0x0101e2000c101504 */
[----:B------:R-:W-:Y:S02]  /*3cf30*/  PRMT R8, R23, 0x7632, R8 ;  /* 0x0000763217087816 */ /* 0x000fe40000000008 */
[----:B------:R-:W-:Y:S02]  /*3cf40*/  ISETP.LT.AND P5, PT, R7, c[0x0][0x178], !P3 ;  /* 0x00005e0007007a0c */ /* 0x000fe40005fa1270 */
[----:B--2---:R-:W-:Y:S02]  /*3cf50*/  ISETP.GE.AND P3, PT, R16, c[0x0][0x17c], PT ;  /* 0x00005f0010007a0c */ /* 0x004fe40003f66270 */
[----:B------:R-:W2:Y:S01]  /*3cf60*/  LDL.LU R16, [R1+0x24] ;  /* 0x0000240001107983 */ /* 0x000ea20000300800 */
[----:B0-----:R-:W-:Y:S01]  /*3cf70*/  IMAD.WIDE R22, R0, 0x2, R20 ;  /* 0x0000000200167825 */ /* 0x001fe200078e0214 */
[----:B------:R-:W-:-:S04]  /*3cf80*/  PRMT R0, R5, 0x7632, R0 ;  /* 0x0000763205007816 */ /* 0x000fc80000000000 */
[----:B------:R0:W-:Y:S04]  /*3cf90*/  @P1 STG.E.U16 [R22.64], R5 ;  /* 0x0000000516001986 */ /* 0x0001e8000c101504 */
[----:B0-----:R-:W3:Y:S04]  /*3cfa0*/  LDL.LU R5, [R1+0x1290] ;  /* 0x0012900001057983 */ /* 0x001ee80000300800 */
[----:B------:R-:W4:Y:S04]  /*3cfb0*/  LDL.LU R22, [R1+0x1294] ;  /* 0x0012940001167983 */ /* 0x000f280000300800 */
[----:B------:R-:W2:Y:S01]  /*3cfc0*/  LDL.LU R23, [R1+0x34] ;  /* 0x0000340001177983 */ /* 0x000ea20000300800 */
[----:B------:R-:W-:-:S02]  /*3cfd0*/  ISETP.LT.AND P6, PT, R7, c[0x0][0x178], !P2 ;  /* 0x00005e0007007a0c */ /* 0x000fc400057c1270 */
[C---:B------:R-:W-:Y:S01]  /*3cfe0*/  IADD3 R4, R26.reuse, c[0x0][0x198], RZ ;  /* 0x000066001a047a10 */ /* 0x040fe20007ffe0ff */
[----:B------:R-:W-:-:S04]  /*3cff0*/  IMAD.WIDE R24, R26, 0x2, R2 ;  /* 0x000000021a187825 */ /* 0x000fc800078e0202 */
[----:B------:R-:W-:Y:S01]  /*3d000*/  IMAD.WIDE R26, R26, 0x2, R20 ;  /* 0x000000021a1a7825 */ /* 0x000fe200078e0214 */
[----:B------:R0:W-:Y:S03]  /*3d010*/  @P5 STG.E.U16 [R24.64], R8 ;  /* 0x0000000818005986 */ /* 0x0001e6000c101504 */
[C---:B------:R-:W-:Y:S01]  /*3d020*/  IMAD.WIDE R28, R4.reuse, 0x2, R2 ;  /* 0x00000002041c7825 */ /* 0x040fe200078e0202 */
[----:B------:R-:W-:Y:S01]  /*3d030*/  ISETP.LT.AND P2, PT, R15, c[0x0][0x178], !P2 ;  /* 0x00005e000f007a0c */ /* 0x000fe20005741270 */
[----:B------:R1:W-:Y:S01]  /*3d040*/  @P4 STG.E.U16 [R26.64], R0 ;  /* 0x000000001a004986 */ /* 0x0003e2000c101504 */
[----:B------:R-:W-:Y:S02]  /*3d050*/  ISETP.LT.AND P5, PT, R7, c[0x0][0x178], !P0 ;  /* 0x00005e0007007a0c */ /* 0x000fe400047a1270 */
[----:B------:R-:W-:Y:S02]  /*3d060*/  ISETP.LT.AND P4, PT, R15, c[0x0][0x178], !P0 ;  /* 0x00005e000f007a0c */ /* 0x000fe40004781270 */
[----:B0-----:R-:W-:-:S04]  /*3d070*/  IADD3 R24, R4, c[0x0][0x198], RZ ;  /* 0x0000660004187a10 */ /* 0x001fc80007ffe0ff */
[----:B-1----:R-:W-:Y:S02]  /*3d080*/  IADD3 R0, R24, c[0x0][0x198], RZ ;  /* 0x0000660018007a10 */ /* 0x002fe40007ffe0ff */
[----:B------:R-:W-:-:S03]  /*3d090*/  PRMT R12, R9, 0x7632, R12 ;  /* 0x00007632090c7816 */ /* 0x000fc6000000000c */
[----:B------:R-:W-:Y:S01]  /*3d0a0*/  IMAD.WIDE R26, R0, 0x2, R2 ;  /* 0x00000002001a7825 */ /* 0x000fe200078e0202 */
[----:B---3--:R-:W-:-:S03]  /*3d0b0*/  ISETP.GE.AND P1, PT, R5, c[0x0][0x17c], PT ;  /* 0x00005f0005007a0c */ /* 0x008fc60003f26270 */
[----:B------:R-:W-:Y:S01]  /*3d0c0*/  IMAD.WIDE R4, R4, 0x2, R20 ;  /* 0x0000000204047825 */ /* 0x000fe200078e0214 */
[----:B--2---:R0:W-:Y:S01]  /*3d0d0*/  @P6 STG.E.U16 [R28.64], R23 ;  /* 0x000000171c006986 */ /* 0x0041e2000c101504 */
[----:B------:R-:W-:Y:S02]  /*3d0e0*/  ISETP.LT.AND P6, PT, R7, c[0x0][0x178], !P3 ;  /* 0x00005e0007007a0c */ /* 0x000fe40005fc1270 */
[----:B----4-:R-:W-:Y:S01]  /*3d0f0*/  ISETP.GE.AND P0, PT, R22, c[0x0][0x17c], PT ;  /* 0x00005f0016007a0c */ /* 0x010fe20003f06270 */
[----:B------:R-:W2:Y:S01]  /*3d100*/  LDL.LU R7, [R1+0x12e0] ;  /* 0x0012e00001077983 */ /* 0x000ea20000300800 */
[----:B------:R-:W-:-:S03]  /*3d110*/  PRMT R8, R23, 0x7632, R8 ;  /* 0x0000763217087816 */ /* 0x000fc60000000008 */
[----:B------:R1:W-:Y:S01]  /*3d120*/  @P2 STG.E.U16 [R4.64], R9 ;  /* 0x0000000904002986 */ /* 0x0003e2000c101504 */
[----:B0-----:R-:W-:-:S03]  /*3d130*/  IMAD.WIDE R22, R24, 0x2, R2 ;  /* 0x0000000218167825 */ /* 0x001fc600078e0202 */
[----:B------:R-:W3:Y:S01]  /*3d140*/  LDL.LU R28, [R1+0x129c] ;  /* 0x00129c00011c7983 */ /* 0x000ee20000300800 */
[----:B------:R-:W-:-:S03]  /*3d150*/  IMAD.WIDE R24, R24, 0x2, R20 ;  /* 0x0000000218187825 */ /* 0x000fc600078e0214 */
[----:B------:R-:W-:Y:S04]  /*3d160*/  @P5 STG.E.U16 [R22.64], R8 ;  /* 0x0000000816005986 */ /* 0x000fe8000c101504 */
[----:B------:R-:W4:Y:S04]  /*3d170*/  LDL.LU R29, [R1+0x14] ;  /* 0x00001400011d7983 */ /* 0x000f280000300800 */
[----:B------:R-:W-:Y:S04]  /*3d180*/  @P4 STG.E.U16 [R24.64], R12 ;  /* 0x0000000c18004986 */ /* 0x000fe8000c101504 */
[----:B-1----:R-:W2:Y:S04]  /*3d190*/  LDL.LU R5, [R1+0x1298] ;  /* 0x0012980001057983 */ /* 0x002ea80000300800 */
[----:B------:R0:W-:Y:S04]  /*3d1a0*/  @P6 STG.E.U16 [R26.64], R16 ;  /* 0x000000101a006986 */ /* 0x0001e8000c101504 */
[----:B0-----:R-:W3:Y:S04]  /*3d1b0*/  LDL.LU R27, [R1+0x12a0] ;  /* 0x0012a000011b7983 */ /* 0x001ee80000300800 */
[----:B------:R-:W3:Y:S01]  /*3d1c0*/  LDL.LU R26, [R1+0x5c0] ;  /* 0x0005c000011a7983 */ /* 0x000ee20000300800 */
[----:B------:R-:W-:-:S02]  /*3d1d0*/  ISETP.LT.AND P3, PT, R15, c[0x0][0x178], !P3 ;  /* 0x00005e000f007a0c */ /* 0x000fc40005f61270 */
[----:B------:R-:W-:Y:S02]  /*3d1e0*/  ISETP.LT.AND P4, PT, R15, c[0x0][0x178], !P1 ;  /* 0x00005e000f007a0c */ /* 0x000fe40004f81270 */
[----:B------:R-:W-:Y:S02]  /*3d1f0*/  IADD3 R22, R0, c[0x0][0x198], RZ ;  /* 0x0000660000167a10 */ /* 0x000fe40007ffe0ff */
[----:B------:R-:W-:Y:S02]  /*3d200*/  PRMT R12, R16, 0x7632, R12 ;  /* 0x00007632100c7816 */ /* 0x000fe4000000000c */
[C---:B------:R-:W-:Y:S01]  /*3d210*/  IADD3 R16, R22.reuse, c[0x0][0x198], RZ ;  /* 0x0000660016107a10 */ /* 0x040fe20007ffe0ff */
[----:B------:R-:W-:-:S04]  /*3d220*/  IMAD.WIDE R8, R22, 0x2, R2 ;  /* 0x0000000216087825 */ /* 0x000fc800078e0202 */
[----:B------:R-:W-:-:S04]  /*3d230*/  IMAD.WIDE R22, R22, 0x2, R20 ;  /* 0x0000000216167825 */ /* 0x000fc800078e0214 */
[----:B------:R-:W-:Y:S01]  /*3d240*/  IMAD.WIDE R24, R16, 0x2, R2 ;  /* 0x0000000210187825 */ /* 0x000fe200078e0202 */
[----:B--2---:R-:W-:-:S03]  /*3d250*/  ISETP.GE.AND P2, PT, R5, c[0x0][0x17c], PT ;  /* 0x00005f0005007a0c */ /* 0x004fc60003f46270 */
[----:B------:R-:W-:Y:S01]  /*3d260*/  IMAD.WIDE R4, R0, 0x2, R20 ;  /* 0x0000000200047825 */ /* 0x000fe200078e0214 */
[----:B------:R-:W-:-:S04]  /*3d270*/  PRMT R0, R17, 0x7632, R0 ;  /* 0x0000763211007816 */ /* 0x000fc80000000000 */
[----:B------:R0:W-:Y:S01]  /*3d280*/  @P3 STG.E.U16 [R4.64], R17 ;  /* 0x0000001104003986 */ /* 0x0001e2000c101504 */
[C---:B---3--:R-:W-:Y:S02]  /*3d290*/  ISETP.LT.AND P5, PT, R26.reuse, c[0x0][0x178], !P1 ;  /* 0x00005e001a007a0c */ /* 0x048fe40004fa1270 */
[----:B------:R-:W-:Y:S02]  /*3d2a0*/  ISETP.LT.AND P6, PT, R26, c[0x0][0x178], !P0 ;  /* 0x00005e001a007a0c */ /* 0x000fe400047c1270 */
[----:B------:R-:W-:Y:S02]  /*3d2b0*/  ISETP.GE.AND P1, PT, R28, c[0x0][0x17c], PT ;  /* 0x00005f001c007a0c */ /* 0x000fe40003f26270 */
[----:B------:R-:W2:Y:S04]  /*3d2c0*/  LDL.LU R28, [R1+0x48] ;  /* 0x00004800011c7983 */ /* 0x000ea80000300800 */
[----:B0-----:R-:W3:Y:S01]  /*3d2d0*/  LDL.LU R5, [R1+0x12a4] ;  /* 0x0012a40001057983 */ /* 0x001ee20000300800 */
[----:B------:R-:W-:-:S03]  /*3d2e0*/  ISETP.GE.AND P3, PT, R27, c[0x0][0x17c], PT ;  /* 0x00005f001b007a0c */ /* 0x000fc60003f66270 */
[----:B------:R-:W-:Y:S04]  /*3d2f0*/  @P5 STG.E.U16 [R8.64], R12 ;  /* 0x0000000c08005986 */ /* 0x000fe8000c101504 */
[----:B------:R-:W2:Y:S04]  /*3d300*/  LDL.LU R27, [R1+0x12a8] ;  /* 0x0012a800011b7983 */ /* 0x000ea80000300800 */
[----:B------:R-:W-:Y:S04]  /*3d310*/  @P4 STG.E.U16 [R22.64], R0 ;  /* 0x0000000016004986 */ /* 0x000fe8000c101504 */
[----:B----4-:R0:W-:Y:S04]  /*3d320*/  @P6 STG.E.U16 [R24.64], R29 ;  /* 0x0000001d18006986 */ /* 0x0101e8000c101504 */
[----:B0-----:R-:W4:Y:S01]  /*3d330*/  LDL.LU R25, [R1+0x12ac] ;  /* 0x0012ac0001197983 */ /* 0x001f220000300800 */
[----:B------:R-:W-:-:S03]  /*3d340*/  PRMT R0, R29, 0x7632, R0 ;  /* 0x000076321d007816 */ /* 0x000fc60000000000 */
[----:B------:R-:W5:Y:S01]  /*3d350*/  LDL.LU R29, [R1+0x38] ;  /* 0x00003800011d7983 */ /* 0x000f620000300800 */
[C---:B------:R-:W-:Y:S02]  /*3d360*/  ISETP.LT.AND P0, PT, R15.reuse, c[0x0][0x178], !P0 ;  /* 0x00005e000f007a0c */ /* 0x040fe40004701270 */
[----:B------:R-:W-:Y:S02]  /*3d370*/  ISETP.LT.AND P5, PT, R26, c[0x0][0x178], !P2 ;  /* 0x00005e001a007a0c */ /* 0x000fe400057a1270 */
[----:B------:R-:W-:Y:S02]  /*3d380*/  ISETP.LT.AND P4, PT, R15, c[0x0][0x178], !P2 ;  /* 0x00005e000f007a0c */ /* 0x000fe40005781270 */
[----:B------:R-:W-:Y:S02]  /*3d390*/  IADD3 R8, R16, c[0x0][0x198], RZ ;  /* 0x0000660010087a10 */ /* 0x000fe40007ffe0ff */
[----:B------:R-:W-:Y:S01]  /*3d3a0*/  ISETP.LT.AND P6, PT, R26, c[0x0][0x178], !P1 ;  /* 0x00005e001a007a0c */ /* 0x000fe20004fc1270 */
[----:B------:R-:W-:Y:S01]  /*3d3b0*/  IMAD.WIDE R16, R16, 0x2, R20 ;  /* 0x0000000210107825 */ /* 0x000fe200078e0214 */
[----:B------:R-:W-:-:S02]  /*3d3c0*/  IADD3 R12, R8, c[0x0][0x198], RZ ;  /* 0x00006600080c7a10 */ /* 0x000fc40007ffe0ff */
[----:B------:R-:W-:Y:S02]  /*3d3d0*/  PRMT R24, R13, 0x7632, R24 ;  /* 0x000076320d187816 */ /* 0x000fe40000000018 */
[----:B------:R-:W-:Y:S01]  /*3d3e0*/  @P0 STG.E.U16 [R16.64], R13 ;  /* 0x0000000d10000986 */ /* 0x000fe2000c101504 */
[--C-:B------:R-:W-:Y:S01]  /*3d3f0*/  IMAD.WIDE R22, R12, 0x2, R2.reuse ;  /* 0x000000020c167825 */ /* 0x100fe200078e0202 */
[----:B------:R-:W-:Y:S02]  /*3d400*/  ISETP.LT.AND P1, PT, R15, c[0x0][0x178], !P1 ;  /* 0x00005e000f007a0c */ /* 0x000fe40004f21270 */
[----:B---3--:R-:W-:Y:S01]  /*3d410*/  ISETP.GE.AND P2, PT, R5, c[0x0][0x17c], PT ;  /* 0x00005f0005007a0c */ /* 0x008fe20003f46270 */
[----:B------:R-:W-:-:S04]  /*3d420*/  IMAD.WIDE R4, R8, 0x2, R2 ;  /* 0x0000000208047825 */ /* 0x000fc800078e0202 */
[----:B------:R-:W-:Y:S01]  /*3d430*/  IMAD.WIDE R8, R8, 0x2, R20 ;  /* 0x0000000208087825 */ /* 0x000fe200078e0214 */
[----:B------:R-:W-:Y:S01]  /*3d440*/  @P5 STG.E.U16 [R4.64], R0 ;  /* 0x0000000004005986 */ /* 0x000fe2000c101504 */
[----:B------:R-:W-:Y:S02]  /*3d450*/  ISETP.LT.AND P5, PT, R26, c[0x0][0x178], !P3 ;  /* 0x00005e001a007a0c */ /* 0x000fe40005fa1270 */
[----:B--2---:R-:W-:Y:S01]  /*3d460*/  ISETP.GE.AND P0, PT, R27, c[0x0][0x17c], PT ;  /* 0x00005f001b007a0c */ /* 0x004fe20003f06270 */
[----:B------:R0:W-:Y:S01]  /*3d470*/  @P4 STG.E.U16 [R8.64], R24 ;  /* 0x0000001808004986 */ /* 0x0001e2000c101504 */
[----:B------:R-:W-:-:S03]  /*3d480*/  ISETP.LT.AND P4, PT, R15, c[0x0][0x178], !P3 ;  /* 0x00005e000f007a0c */ /* 0x000fc60005f81270 */
[----:B------:R-:W2:Y:S04]  /*3d490*/  LDL.LU R27, [R1+0x12b0] ;  /* 0x0012b000011b7983 */ /* 0x000ea80000300800 */
[----:B------:R1:W-:Y:S01]  /*3d4a0*/  @P6 STG.E.U16 [R22.64], R28 ;  /* 0x0000001c16006986 */ /* 0x0003e2000c101504 */
[----:B------:R-:W-:Y:S02]  /*3d4b0*/  ISETP.LT.AND P6, PT, R26, c[0x0][0x178], !P2 ;  /* 0x00005e001a007a0c */ /* 0x000fe400057c1270 */
[----:B0-----:R-:W-:Y:S02]  /*3d4c0*/  IADD3 R8, R12, c[0x0][0x198], RZ ;  /* 0x000066000c087a10 */ /* 0x001fe40007ffe0ff */
[----:B----4-:R-:W-:Y:S02]  /*3d4d0*/  ISETP.GE.AND P3, PT, R25, c[0x0][0x17c], PT ;  /* 0x00005f0019007a0c */ /* 0x010fe40003f66270 */
[----:B------:R-:W3:Y:S01]  /*3d4e0*/  LDL.LU R25, [R1+0x12b4] ;  /* 0x0012b40001197983 */ /* 0x000ee20000300800 */
[----:B-1----:R-:W-:-:S03]  /*3d4f0*/  PRMT R22, R28, 0x7632, R22 ;  /* 0x000076321c167816 */ /* 0x002fc60000000016 */
[----:B------:R-:W4:Y:S01]  /*3d500*/  LDL.LU R28, [R1+0x28] ;  /* 0x00002800011c7983 */ /* 0x000f220000300800 */
[----:B------:R-:W-:Y:S01]  /*3d510*/  IADD3 R0, R8, c[0x0][0x198], RZ ;  /* 0x0000660008007a10 */ /* 0x000fe20007ffe0ff */
[----:B------:R-:W-:Y:S01]  /*3d520*/  IMAD.WIDE R12, R12, 0x2, R20 ;  /* 0x000000020c0c7825 */ /* 0x000fe200078e0214 */
[----:B-----5:R-:W-:Y:S01]  /*3d530*/  PRMT R23, R6, 0x7632, R23 ;  /* 0x0000763206177816 */ /* 0x020fe20000000017 */
[----:B------:R-:W5:Y:S02]  /*3d540*/  LDL.LU R24, [R1+0x12bc] ;  /* 0x0012bc0001187983 */ /* 0x000f640000300800 */
[----:B------:R-:W-:-:S04]  /*3d550*/  IMAD.WIDE R4, R8, 0x2, R2 ;  /* 0x0000000208047825 */ /* 0x000fc800078e0202 */
[----:B------:R-:W-:Y:S01]  /*3d560*/  IMAD.WIDE R8, R8, 0x2, R20 ;  /* 0x0000000208087825 */ /* 0x000fe200078e0214 */
[----:B------:R-:W-:Y:S03]  /*3d570*/  @P1 STG.E.U16 [R12.64], R6 ;  /* 0x000000060c001986 */ /* 0x000fe6000c101504 */
[----:B------:R-:W-:Y:S01]  /*3d580*/  IMAD.WIDE R16, R0, 0x2, R2 ;  /* 0x0000000200107825 */ /* 0x000fe200078e0202 */
[----:B------:R0:W-:Y:S04]  /*3d590*/  @P5 STG.E.U16 [R4.64], R22 ;  /* 0x0000001604005986 */ /* 0x0001e8000c101504 */
[----:B------:R1:W-:Y:S04]  /*3d5a0*/  @P4 STG.E.U16 [R8.64], R23 ;  /* 0x0000001708004986 */ /* 0x0003e8000c101504 */
[----:B------:R1:W-:Y:S01]  /*3d5b0*/  @P6 STG.E.U16 [R16.64], R29 ;  /* 0x0000001d10006986 */ /* 0x0003e2000c101504 */
[----:B0-----:R-:W-:-:S03]  /*3d5c0*/  PRMT R22, R29, 0x7632, R22 ;  /* 0x000076321d167816 */ /* 0x001fc60000000016 */
[----:B-1----:R-:W5:Y:S04]  /*3d5d0*/  LDL.LU R23, [R1+0x12b8] ;  /* 0x0012b80001177983 */ /* 0x002f680000300800 */
[----:B------:R-:W5:Y:S01]  /*3d5e0*/  LDL.LU R29, [R1+0x18] ;  /* 0x00001800011d7983 */ /* 0x000f620000300800 */
[C---:B------:R-:W-:Y:S02]  /*3d5f0*/  ISETP.LT.AND P2, PT, R15.reuse, c[0x0][0x178], !P2 ;  /* 0x00005e000f007a0c */ /* 0x040fe40005741270 */
[----:B------:R-:W-:Y:S02]  /*3d600*/  ISETP.LT.AND P5, PT, R26, c[0x0][0x178], !P0 ;  /* 0x00005e001a007a0c */ /* 0x000fe400047a1270 */
[----:B------:R-:W-:Y:S02]  /*3d610*/  ISETP.LT.AND P4, PT, R15, c[0x0][0x178], !P0 ;  /* 0x00005e000f007a0c */ /* 0x000fe40004781270 */
[----:B------:R-:W-:-:S02]  /*3d620*/  IADD3 R12, R0, c[0x0][0x198], RZ ;  /* 0x00006600000c7a10 */ /* 0x000fc40007ffe0ff */
[----:B------:R-:W-:Y:S02]  /*3d630*/  ISETP.LT.AND P6, PT, R26, c[0x0][0x178], !P3 ;  /* 0x00005e001a007a0c */ /* 0x000fe40005fc1270 */
[----:B------:R-:W-:Y:S01]  /*3d640*/  IADD3 R6, R12, c[0x0][0x198], RZ ;  /* 0x000066000c067a10 */ /* 0x000fe20007ffe0ff */
[----:B------:R-:W-:Y:S01]  /*3d650*/  IMAD.WIDE R4, R0, 0x2, R20 ;  /* 0x0000000200047825 */ /* 0x000fe200078e0214 */
[----:B------:R-:W-:-:S03]  /*3d660*/  PRMT R0, R10, 0x7632, R0 ;  /* 0x000076320a007816 */ /* 0x000fc60000000000 */
[C---:B------:R-:W-:Y:S01]  /*3d670*/  IMAD.WIDE R8, R12.reuse, 0x2, R2 ;  /* 0x000000020c087825 */ /* 0x040fe200078e0202 */
[----:B------:R0:W-:Y:S03]  /*3d680*/  @P2 STG.E.U16 [R4.64], R10 ;  /* 0x0000000a04002986 */ /* 0x0001e6000c101504 */
[----:B------:R-:W-:Y:S01]  /*3d690*/  IMAD.WIDE R12, R12, 0x2, R20 ;  /* 0x000000020c0c7825 */ /* 0x000fe200078e0214 */
[----:B------:R-:W-:Y:S03]  /*3d6a0*/  @P5 STG.E.U16 [R8.64], R22 ;  /* 0x0000001608005986 */ /* 0x000fe6000c101504 */
[C---:B------:R-:W-:Y:S01]  /*3d6b0*/  IMAD.WIDE R16, R6.reuse, 0x2, R2 ;  /* 0x0000000206107825 */ /* 0x040fe200078e0202 */
[----:B------:R-:W-:Y:S01]  /*3d6c0*/  ISETP.LT.AND P3, PT, R15, c[0x0][0x178], !P3 ;  /* 0x00005e000f007a0c */ /* 0x000fe20005f61270 */
[----:B------:R1:W-:Y:S02]  /*3d6d0*/  @P4 STG.E.U16 [R12.64], R0 ;  /* 0x000000000c004986 */ /* 0x0003e4000c101504 */
[C---:B0-----:R-:W-:Y:S01]  /*3d6e0*/  IMAD.WIDE R4, R6.reuse, 0x2, R20 ;  /* 0x0000000206047825 */ /* 0x041fe200078e0214 */
[----:B-1----:R-:W-:-:S04]  /*3d6f0*/  IADD3 R12, R6, c[0x0][0x198], RZ ;  /* 0x00006600060c7a10 */ /* 0x002fc80007ffe0ff */
[C---:B------:R-:W-:Y:S01]  /*3d700*/  IADD3 R0, R12.reuse, c[0x0][0x198], RZ ;  /* 0x000066000c007a10 */ /* 0x040fe20007ffe0ff */
[----:B------:R-:W-:Y:S01]  /*3d710*/  IMAD.WIDE R8, R12, 0x2, R2 ;  /* 0x000000020c087825 */ /* 0x000fe200078e0202 */
[----:B------:R-:W-:-:S03]  /*3d720*/  PRMT R6, R18, 0x7632, R6 ;  /* 0x0000763212067816 */ /* 0x000fc60000000006 */
[----:B------:R-:W-:Y:S01]  /*3d730*/  IMAD.WIDE R12, R12, 0x2, R20 ;  /* 0x000000020c0c7825 */ /* 0x000fe200078e0214 */
[----:B--2---:R-:W-:-:S04]  /*3d740*/  ISETP.GE.AND P1, PT, R27, c[0x0][0x17c], PT ;  /* 0x00005f001b007a0c */ /* 0x004fc80003f26270 */
[C---:B------:R-:W-:Y:S02]  /*3d750*/  ISETP.LT.AND P5, PT, R26.reuse, c[0x0][0x178], !P1 ;  /* 0x00005e001a007a0c */ /* 0x040fe40004fa1270 */
[----:B------:R-:W-:Y:S02]  /*3d760*/  ISETP.LT.AND P4, PT, R15, c[0x0][0x178], !P1 ;  /* 0x00005e000f007a0c */ /* 0x000fe40004f81270 */
[----:B---3--:R-:W-:Y:S02]  /*3d770*/  ISETP.GE.AND P0, PT, R25, c[0x0][0x17c], PT ;  /* 0x00005f0019007a0c */ /* 0x008fe40003f06270 */
[----:B------:R-:W2:Y:S04]  /*3d780*/  LDL.LU R25, [R1+0x12c4] ;  /* 0x0012c40001197983 */ /* 0x000ea80000300800 */
[----:B----4-:R0:W-:Y:S01]  /*3d790*/  @P6 STG.E.U16 [R16.64], R28 ;  /* 0x0000001c10006986 */ /* 0x0101e2000c101504 */
[----:B------:R-:W-:-:S02]  /*3d7a0*/  ISETP.LT.AND P6, PT, R26, c[0x0][0x178], !P0 ;  /* 0x00005e001a007a0c */ /* 0x000fc400047c1270 */
[----:B------:R-:W-:Y:S01]  /*3d7b0*/  PRMT R10, R28, 0x7632, R10 ;  /* 0x000076321c0a7816 */ /* 0x000fe2000000000a */
[----:B------:R-:W-:Y:S01]  /*3d7c0*/  @P3 STG.E.U16 [R4.64], R18 ;  /* 0x0000001204003986 */ /* 0x000fe2000c101504 */
[----:B-----5:R-:W-:-:S03]  /*3d7d0*/  ISETP.GE.AND P2, PT, R24, c[0x0][0x17c], PT ;  /* 0x00005f0018007a0c */ /* 0x020fc60003f46270 */
[----:B------:R-:W3:Y:S01]  /*3d7e0*/  LDL.LU R24, [R1+0x12c0] ;  /* 0x0012c00001187983 */ /* 0x000ee20000300800 */
[----:B0-----:R-:W-:-:S03]  /*3d7f0*/  IMAD.WIDE R16, R0, 0x2, R2 ;  /* 0x0000000200107825 */ /* 0x001fc600078e0202 */
[----:B------:R0:W-:Y:S04]  /*3d800*/  @P5 STG.E.U16 [R8.64], R10 ;  /* 0x0000000a08005986 */ /* 0x0001e8000c101504 */
[----:B------:R-:W-:Y:S01]  /*3d810*/  @P4 STG.E.U16 [R12.64], R6 ;  /* 0x000000060c004986 */ /* 0x000fe2000c101504 */
[----:B------:R-:W-:-:S03]  /*3d820*/  ISETP.GE.AND P1, PT, R23, c[0x0][0x17c], PT ;  /* 0x00005f0017007a0c */ /* 0x000fc60003f26270 */
[----:B------:R-:W4:Y:S01]  /*3d830*/  LDL.LU R23, [R1+0x12cc] ;  /* 0x0012cc0001177983 */ /* 0x000f220000300800 */
[----:B0-----:R-:W-:-:S03]  /*3d840*/  PRMT R10, R29, 0x7632, R10 ;  /* 0x000076321d0a7816 */ /* 0x001fc6000000000a */
[----:B------:R-:W5:Y:S04]  /*3d850*/  LDL.LU R27, [R1+0x4c] ;  /* 0x00004c00011b7983 */ /* 0x000f680000300800 */
[----:B------:R-:W3:Y:S04]  /*3d860*/  LDL.LU R22, [R1+0x12c8] ;  /* 0x0012c80001167983 */ /* 0x000ee80000300800 */
[----:B------:R0:W-:Y:S04]  /*3d870*/  @P6 STG.E.U16 [R16.64], R29 ;  /* 0x0000001d10006986 */ /* 0x0001e8000c101504 */
[----:B0-----:R-:W4:Y:S04]  /*3d880*/  LDL.LU R29, [R1+0x3c] ;  /* 0x00003c00011d7983 */ /* 0x001f280000300800 */
[----:B------:R-:W4:Y:S01]  /*3d890*/  LDL.LU R18, [R1+0x12d8] ;  /* 0x0012d80001127983 */ /* 0x000f220000300800 */
[----:B------:R-:W-:-:S02]  /*3d8a0*/  ISETP.LT.AND P0, PT, R15, c[0x0][0x178], !P0 ;  /* 0x00005e000f007a0c */ /* 0x000fc40004701270 */
[----:B------:R-:W-:Y:S02]  /*3d8b0*/  ISETP.LT.AND P5, PT, R26, c[0x0][0x178], !P2 ;  /* 0x00005e001a007a0c */ /* 0x000fe400057a1270 */
[C---:B------:R-:W-:Y:S02]  /*3d8c0*/  ISETP.LT.AND P4, PT, R15.reuse, c[0x0][0x178], !P2 ;  /* 0x00005e000f007a0c */ /* 0x040fe40005781270 */
[----:B------:R-:W-:Y:S02]  /*3d8d0*/  IADD3 R12, R0, c[0x0][0x198], RZ ;  /* 0x00006600000c7a10 */ /* 0x000fe40007ffe0ff */
[----:B------:R-:W-:Y:S02]  /*3d8e0*/  ISETP.LT.AND P6, PT, R26, c[0x0][0x178], !P1 ;  /* 0x00005e001a007a0c */ /* 0x000fe40004fc1270 */
[----:B------:R-:W-:Y:S01]  /*3d8f0*/  ISETP.LT.AND P1, PT, R15, c[0x0][0x178], !P1 ;  /* 0x00005e000f007a0c */ /* 0x000fe20004f21270 */
[----:B------:R-:W-:Y:S01]  /*3d900*/  IMAD.WIDE R4, R0, 0x2, R20 ;  /* 0x0000000200047825 */ /* 0x000fe200078e0214 */
[----:B------:R-:W-:-:S02]  /*3d910*/  IADD3 R6, R12, c[0x0][0x198], RZ ;  /* 0x000066000c067a10 */ /* 0x000fc40007ffe0ff */
[----:B------:R-:W-:Y:S01]  /*3d920*/  PRMT R0, R14, 0x7632, R0 ;  /* 0x000076320e007816 */ /* 0x000fe20000000000 */
[C---:B------:R-:W-:Y:S01]  /*3d930*/  IMAD.WIDE R8, R12.reuse, 0x2, R2 ;  /* 0x000000020c087825 */ /* 0x040fe200078e0202 */
[----:B------:R0:W-:Y:S03]  /*3d940*/  @P0 STG.E.U16 [R4.64], R14 ;  /* 0x0000000e04000986 */ /* 0x0001e6000c101504 */
[----:B------:R-:W-:Y:S01]  /*3d950*/  IMAD.WIDE R12, R12, 0x2, R20 ;  /* 0x000000020c0c7825 */ /* 0x000fe200078e0214 */
[----:B------:R1:W-:Y:S03]  /*3d960*/  @P5 STG.E.U16 [R8.64], R10 ;  /* 0x0000000a08005986 */ /* 0x0003e6000c101504 */
[C---:B------:R-:W-:Y:S01]  /*3d970*/  IMAD.WIDE R16, R6.reuse, 0x2, R2 ;  /* 0x0000000206107825 */ /* 0x040fe200078e0202 */
[----:B------:R1:W-:Y:S03]  /*3d980*/  @P4 STG.E.U16 [R12.64], R0 ;  /* 0x000000000c004986 */ /* 0x0003e6000c101504 */
[----:B0-----:R-:W-:Y:S01]  /*3d990*/  IMAD.WIDE R4, R6, 0x2, R20 ;  /* 0x0000000206047825 */ /* 0x001fe200078e0214 */
[----:B--2---:R-:W-:-:S04]  /*3d9a0*/  ISETP.GE.AND P3, PT, R25, c[0x0][0x17c], PT ;  /* 0x00005f0019007a0c */ /* 0x004fc80003f66270 */
[----:B------:R-:W-:Y:S02]  /*3d9b0*/  ISETP.LT.AND P5, PT, R26, c[0x0][0x178], !P3 ;  /* 0x00005e001a007a0c */ /* 0x000fe40005fa1270 */
[----:B------:R-:W-:Y:S01]  /*3d9c0*/  ISETP.LT.AND P4, PT, R15, c[0x0][0x178], !P3 ;  /* 0x00005e000f007a0c */ /* 0x000fe20005f81270 */
[----:B-----5:R0:W-:Y:S01]  /*3d9d0*/  @P6 STG.E.U16 [R16.64], R27 ;  /* 0x0000001b10006986 */ /* 0x0201e2000c101504 */
[----:B---3--:R-:W-:-:S03]  /*3d9e0*/  ISETP.GE.AND P3, PT, R22, c[0x0][0x17c], PT ;  /* 0x00005f0016007a0c */ /* 0x008fc60003f66270 */
[----:B------:R2:W-:Y:S04]  /*3d9f0*/  @P1 STG.E.U16 [R4.64], R7 ;  /* 0x0000000704001986 */ /* 0x0005e8000c101504 */
[----:B------:R-:W3:Y:S04]  /*3da00*/  LDL.LU R22, [R1+0x12d4] ;  /* 0x0012d40001167983 */ /* 0x000ee80000300800 */
[----:B------:R-:W5:Y:S01]  /*3da10*/  LDL.LU R28, [R1+0x2c] ;  /* 0x00002c00011c7983 */ /* 0x000f620000300800 */
[----:B----4-:R-:W-:-:S03]  /*3da20*/  ISETP.GE.AND P1, PT, R18, c[0x0][0x17c], PT ;  /* 0x00005f0012007a0c */ /* 0x010fc60003f26270 */
[----:B------:R-:W4:Y:S01]  /*3da30*/  LDL.LU R18, [R1+0x12d0] ;  /* 0x0012d00001127983 */ /* 0x000f220000300800 */
[----:B------:R-:W-:Y:S02]  /*3da40*/  ISETP.GE.AND P2, PT, R24, c[0x0][0x17c], PT ;  /* 0x00005f0018007a0c */ /* 0x000fe40003f46270 */
[----:B------:R-:W-:Y:S02]  /*3da50*/  IADD3 R25, R6, c[0x0][0x198], RZ ;  /* 0x0000660006197a10 */ /* 0x000fe40007ffe0ff */
[----:B------:R-:W-:Y:S02]  /*3da60*/  ISETP.LT.AND P6, PT, R26, c[0x0][0x178], !P2 ;  /* 0x00005e001a007a0c */ /* 0x000fe400057c1270 */
[----:B------:R-:W-:Y:S02]  /*3da70*/  ISETP.GE.AND P0, PT, R23, c[0x0][0x17c], PT ;  /* 0x00005f0017007a0c */ /* 0x000fe40003f06270 */
[C---:B------:R-:W-:Y:S01]  /*3da80*/  IADD3 R23, R25.reuse, c[0x0][0x198], RZ ;  /* 0x0000660019177a10 */ /* 0x040fe20007ffe0ff */
[----:B-1----:R-:W-:Y:S01]  /*3da90*/  IMAD.WIDE R8, R25, 0x2, R2 ;  /* 0x0000000219087825 */ /* 0x002fe200078e0202 */
[----:B------:R-:W-:-:S02]  /*3daa0*/  PRMT R14, R27, 0x7632, R14 ;  /* 0x000076321b0e7816 */ /* 0x000fc4000000000e */
[----:B------:R-:W-:Y:S01]  /*3dab0*/  PRMT R6, R7, 0x7632, R6 ;  /* 0x0000763207067816 */ /* 0x000fe20000000006 */
[----:B------:R-:W-:Y:S01]  /*3dac0*/  IMAD.WIDE R12, R25, 0x2, R20 ;  /* 0x00000002190c7825 */ /* 0x000fe200078e0214 */
[----:B------:R-:W-:-:S03]  /*3dad0*/  ISETP.LT.AND P2, PT, R15, c[0x0][0x178], !P2 ;  /* 0x00005e000f007a0c */ /* 0x000fc60005741270 */
[C---:B0-----:R-:W-:Y:S01]  /*3dae0*/  IMAD.WIDE R16, R23.reuse, 0x2, R2 ;  /* 0x0000000217107825 */ /* 0x041fe200078e0202 */
[----:B------:R0:W-:Y:S01]  /*3daf0*/  @P5 STG.E.U16 [R8.64], R14 ;  /* 0x0000000e08005986 */ /* 0x0001e2000c101504 */
[----:B------:R-:W-:Y:S02]  /*3db00*/  ISETP.LT.AND P5, PT, R26, c[0x0][0x178], !P0 ;  /* 0x00005e001a007a0c */ /* 0x000fe400047a1270 */
[----:B------:R-:W-:Y:S01]  /*3db10*/  IADD3 R25, R23, c[0x0][0x198], RZ ;  /* 0x0000660017197a10 */ /* 0x000fe20007ffe0ff */
[----:B------:R1:W-:Y:S01]  /*3db20*/  @P4 STG.E.U16 [R12.64], R6 ;  /* 0x000000060c004986 */ /* 0x0003e2000c101504 */
[----:B------:R-:W-:-:S03]  /*3db30*/  ISETP.LT.AND P4, PT, R15, c[0x0][0x178], !P0 ;  /* 0x00005e000f007a0c */ /* 0x000fc60004781270 */
[----:B------:R1:W-:Y:S01]  /*3db40*/  @P6 STG.E.U16 [R16.64], R29 ;  /* 0x0000001d10006986 */ /* 0x0003e2000c101504 */
[----:B------:R-:W-:Y:S01]  /*3db50*/  ISETP.LT.AND P6, PT, R26, c[0x0][0x178], !P3 ;  /* 0x00005e001a007a0c */ /* 0x000fe20005fc1270 */
[----:B--2---:R-:W-:Y:S01]  /*3db60*/  IMAD.WIDE R4, R23, 0x2, R20 ;  /* 0x0000000217047825 */ /* 0x004fe200078e0214 */
[----:B------:R-:W-:Y:S02]  /*3db70*/  IADD3 R27, R25, c[0x0][0x198], RZ ;  /* 0x00006600191b7a10 */ /* 0x000fe40007ffe0ff */
[----:B------:R-:W-:Y:S01]  /*3db80*/  PRMT R0, R29, 0x7632, R0 ;  /* 0x000076321d007816 */ /* 0x000fe20000000000 */
[----:B0-----:R-:W-:Y:S01]  /*3db90*/  IMAD.WIDE R8, R25, 0x2, R20 ;  /* 0x0000000219087825 */ /* 0x001fe200078e0214 */
[----:B------:R-:W-:-:S03]  /*3dba0*/  PRMT R10, R11, 0x7632, R10 ;  /* 0x000076320b0a7816 */ /* 0x000fc6000000000a */
[--C-:B-1----:R-:W-:Y:S01]  /*3dbb0*/  IMAD.WIDE R6, R25, 0x2, R2.reuse ;  /* 0x0000000219067825 */ /* 0x102fe200078e0202 */
[----:B------:R0:W-:Y:S03]  /*3dbc0*/  @P2 STG.E.U16 [R4.64], R11 ;  /* 0x0000000b04002986 */ /* 0x0001e6000c101504 */
[----:B------:R-:W-:Y:S01]  /*3dbd0*/  IMAD.WIDE R12, R27, 0x2, R2 ;  /* 0x000000021b0c7825 */ /* 0x000fe200078e0202 */
[----:B------:R1:W-:Y:S01]  /*3dbe0*/  @P5 STG.E.U16 [R6.64], R0 ;  /* 0x0000000006005986 */ /* 0x0003e2000c101504 */
[----:B------:R-:W-:-:S03]  /*3dbf0*/  ISETP.LT.AND P3, PT, R15, c[0x0][0x178], !P3 ;  /* 0x00005e000f007a0c */ /* 0x000fc60005f61270 */
[----:B------:R-:W2:Y:S04]  /*3dc00*/  LDL.LU R29, [R1+0x1c] ;  /* 0x00001c00011d7983 */ /* 0x000ea80000300800 */
[----:B------:R0:W-:Y:S01]  /*3dc10*/  @P4 STG.E.U16 [R8.64], R10 ;  /* 0x0000000a08004986 */ /* 0x0001e2000c101504 */
[----:B---3--:R-:W-:-:S03]  /*3dc20*/  ISETP.GE.AND P0, PT, R22, c[0x0][0x17c], PT ;  /* 0x00005f0016007a0c */ /* 0x008fc60003f06270 */
[----:B-----5:R3:W-:Y:S01]  /*3dc30*/  @P6 STG.E.U16 [R12.64], R28 ;  /* 0x0000001c0c006986 */ /* 0x0207e2000c101504 */
[C---:B------:R-:W-:Y:S02]  /*3dc40*/  ISETP.LT.AND P6, PT, R26.reuse, c[0x0][0x178], !P1 ;  /* 0x00005e001a007a0c */ /* 0x040fe40004fc1270 */
[----:B------:R-:W-:Y:S02]  /*3dc50*/  ISETP.LT.AND P5, PT, R26, c[0x0][0x178], !P0 ;  /* 0x00005e001a007a0c */ /* 0x000fe400047a1270 */
[C---:B------:R-:W-:Y:S02]  /*3dc60*/  ISETP.LT.AND P1, PT, R15.reuse, c[0x0][0x178], !P1 ;  /* 0x00005e000f007a0c */ /* 0x040fe40004f21270 */
[----:B------:R-:W-:Y:S02]  /*3dc70*/  ISETP.LT.AND P0, PT, R15, c[0x0][0x178], !P0 ;  /* 0x00005e000f007a0c */ /* 0x000fe40004701270 */
[----:B----4-:R-:W-:-:S04]  /*3dc80*/  ISETP.GE.AND P2, PT, R18, c[0x0][0x17c], PT ;  /* 0x00005f0012007a0c */ /* 0x010fc80003f46270 */
[----:B------:R-:W-:Y:S02]  /*3dc90*/  ISETP.LT.AND P4, PT, R26, c[0x0][0x178], !P2 ;  /* 0x00005e001a007a0c */ /* 0x000fe40005781270 */
[----:B------:R-:W-:Y:S02]  /*3dca0*/  ISETP.LT.AND P2, PT, R15, c[0x0][0x178], !P2 ;  /* 0x00005e000f007a0c */ /* 0x000fe40005741270 */
[----:B------:R-:W4:Y:S01]  /*3dcb0*/  LDL.LU R15, [R1+0x12dc] ;  /* 0x0012dc00010f7983 */ /* 0x000f220000300800 */
[C---:B------:R-:W-:Y:S01]  /*3dcc0*/  IADD3 R17, R27.reuse, c[0x0][0x198], RZ ;  /* 0x000066001b117a10 */ /* 0x040fe20007ffe0ff */
[----:B0-----:R-:W-:-:S03]  /*3dcd0*/  IMAD.WIDE R4, R27, 0x2, R20 ;  /* 0x000000021b047825 */ /* 0x001fc600078e0214 */
[C---:B------:R-:W-:Y:S01]  /*3dce0*/  IADD3 R23, R17.reuse, c[0x0][0x198], RZ ;  /* 0x0000660011177a10 */ /* 0x040fe20007ffe0ff */
[----:B-1----:R-:W-:Y:S01]  /*3dcf0*/  IMAD.WIDE R6, R17, 0x2, R2 ;  /* 0x0000000211067825 */ /* 0x002fe200078e0202 */
[----:B------:R-:W-:Y:S02]  /*3dd00*/  PRMT R0, R28, 0x7632, R0 ;  /* 0x000076321c007816 */ /* 0x000fe40000000000 */
[----:B------:R-:W-:Y:S01]  /*3dd10*/  IADD3 R25, R23, c[0x0][0x198], RZ ;  /* 0x0000660017197a10 */ /* 0x000fe20007ffe0ff */
[----:B------:R-:W-:Y:S01]  /*3dd20*/  IMAD.WIDE R8, R17, 0x2, R20 ;  /* 0x0000000211087825 */ /* 0x000fe200078e0214 */
[----:B------:R-:W-:Y:S01]  /*3dd30*/  PRMT R14, R19, 0x7632, R14 ;  /* 0x00007632130e7816 */ /* 0x000fe2000000000e */
[----:B------:R2:W-:Y:S02]  /*3dd40*/  @P3 STG.E.U16 [R4.64], R19 ;  /* 0x0000001304003986 */ /* 0x0005e4000c101504 */
[C---:B------:R-:W-:Y:S02]  /*3dd50*/  IMAD.WIDE R10, R23.reuse, 0x2, R2 ;  /* 0x00000002170a7825 */ /* 0x040fe400078e0202 */
[----:B------:R0:W-:Y:S02]  /*3dd60*/  @P6 STG.E.U16 [R6.64], R0 ;  /* 0x0000000006006986 */ /* 0x0001e4000c101504 */
[----:B---3--:R-:W-:-:S02]  /*3dd70*/  IMAD.WIDE R12, R23, 0x2, R20 ;  /* 0x00000002170c7825 */ /* 0x008fc400078e0214 */
[----:B------:R0:W-:Y:S02]  /*3dd80*/  @P1 STG.E.U16 [R8.64], R14 ;  /* 0x0000000e08001986 */ /* 0x0001e4000c101504 */
[----:B------:R-:W-:-:S04]  /*3dd90*/  IMAD.WIDE R2, R25, 0x2, R2 ;  /* 0x0000000219027825 */ /* 0x000fc800078e0202 */
[----:B------:R-:W-:Y:S01]  /*3dda0*/  IMAD.WIDE R20, R25, 0x2, R20 ;  /* 0x0000000219147825 */ /* 0x000fe200078e0214 */
[----:B--2---:R-:W-:Y:S01]  /*3ddb0*/  PRMT R5, R29, 0x7632, R5 ;  /* 0x000076321d057816 */ /* 0x004fe20000000005 */
[----:B------:R0:W-:Y:S04]  /*3ddc0*/  @P5 STG.E.U16 [R10.64], R29 ;  /* 0x0000001d0a005986 */ /* 0x0001e8000c101504 */
[----:B----4-:R0:W-:Y:S04]  /*3ddd0*/  @P0 STG.E.U16 [R12.64], R15 ;  /* 0x0000000f0c000986 */ /* 0x0101e8000c101504 */
[----:B------:R0:W-:Y:S01]  /*3dde0*/  @P4 STG.E.U16 [R2.64], R5 ;  /* 0x0000000502004986 */ /* 0x0001e2000c101504 */
[----:B------:R-:W-:Y:S05]  /*3ddf0*/  @!P2 EXIT ;  /* 0x000000000000a94d */ /* 0x000fea0003800000 */
[----:B0-----:R-:W-:-:S05]  /*3de00*/  PRMT R10, R15, 0x7632, R10 ;  /* 0x000076320f0a7816 */ /* 0x001fca000000000a */
[----:B------:R-:W-:Y:S01]  /*3de10*/  STG.E.U16 [R20.64], R10 ;  /* 0x0000000a14007986 */ /* 0x000fe2000c101504 */
[----:B------:R-:W-:Y:S05]  /*3de20*/  EXIT ;  /* 0x000000000000794d */ /* 0x000fea0003800000 */
.L_x_4:
[----:B------:R-:W-:-:S00]  /*3de30*/  BRA `(.L_x_4) ;  /* 0xfffffff000007947 */ /* 0x000fc0000383ffff */
[----:B------:R-:W-:-:S00]  /*3de40*/  NOP ;  /* 0x0000000000007918 */ /* 0x000fc00000000000 */
        /* <DEDUP_REMOVED lines=11> */
.L_x_5:


//--------------------- .nv.shared.matmul_kernel  --------------------------
	.section	.nv.shared.matmul_kernel,"aw",@nobits
	.sectionflags	@""
	.align	16
